	.target	sm_100a

	.elftype	@"ET_EXEC"


//--------------------- .note.nv.tkinfo           --------------------------
	.section	.note.nv.tkinfo,"",@"SHT_NOTE"
	.sectionflags	@"SHF_NOTE_NV_TKINFO"
	.tkinfo
        /*0018*/ 	.word	0x00000002
        /*0030*/ 	.string	""
        /*0030*/ 	.string	"ptxas"
        /*0030*/ 	.string	"Cuda compilation tools, release 13.0, V13.0.88"
        /*0030*/ 	.string	"Build cuda_13.0.r13.0/compiler.36424714_0"
        /*0030*/ 	.string	"-arch sm_100a -m 64 "



//--------------------- .note.nv.cuinfo           --------------------------
	.section	.note.nv.cuinfo,"",@"SHT_NOTE"
	.sectionflags	@"SHF_NOTE_NV_CUINFO"
        /*0018*/ 	.short	0x0002
        /*001a*/ 	.short	0x0064
        /*001c*/ 	.short	0x0082
	.zero		2


//--------------------- .nv.info                  --------------------------
	.section	.nv.info,"",@"SHT_CUDA_INFO"
	.align	4


	//----- nvinfo : EIATTR_REGCOUNT
	.align		4
        /*0000*/ 	.byte	0x04, 0x2f
        /*0002*/ 	.short	(.L_29 - .L_28)
	.align		4
.L_28:
        /*0004*/ 	.word	index@(_ZN2at6native21col2im_batched_kernelIdEEvlPKT_llllllllllllllPS2_l)
        /*0008*/ 	.word	0x0000004a


	//----- nvinfo : EIATTR_FRAME_SIZE
	.align		4
.L_29:
        /*000c*/ 	.byte	0x04, 0x11
        /*000e*/ 	.short	(.L_31 - .L_30)
	.align		4
.L_30:
        /*0010*/ 	.word	index@($__internal_13_$__cuda_sm20_rem_s64)
        /*0014*/ 	.word	0x00000000


	//----- nvinfo : EIATTR_FRAME_SIZE
	.align		4
.L_31:
        /*0018*/ 	.byte	0x04, 0x11
        /*001a*/ 	.short	(.L_33 - .L_32)
	.align		4
.L_32:
        /*001c*/ 	.word	index@($__internal_12_$__cuda_sm20_div_s64)
        /*0020*/ 	.word	0x00000000


	//----- nvinfo : EIATTR_FRAME_SIZE
	.align		4
.L_33:
        /*0024*/ 	.byte	0x04, 0x11
        /*0026*/ 	.short	(.L_35 - .L_34)
	.align		4
.L_34:
        /*0028*/ 	.word	index@(_ZN2at6native21col2im_batched_kernelIdEEvlPKT_llllllllllllllPS2_l)
        /*002c*/ 	.word	0x00000000


	//----- nvinfo : EIATTR_REGCOUNT
	.align		4
.L_35:
        /*0030*/ 	.byte	0x04, 0x2f
        /*0032*/ 	.short	(.L_37 - .L_36)
	.align		4
.L_36:
        /*0034*/ 	.word	index@(_ZN2at6native21col2im_batched_kernelIfEEvlPKT_llllllllllllllPS2_l)
        /*0038*/ 	.word	0x0000004a


	//----- nvinfo : EIATTR_FRAME_SIZE
	.align		4
.L_37:
        /*003c*/ 	.byte	0x04, 0x11
        /*003e*/ 	.short	(.L_39 - .L_38)
	.align		4
.L_38:
        /*0040*/ 	.word	index@($__internal_11_$__cuda_sm20_rem_s64)
        /*0044*/ 	.word	0x00000000


	//----- nvinfo : EIATTR_FRAME_SIZE
	.align		4
.L_39:
        /*0048*/ 	.byte	0x04, 0x11
        /*004a*/ 	.short	(.L_41 - .L_40)
	.align		4
.L_40:
        /*004c*/ 	.word	index@($__internal_10_$__cuda_sm20_div_s64)
        /*0050*/ 	.word	0x00000000


	//----- nvinfo : EIATTR_FRAME_SIZE
	.align		4
.L_41:
        /*0054*/ 	.byte	0x04, 0x11
        /*0056*/ 	.short	(.L_43 - .L_42)
	.align		4
.L_42:
        /*0058*/ 	.word	index@(_ZN2at6native21col2im_batched_kernelIfEEvlPKT_llllllllllllllPS2_l)
        /*005c*/ 	.word	0x00000000


	//----- nvinfo : EIATTR_REGCOUNT
	.align		4
.L_43:
        /*0060*/ 	.byte	0x04, 0x2f
        /*0062*/ 	.short	(.L_45 - .L_44)
	.align		4
.L_44:
        /*0064*/ 	.word	index@(_ZN2at6native21col2im_batched_kernelIN3c107complexIdEEEEvlPKT_llllllllllllllPS5_l)
        /*0068*/ 	.word	0x0000004a


	//----- nvinfo : EIATTR_FRAME_SIZE
	.align		4
.L_45:
        /*006c*/ 	.byte	0x04, 0x11
        /*006e*/ 	.short	(.L_47 - .L_46)
	.align		4
.L_46:
        /*0070*/ 	.word	index@($__internal_9_$__cuda_sm20_rem_s64)
        /*0074*/ 	.word	0x00000000


	//----- nvinfo : EIATTR_FRAME_SIZE
	.align		4
.L_47:
        /*0078*/ 	.byte	0x04, 0x11
        /*007a*/ 	.short	(.L_49 - .L_48)
	.align		4
.L_48:
        /*007c*/ 	.word	index@($__internal_8_$__cuda_sm20_div_s64)
        /*0080*/ 	.word	0x00000000


	//----- nvinfo : EIATTR_FRAME_SIZE
	.align		4
.L_49:
        /*0084*/ 	.byte	0x04, 0x11
        /*0086*/ 	.short	(.L_51 - .L_50)
	.align		4
.L_50:
        /*0088*/ 	.word	index@(_ZN2at6native21col2im_batched_kernelIN3c107complexIdEEEEvlPKT_llllllllllllllPS5_l)
        /*008c*/ 	.word	0x00000000


	//----- nvinfo : EIATTR_REGCOUNT
	.align		4
.L_51:
        /*0090*/ 	.byte	0x04, 0x2f
        /*0092*/ 	.short	(.L_53 - .L_52)
	.align		4
.L_52:
        /*0094*/ 	.word	index@(_ZN2at6native21col2im_batched_kernelIN3c107complexIfEEEEvlPKT_llllllllllllllPS5_l)
        /*0098*/ 	.word	0x0000004a


	//----- nvinfo : EIATTR_FRAME_SIZE
	.align		4
.L_53:
        /*009c*/ 	.byte	0x04, 0x11
        /*009e*/ 	.short	(.L_55 - .L_54)
	.align		4
.L_54:
        /*00a0*/ 	.word	index@($__internal_7_$__cuda_sm20_rem_s64)
        /*00a4*/ 	.word	0x00000000


	//----- nvinfo : EIATTR_FRAME_SIZE
	.align		4
.L_55:
        /*00a8*/ 	.byte	0x04, 0x11
        /*00aa*/ 	.short	(.L_57 - .L_56)
	.align		4
.L_56:
        /*00ac*/ 	.word	index@($__internal_6_$__cuda_sm20_div_s64)
        /*00b0*/ 	.word	0x00000000


	//----- nvinfo : EIATTR_FRAME_SIZE
	.align		4
.L_57:
        /*00b4*/ 	.byte	0x04, 0x11
        /*00b6*/ 	.short	(.L_59 - .L_58)
	.align		4
.L_58:
        /*00b8*/ 	.word	index@(_ZN2at6native21col2im_batched_kernelIN3c107complexIfEEEEvlPKT_llllllllllllllPS5_l)
        /*00bc*/ 	.word	0x00000000


	//----- nvinfo : EIATTR_REGCOUNT
	.align		4
.L_59:
        /*00c0*/ 	.byte	0x04, 0x2f
        /*00c2*/ 	.short	(.L_61 - .L_60)
	.align		4
.L_60:
        /*00c4*/ 	.word	index@(_ZN2at6native21col2im_batched_kernelIN3c104HalfEEEvlPKT_llllllllllllllPS4_l)
        /*00c8*/ 	.word	0x0000004a


	//----- nvinfo : EIATTR_FRAME_SIZE
	.align		4
.L_61:
        /*00cc*/ 	.byte	0x04, 0x11
        /*00ce*/ 	.short	(.L_63 - .L_62)
	.align		4
.L_62:
        /*00d0*/ 	.word	index@($__internal_5_$__cuda_sm20_rem_s64)
        /*00d4*/ 	.word	0x00000000


	//----- nvinfo : EIATTR_FRAME_SIZE
	.align		4
.L_63:
        /*00d8*/ 	.byte	0x04, 0x11
        /*00da*/ 	.short	(.L_65 - .L_64)
	.align		4
.L_64:
        /*00dc*/ 	.word	index@($__internal_4_$__cuda_sm20_div_s64)
        /*00e0*/ 	.word	0x00000000


	//----- nvinfo : EIATTR_FRAME_SIZE
	.align		4
.L_65:
        /*00e4*/ 	.byte	0x04, 0x11
        /*00e6*/ 	.short	(.L_67 - .L_66)
	.align		4
.L_66:
        /*00e8*/ 	.word	index@(_ZN2at6native21col2im_batched_kernelIN3c104HalfEEEvlPKT_llllllllllllllPS4_l)
        /*00ec*/ 	.word	0x00000000


	//----- nvinfo : EIATTR_REGCOUNT
	.align		4
.L_67:
        /*00f0*/ 	.byte	0x04, 0x2f
        /*00f2*/ 	.short	(.L_69 - .L_68)
	.align		4
.L_68:
        /*00f4*/ 	.word	index@(_ZN2at6native21col2im_batched_kernelIN3c108BFloat16EEEvlPKT_llllllllllllllPS4_l)
        /*00f8*/ 	.word	0x0000004a


	//----- nvinfo : EIATTR_FRAME_SIZE
	.align		4
.L_69:
        /*00fc*/ 	.byte	0x04, 0x11
        /*00fe*/ 	.short	(.L_71 - .L_70)
	.align		4
.L_70:
        /*0100*/ 	.word	index@($__internal_3_$__cuda_sm20_rem_s64)
        /*0104*/ 	.word	0x00000000


	//----- nvinfo : EIATTR_FRAME_SIZE
	.align		4
.L_71:
        /*0108*/ 	.byte	0x04, 0x11
        /*010a*/ 	.short	(.L_73 - .L_72)
	.align		4
.L_72:
        /*010c*/ 	.word	index@($__internal_2_$__cuda_sm20_div_s64)
        /*0110*/ 	.word	0x00000000


	//----- nvinfo : EIATTR_FRAME_SIZE
	.align		4
.L_73:
        /*0114*/ 	.byte	0x04, 0x11
        /*0116*/ 	.short	(.L_75 - .L_74)
	.align		4
.L_74:
        /*0118*/ 	.word	index@(_ZN2at6native21col2im_batched_kernelIN3c108BFloat16EEEvlPKT_llllllllllllllPS4_l)
        /*011c*/ 	.word	0x00000000


	//----- nvinfo : EIATTR_REGCOUNT
	.align		4
.L_75:
        /*0120*/ 	.byte	0x04, 0x2f
        /*0122*/ 	.short	(.L_77 - .L_76)
	.align		4
.L_76:
        /*0124*/ 	.word	index@(_ZN2at6native21col2im_batched_kernelIbEEvlPKT_llllllllllllllPS2_l)
        /*0128*/ 	.word	0x00000040


	//----- nvinfo : EIATTR_FRAME_SIZE
	.align		4
.L_77:
        /*012c*/ 	.byte	0x04, 0x11
        /*012e*/ 	.short	(.L_79 - .L_78)
	.align		4
.L_78:
        /*0130*/ 	.word	index@($__internal_1_$__cuda_sm20_rem_s64)
        /*0134*/ 	.word	0x00000018


	//----- nvinfo : EIATTR_FRAME_SIZE
	.align		4
.L_79:
        /*0138*/ 	.byte	0x04, 0x11
        /*013a*/ 	.short	(.L_81 - .L_80)
	.align		4
.L_80:
        /*013c*/ 	.word	index@($__internal_0_$__cuda_sm20_div_s64)
        /*0140*/ 	.word	0x00000018


	//----- nvinfo : EIATTR_FRAME_SIZE
	.align		4
.L_81:
        /*0144*/ 	.byte	0x04, 0x11
        /*0146*/ 	.short	(.L_83 - .L_82)
	.align		4
.L_82:
        /*0148*/ 	.word	index@(_ZN2at6native21col2im_batched_kernelIbEEvlPKT_llllllllllllllPS2_l)
        /*014c*/ 	.word	0x00000018


	//----- nvinfo : EIATTR_MIN_STACK_SIZE
	.align		4
.L_83:
        /*0150*/ 	.byte	0x04, 0x12
        /*0152*/ 	.short	(.L_85 - .L_84)
	.align		4
.L_84:
        /*0154*/ 	.word	index@(_ZN2at6native21col2im_batched_kernelIbEEvlPKT_llllllllllllllPS2_l)
        /*0158*/ 	.word	0x00000018


	//----- nvinfo : EIATTR_MIN_STACK_SIZE
	.align		4
.L_85:
        /*015c*/ 	.byte	0x04, 0x12
        /*015e*/ 	.short	(.L_87 - .L_86)
	.align		4
.L_86:
        /*0160*/ 	.word	index@(_ZN2at6native21col2im_batched_kernelIN3c108BFloat16EEEvlPKT_llllllllllllllPS4_l)
        /*0164*/ 	.word	0x00000000


	//----- nvinfo : EIATTR_MIN_STACK_SIZE
	.align		4
.L_87:
        /*0168*/ 	.byte	0x04, 0x12
        /*016a*/ 	.short	(.L_89 - .L_88)
	.align		4
.L_88:
        /*016c*/ 	.word	index@(_ZN2at6native21col2im_batched_kernelIN3c104HalfEEEvlPKT_llllllllllllllPS4_l)
        /*0170*/ 	.word	0x00000000


	//----- nvinfo : EIATTR_MIN_STACK_SIZE
	.align		4
.L_89:
        /*0174*/ 	.byte	0x04, 0x12
        /*0176*/ 	.short	(.L_91 - .L_90)
	.align		4
.L_90:
        /*0178*/ 	.word	index@(_ZN2at6native21col2im_batched_kernelIN3c107complexIfEEEEvlPKT_llllllllllllllPS5_l)
        /*017c*/ 	.word	0x00000000


	//----- nvinfo : EIATTR_MIN_STACK_SIZE
	.align		4
.L_91:
        /*0180*/ 	.byte	0x04, 0x12
        /*0182*/ 	.short	(.L_93 - .L_92)
	.align		4
.L_92:
        /*0184*/ 	.word	index@(_ZN2at6native21col2im_batched_kernelIN3c107complexIdEEEEvlPKT_llllllllllllllPS5_l)
        /*0188*/ 	.word	0x00000000


	//----- nvinfo : EIATTR_MIN_STACK_SIZE
	.align		4
.L_93:
        /*018c*/ 	.byte	0x04, 0x12
        /*018e*/ 	.short	(.L_95 - .L_94)
	.align		4
.L_94:
        /*0190*/ 	.word	index@(_ZN2at6native21col2im_batched_kernelIfEEvlPKT_llllllllllllllPS2_l)
        /*0194*/ 	.word	0x00000000


	//----- nvinfo : EIATTR_MIN_STACK_SIZE
	.align		4
.L_95:
        /*0198*/ 	.byte	0x04, 0x12
        /*019a*/ 	.short	(.L_97 - .L_96)
	.align		4
.L_96:
        /*019c*/ 	.word	index@(_ZN2at6native21col2im_batched_kernelIdEEvlPKT_llllllllllllllPS2_l)
        /*01a0*/ 	.word	0x00000000
.L_97:


//--------------------- .nv.compat                --------------------------
	.section	.nv.compat,"",@"SHT_CUDA_COMPAT_INFO"
	.align	4
        /*0000*/ 	.byte	0x02, 0x09, 0x01, 0x00, 0x02, 0x02, 0x01, 0x00, 0x02, 0x05, 0x05, 0x00, 0x03, 0x07, 0x01, 0x01
        /*0010*/ 	.byte	0x02, 0x03, 0x00, 0x00, 0x02, 0x06, 0x01, 0x00, 0x04, 0x0b, 0x08, 0x00, 0x01, 0x00, 0x00, 0x00
        /*0020*/ 	.byte	0x00, 0x00, 0x00, 0x00


//--------------------- .nv.info._ZN2at6native21col2im_batched_kernelIbEEvlPKT_llllllllllllllPS2_l --------------------------
	.section	.nv.info._ZN2at6native21col2im_batched_kernelIbEEvlPKT_llllllllllllllPS2_l,"",@"SHT_CUDA_INFO"
	.sectionflags	@""
	.align	4


	//----- nvinfo : EIATTR_CUDA_API_VERSION
	.align		4
        /*0000*/ 	.byte	0x04, 0x37
        /*0002*/ 	.short	(.L_99 - .L_98)
.L_98:
        /*0004*/ 	.word	0x00000082


	//----- nvinfo : EIATTR_KPARAM_INFO
	.align		4
.L_99:
        /*0008*/ 	.byte	0x04, 0x17
        /*000a*/ 	.short	(.L_101 - .L_100)
.L_100:
        /*000c*/ 	.word	0x00000000
        /*0010*/ 	.short	0x0011
        /*0012*/ 	.short	0x0088
        /*0014*/ 	.byte	0x00, 0xf0, 0x21, 0x00


	//----- nvinfo : EIATTR_KPARAM_INFO
	.align		4
.L_101:
        /*0018*/ 	.byte	0x04, 0x17
        /*001a*/ 	.short	(.L_103 - .L_102)
.L_102:
        /*001c*/ 	.word	0x00000000
        /*0020*/ 	.short	0x0010
        /*0022*/ 	.short	0x0080
        /*0024*/ 	.byte	0x00, 0xf5, 0x21, 0x00


	//----- nvinfo : EIATTR_KPARAM_INFO
	.align		4
.L_103:
        /*0028*/ 	.byte	0x04, 0x17
        /*002a*/ 	.short	(.L_105 - .L_104)
.L_104:
        /*002c*/ 	.word	0x00000000
        /*0030*/ 	.short	0x000f
        /*0032*/ 	.short	0x0078
        /*0034*/ 	.byte	0x00, 0xf0, 0x21, 0x00


	//----- nvinfo : EIATTR_KPARAM_INFO
	.align		4
.L_105:
        /*0038*/ 	.byte	0x04, 0x17
        /*003a*/ 	.short	(.L_107 - .L_106)
.L_106:
        /*003c*/ 	.word	0x00000000
        /*0040*/ 	.short	0x000e
        /*0042*/ 	.short	0x0070
        /*0044*/ 	.byte	0x00, 0xf0, 0x21, 0x00


	//----- nvinfo : EIATTR_KPARAM_INFO
	.align		4
.L_107:
        /*0048*/ 	.byte	0x04, 0x17
        /*004a*/ 	.short	(.L_109 - .L_108)
.L_108:
        /*004c*/ 	.word	0x00000000
        /*0050*/ 	.short	0x000d
        /*0052*/ 	.short	0x0068
        /*0054*/ 	.byte	0x00, 0xf0, 0x21, 0x00


	//----- nvinfo : EIATTR_KPARAM_INFO
	.align		4
.L_109:
        /*0058*/ 	.byte	0x04, 0x17
        /*005a*/ 	.short	(.L_111 - .L_110)
.L_110:
        /*005c*/ 	.word	0x00000000
        /*0060*/ 	.short	0x000c
        /*0062*/ 	.short	0x0060
        /*0064*/ 	.byte	0x00, 0xf0, 0x21, 0x00


	//----- nvinfo : EIATTR_KPARAM_INFO
	.align		4
.L_111:
        /*0068*/ 	.byte	0x04, 0x17
        /*006a*/ 	.short	(.L_113 - .L_112)
.L_112:
        /*006c*/ 	.word	0x00000000
        /*0070*/ 	.short	0x000b
        /*0072*/ 	.short	0x0058
        /*0074*/ 	.byte	0x00, 0xf0, 0x21, 0x00


	//----- nvinfo : EIATTR_KPARAM_INFO
	.align		4
.L_113:
        /*0078*/ 	.byte	0x04, 0x17
        /*007a*/ 	.short	(.L_115 - .L_114)
.L_114:
        /*007c*/ 	.word	0x00000000
        /*0080*/ 	.short	0x000a
        /*0082*/ 	.short	0x0050
        /*0084*/ 	.byte	0x00, 0xf0, 0x21, 0x00


	//----- nvinfo : EIATTR_KPARAM_INFO
	.align		4
.L_115:
        /*0088*/ 	.byte	0x04, 0x17
        /*008a*/ 	.short	(.L_117 - .L_116)
.L_116:
        /*008c*/ 	.word	0x00000000
        /*0090*/ 	.short	0x0009
        /*0092*/ 	.short	0x0048
        /*0094*/ 	.byte	0x00, 0xf0, 0x21, 0x00


	//----- nvinfo : EIATTR_KPARAM_INFO
	.align		4
.L_117:
        /*0098*/ 	.byte	0x04, 0x17
        /*009a*/ 	.short	(.L_119 - .L_118)
.L_118:
        /*009c*/ 	.word	0x00000000
        /*00a0*/ 	.short	0x0008
        /*00a2*/ 	.short	0x0040
        /*00a4*/ 	.byte	0x00, 0xf0, 0x21, 0x00


	//----- nvinfo : EIATTR_KPARAM_INFO
	.align		4
.L_119:
        /*00a8*/ 	.byte	0x04, 0x17
        /*00aa*/ 	.short	(.L_121 - .L_120)
.L_120:
        /*00ac*/ 	.word	0x00000000
        /*00b0*/ 	.short	0x0007
        /*00b2*/ 	.short	0x0038
        /*00b4*/ 	.byte	0x00, 0xf0, 0x21, 0x00


	//----- nvinfo : EIATTR_KPARAM_INFO
	.align		4
.L_121:
        /*00b8*/ 	.byte	0x04, 0x17
        /*00ba*/ 	.short	(.L_123 - .L_122)
.L_122:
        /*00bc*/ 	.word	0x00000000
        /*00c0*/ 	.short	0x0006
        /*00c2*/ 	.short	0x0030
        /*00c4*/ 	.byte	0x00, 0xf0, 0x21, 0x00


	//----- nvinfo : EIATTR_KPARAM_INFO
	.align		4
.L_123:
        /*00c8*/ 	.byte	0x04, 0x17
        /*00ca*/ 	.short	(.L_125 - .L_124)
.L_124:
        /*00cc*/ 	.word	0x00000000
        /*00d0*/ 	.short	0x0005
        /*00d2*/ 	.short	0x0028
        /*00d4*/ 	.byte	0x00, 0xf0, 0x21, 0x00


	//----- nvinfo : EIATTR_KPARAM_INFO
	.align		4
.L_125:
        /*00d8*/ 	.byte	0x04, 0x17
        /*00da*/ 	.short	(.L_127 - .L_126)
.L_126:
        /*00dc*/ 	.word	0x00000000
        /*00e0*/ 	.short	0x0004
        /*00e2*/ 	.short	0x0020
        /*00e4*/ 	.byte	0x00, 0xf0, 0x21, 0x00


	//----- nvinfo : EIATTR_KPARAM_INFO
	.align		4
.L_127:
        /*00e8*/ 	.byte	0x04, 0x17
        /*00ea*/ 	.short	(.L_129 - .L_128)
.L_128:
        /*00ec*/ 	.word	0x00000000
        /*00f0*/ 	.short	0x0003
        /*00f2*/ 	.short	0x0018
        /*00f4*/ 	.byte	0x00, 0xf0, 0x21, 0x00


	//----- nvinfo : EIATTR_KPARAM_INFO
	.align		4
.L_129:
        /*00f8*/ 	.byte	0x04, 0x17
        /*00fa*/ 	.short	(.L_131 - .L_130)
.L_130:
        /*00fc*/ 	.word	0x00000000
        /*0100*/ 	.short	0x0002
        /*0102*/ 	.short	0x0010
        /*0104*/ 	.byte	0x00, 0xf0, 0x21, 0x00


	//----- nvinfo : EIATTR_KPARAM_INFO
	.align		4
.L_131:
        /*0108*/ 	.byte	0x04, 0x17
        /*010a*/ 	.short	(.L_133 - .L_132)
.L_132:
        /*010c*/ 	.word	0x00000000
        /*0110*/ 	.short	0x0001
        /*0112*/ 	.short	0x0008
        /*0114*/ 	.byte	0x00, 0xf5, 0x21, 0x00


	//----- nvinfo : EIATTR_KPARAM_INFO
	.align		4
.L_133:
        /*0118*/ 	.byte	0x04, 0x17
        /*011a*/ 	.short	(.L_135 - .L_134)
.L_134:
        /*011c*/ 	.word	0x00000000
        /*0120*/ 	.short	0x0000
        /*0122*/ 	.short	0x0000
        /*0124*/ 	.byte	0x00, 0xf0, 0x21, 0x00


	//----- nvinfo : EIATTR_SPARSE_MMA_MASK
	.align		4
.L_135:
        /*0128*/ 	.byte	0x03, 0x50
        /*012a*/ 	.short	0x0000


	//----- nvinfo : EIATTR_MAXREG_COUNT
	.align		4
        /*012c*/ 	.byte	0x03, 0x1b
        /*012e*/ 	.short	0x0080


	//----- nvinfo : EIATTR_ANNOTATIONS
	.align		4
        /*0130*/ 	.byte	0x04, 0x55
        /*0132*/ 	.short	(.L_137 - .L_136)


	//   ....[0]....
.L_136:
        /*0134*/ 	.word	0x00000001
        /*0138*/ 	.byte	0x10, 0x01, 0x00, 0x00, 0x01, 0x00, 0x00, 0x00, 0x30, 0x01, 0x00, 0x00, 0x01, 0x00, 0x00, 0x00
        /* <DEDUP_REMOVED lines=10> */
        /*01e8*/ 	.byte	0x00, 0x63, 0x00, 0x00, 0x01, 0x00, 0x00, 0x00, 0x40, 0x63, 0x00, 0x00


	//----- nvinfo : EIATTR_MERCURY_ISA_VERSION
	.align		4
.L_137:
        /*01f4*/ 	.byte	0x03, 0x5f
        /*01f6*/ 	.short	0x0101


	//----- nvinfo : EIATTR_VRC_CTA_INIT_COUNT
	.align		4
        /*01f8*/ 	.byte	0x02, 0x4a
	.zero		1
	.zero		1


	//----- nvinfo : EIATTR_EXIT_INSTR_OFFSETS
	.align		4
        /*01fc*/ 	.byte	0x04, 0x1c
        /*01fe*/ 	.short	(.L_139 - .L_138)


	//   ....[0]....
.L_138:
        /*0200*/ 	.word	0x000000f0


	//   ....[1]....
        /*0204*/ 	.word	0x00006360


	//----- nvinfo : EIATTR_MAX_THREADS
	.align		4
.L_139:
        /*0208*/ 	.byte	0x04, 0x05
        /*020a*/ 	.short	(.L_141 - .L_140)
.L_140:
        /*020c*/ 	.word	0x00000200
        /*0210*/ 	.word	0x00000001
        /*0214*/ 	.word	0x00000001


	//----- nvinfo : EIATTR_CRS_STACK_SIZE
	.align		4
.L_141:
        /*0218*/ 	.byte	0x04, 0x1e
        /*021a*/ 	.short	(.L_143 - .L_142)
.L_142:
        /*021c*/ 	.word	0x00000000


	//----- nvinfo : EIATTR_CBANK_PARAM_SIZE
	.align		4
.L_143:
        /*0220*/ 	.byte	0x03, 0x19
        /*0222*/ 	.short	0x0090


	//----- nvinfo : EIATTR_PARAM_CBANK
	.align		4
        /*0224*/ 	.byte	0x04, 0x0a
        /*0226*/ 	.short	(.L_145 - .L_144)
	.align		4
.L_144:
        /*0228*/ 	.word	index@(.nv.constant0._ZN2at6native21col2im_batched_kernelIbEEvlPKT_llllllllllllllPS2_l)
        /*022c*/ 	.short	0x0380
        /*022e*/ 	.short	0x0090


	//----- nvinfo : EIATTR_SW_WAR
	.align		4
.L_145:
        /*0230*/ 	.byte	0x04, 0x36
        /*0232*/ 	.short	(.L_147 - .L_146)
.L_146:
        /*0234*/ 	.word	0x00000008
.L_147:


//--------------------- .nv.info._ZN2at6native21col2im_batched_kernelIN3c108BFloat16EEEvlPKT_llllllllllllllPS4_l --------------------------
	.section	.nv.info._ZN2at6native21col2im_batched_kernelIN3c108BFloat16EEEvlPKT_llllllllllllllPS4_l,"",@"SHT_CUDA_INFO"
	.sectionflags	@""
	.align	4


	//----- nvinfo : EIATTR_CUDA_API_VERSION
	.align		4
        /*0000*/ 	.byte	0x04, 0x37
        /*0002*/ 	.short	(.L_149 - .L_148)
.L_148:
        /*0004*/ 	.word	0x00000082


	//----- nvinfo : EIATTR_KPARAM_INFO
	.align		4
.L_149:
        /*0008*/ 	.byte	0x04, 0x17
        /*000a*/ 	.short	(.L_151 - .L_150)
.L_150:
        /*000c*/ 	.word	0x00000000
        /*0010*/ 	.short	0x0011
        /*0012*/ 	.short	0x0088
        /*0014*/ 	.byte	0x00, 0xf0, 0x21, 0x00


	//----- nvinfo : EIATTR_KPARAM_INFO
	.align		4
.L_151:
        /*0018*/ 	.byte	0x04, 0x17
        /*001a*/ 	.short	(.L_153 - .L_152)
.L_152:
        /*001c*/ 	.word	0x00000000
        /*0020*/ 	.short	0x0010
        /*0022*/ 	.short	0x0080
        /*0024*/ 	.byte	0x00, 0xf5, 0x21, 0x00


	//----- nvinfo : EIATTR_KPARAM_INFO
	.align		4
.L_153:
        /*0028*/ 	.byte	0x04, 0x17
        /*002a*/ 	.short	(.L_155 - .L_154)
.L_154:
        /*002c*/ 	.word	0x00000000
        /*0030*/ 	.short	0x000f
        /*0032*/ 	.short	0x0078
        /*0034*/ 	.byte	0x00, 0xf0, 0x21, 0x00


	//----- nvinfo : EIATTR_KPARAM_INFO
	.align		4
.L_155:
        /*0038*/ 	.byte	0x04, 0x17
        /*003a*/ 	.short	(.L_157 - .L_156)
.L_156:
        /*003c*/ 	.word	0x00000000
        /*0040*/ 	.short	0x000e
        /*0042*/ 	.short	0x0070
        /*0044*/ 	.byte	0x00, 0xf0, 0x21, 0x00


	//----- nvinfo : EIATTR_KPARAM_INFO
	.align		4
.L_157:
        /*0048*/ 	.byte	0x04, 0x17
        /*004a*/ 	.short	(.L_159 - .L_158)
.L_158:
        /*004c*/ 	.word	0x00000000
        /*0050*/ 	.short	0x000d
        /*0052*/ 	.short	0x0068
        /*0054*/ 	.byte	0x00, 0xf0, 0x21, 0x00


	//----- nvinfo : EIATTR_KPARAM_INFO
	.align		4
.L_159:
        /*0058*/ 	.byte	0x04, 0x17
        /*005a*/ 	.short	(.L_161 - .L_160)
.L_160:
        /*005c*/ 	.word	0x00000000
        /*0060*/ 	.short	0x000c
        /*0062*/ 	.short	0x0060
        /*0064*/ 	.byte	0x00, 0xf0, 0x21, 0x00


	//----- nvinfo : EIATTR_KPARAM_INFO
	.align		4
.L_161:
        /*0068*/ 	.byte	0x04, 0x17
        /*006a*/ 	.short	(.L_163 - .L_162)
.L_162:
        /*006c*/ 	.word	0x00000000
        /*0070*/ 	.short	0x000b
        /*0072*/ 	.short	0x0058
        /*0074*/ 	.byte	0x00, 0xf0, 0x21, 0x00


	//----- nvinfo : EIATTR_KPARAM_INFO
	.align		4
.L_163:
        /*0078*/ 	.byte	0x04, 0x17
        /*007a*/ 	.short	(.L_165 - .L_164)
.L_164:
        /*007c*/ 	.word	0x00000000
        /*0080*/ 	.short	0x000a
        /*0082*/ 	.short	0x0050
        /*0084*/ 	.byte	0x00, 0xf0, 0x21, 0x00


	//----- nvinfo : EIATTR_KPARAM_INFO
	.align		4
.L_165:
        /*0088*/ 	.byte	0x04, 0x17
        /*008a*/ 	.short	(.L_167 - .L_166)
.L_166:
        /*008c*/ 	.word	0x00000000
        /*0090*/ 	.short	0x0009
        /*0092*/ 	.short	0x0048
        /*0094*/ 	.byte	0x00, 0xf0, 0x21, 0x00


	//----- nvinfo : EIATTR_KPARAM_INFO
	.align		4
.L_167:
        /*0098*/ 	.byte	0x04, 0x17
        /*009a*/ 	.short	(.L_169 - .L_168)
.L_168:
        /*009c*/ 	.word	0x00000000
        /*00a0*/ 	.short	0x0008
        /*00a2*/ 	.short	0x0040
        /*00a4*/ 	.byte	0x00, 0xf0, 0x21, 0x00


	//----- nvinfo : EIATTR_KPARAM_INFO
	.align		4
.L_169:
        /*00a8*/ 	.byte	0x04, 0x17
        /*00aa*/ 	.short	(.L_171 - .L_170)
.L_170:
        /*00ac*/ 	.word	0x00000000
        /*00b0*/ 	.short	0x0007
        /*00b2*/ 	.short	0x0038
        /*00b4*/ 	.byte	0x00, 0xf0, 0x21, 0x00


	//----- nvinfo : EIATTR_KPARAM_INFO
	.align		4
.L_171:
        /*00b8*/ 	.byte	0x04, 0x17
        /*00ba*/ 	.short	(.L_173 - .L_172)
.L_172:
        /*00bc*/ 	.word	0x00000000
        /*00c0*/ 	.short	0x0006
        /*00c2*/ 	.short	0x0030
        /*00c4*/ 	.byte	0x00, 0xf0, 0x21, 0x00


	//----- nvinfo : EIATTR_KPARAM_INFO
	.align		4
.L_173:
        /*00c8*/ 	.byte	0x04, 0x17
        /*00ca*/ 	.short	(.L_175 - .L_174)
.L_174:
        /*00cc*/ 	.word	0x00000000
        /*00d0*/ 	.short	0x0005
        /*00d2*/ 	.short	0x0028
        /*00d4*/ 	.byte	0x00, 0xf0, 0x21, 0x00


	//----- nvinfo : EIATTR_KPARAM_INFO
	.align		4
.L_175:
        /*00d8*/ 	.byte	0x04, 0x17
        /*00da*/ 	.short	(.L_177 - .L_176)
.L_176:
        /*00dc*/ 	.word	0x00000000
        /*00e0*/ 	.short	0x0004
        /*00e2*/ 	.short	0x0020
        /*00e4*/ 	.byte	0x00, 0xf0, 0x21, 0x00


	//----- nvinfo : EIATTR_KPARAM_INFO
	.align		4
.L_177:
        /*00e8*/ 	.byte	0x04, 0x17
        /*00ea*/ 	.short	(.L_179 - .L_178)
.L_178:
        /*00ec*/ 	.word	0x00000000
        /*00f0*/ 	.short	0x0003
        /*00f2*/ 	.short	0x0018
        /*00f4*/ 	.byte	0x00, 0xf0, 0x21, 0x00


	//----- nvinfo : EIATTR_KPARAM_INFO
	.align		4
.L_179:
        /*00f8*/ 	.byte	0x04, 0x17
        /*00fa*/ 	.short	(.L_181 - .L_180)
.L_180:
        /*00fc*/ 	.word	0x00000000
        /*0100*/ 	.short	0x0002
        /*0102*/ 	.short	0x0010
        /*0104*/ 	.byte	0x00, 0xf0, 0x21, 0x00


	//----- nvinfo : EIATTR_KPARAM_INFO
	.align		4
.L_181:
        /*0108*/ 	.byte	0x04, 0x17
        /*010a*/ 	.short	(.L_183 - .L_182)
.L_182:
        /*010c*/ 	.word	0x00000000
        /*0110*/ 	.short	0x0001
        /*0112*/ 	.short	0x0008
        /*0114*/ 	.byte	0x00, 0xf5, 0x21, 0x00


	//----- nvinfo : EIATTR_KPARAM_INFO
	.align		4
.L_183:
        /*0118*/ 	.byte	0x04, 0x17
        /*011a*/ 	.short	(.L_185 - .L_184)
.L_184:
        /*011c*/ 	.word	0x00000000
        /*0120*/ 	.short	0x0000
        /*0122*/ 	.short	0x0000
        /*0124*/ 	.byte	0x00, 0xf0, 0x21, 0x00


	//----- nvinfo : EIATTR_SPARSE_MMA_MASK
	.align		4
.L_185:
        /*0128*/ 	.byte	0x03, 0x50
        /*012a*/ 	.short	0x0000


	//----- nvinfo : EIATTR_MAXREG_COUNT
	.align		4
        /*012c*/ 	.byte	0x03, 0x1b
        /*012e*/ 	.short	0x0080


	//----- nvinfo : EIATTR_MERCURY_ISA_VERSION
	.align		4
        /*0130*/ 	.byte	0x03, 0x5f
        /*0132*/ 	.short	0x0101


	//----- nvinfo : EIATTR_VRC_CTA_INIT_COUNT
	.align		4
        /*0134*/ 	.byte	0x02, 0x4a
	.zero		1
	.zero		1


	//----- nvinfo : EIATTR_EXIT_INSTR_OFFSETS
	.align		4
        /*0138*/ 	.byte	0x04, 0x1c
        /*013a*/ 	.short	(.L_187 - .L_186)


	//   ....[0]....
.L_186:
        /*013c*/ 	.word	0x000000e0


	//   ....[1]....
        /*0140*/ 	.word	0x000061c0


	//----- nvinfo : EIATTR_MAX_THREADS
	.align		4
.L_187:
        /*0144*/ 	.byte	0x04, 0x05
        /*0146*/ 	.short	(.L_189 - .L_188)
.L_188:
        /*0148*/ 	.word	0x00000200
        /*014c*/ 	.word	0x00000001
        /*0150*/ 	.word	0x00000001


	//----- nvinfo : EIATTR_CRS_STACK_SIZE
	.align		4
.L_189:
        /*0154*/ 	.byte	0x04, 0x1e
        /*0156*/ 	.short	(.L_191 - .L_190)
.L_190:
        /*0158*/ 	.word	0x00000000


	//----- nvinfo : EIATTR_CBANK_PARAM_SIZE
	.align		4
.L_191:
        /*015c*/ 	.byte	0x03, 0x19
        /*015e*/ 	.short	0x0090


	//----- nvinfo : EIATTR_PARAM_CBANK
	.align		4
        /*0160*/ 	.byte	0x04, 0x0a
        /*0162*/ 	.short	(.L_193 - .L_192)
	.align		4
.L_192:
        /*0164*/ 	.word	index@(.nv.constant0._ZN2at6native21col2im_batched_kernelIN3c108BFloat16EEEvlPKT_llllllllllllllPS4_l)
        /*0168*/ 	.short	0x0380
        /*016a*/ 	.short	0x0090


	//----- nvinfo : EIATTR_SW_WAR
	.align		4
.L_193:
        /*016c*/ 	.byte	0x04, 0x36
        /*016e*/ 	.short	(.L_195 - .L_194)
.L_194:
        /*0170*/ 	.word	0x00000008
.L_195:


//--------------------- .nv.info._ZN2at6native21col2im_batched_kernelIN3c104HalfEEEvlPKT_llllllllllllllPS4_l --------------------------
	.section	.nv.info._ZN2at6native21col2im_batched_kernelIN3c104HalfEEEvlPKT_llllllllllllllPS4_l,"",@"SHT_CUDA_INFO"
	.sectionflags	@""
	.align	4


	//----- nvinfo : EIATTR_CUDA_API_VERSION
	.align		4
        /*0000*/ 	.byte	0x04, 0x37
        /*0002*/ 	.short	(.L_197 - .L_196)
.L_196:
        /*0004*/ 	.word	0x00000082


	//----- nvinfo : EIATTR_KPARAM_INFO
	.align		4
.L_197:
        /*0008*/ 	.byte	0x04, 0x17
        /*000a*/ 	.short	(.L_199 - .L_198)
.L_198:
        /*000c*/ 	.word	0x00000000
        /*0010*/ 	.short	0x0011
        /*0012*/ 	.short	0x0088
        /*0014*/ 	.byte	0x00, 0xf0, 0x21, 0x00


	//----- nvinfo : EIATTR_KPARAM_INFO
	.align		4
.L_199:
        /*0018*/ 	.byte	0x04, 0x17
        /*001a*/ 	.short	(.L_201 - .L_200)
.L_200:
        /*001c*/ 	.word	0x00000000
        /*0020*/ 	.short	0x0010
        /*0022*/ 	.short	0x0080
        /*0024*/ 	.byte	0x00, 0xf5, 0x21, 0x00


	//----- nvinfo : EIATTR_KPARAM_INFO
	.align		4
.L_201:
        /*0028*/ 	.byte	0x04, 0x17
        /*002a*/ 	.short	(.L_203 - .L_202)
.L_202:
        /*002c*/ 	.word	0x00000000
        /*0030*/ 	.short	0x000f
        /*0032*/ 	.short	0x0078
        /*0034*/ 	.byte	0x00, 0xf0, 0x21, 0x00


	//----- nvinfo : EIATTR_KPARAM_INFO
	.align		4
.L_203:
        /*0038*/ 	.byte	0x04, 0x17
        /*003a*/ 	.short	(.L_205 - .L_204)
.L_204:
        /*003c*/ 	.word	0x00000000
        /*0040*/ 	.short	0x000e
        /*0042*/ 	.short	0x0070
        /*0044*/ 	.byte	0x00, 0xf0, 0x21, 0x00


	//----- nvinfo : EIATTR_KPARAM_INFO
	.align		4
.L_205:
        /*0048*/ 	.byte	0x04, 0x17
        /*004a*/ 	.short	(.L_207 - .L_206)
.L_206:
        /*004c*/ 	.word	0x00000000
        /*0050*/ 	.short	0x000d
        /*0052*/ 	.short	0x0068
        /*0054*/ 	.byte	0x00, 0xf0, 0x21, 0x00


	//----- nvinfo : EIATTR_KPARAM_INFO
	.align		4
.L_207:
        /*0058*/ 	.byte	0x04, 0x17
        /*005a*/ 	.short	(.L_209 - .L_208)
.L_208:
        /*005c*/ 	.word	0x00000000
        /*0060*/ 	.short	0x000c
        /*0062*/ 	.short	0x0060
        /*0064*/ 	.byte	0x00, 0xf0, 0x21, 0x00


	//----- nvinfo : EIATTR_KPARAM_INFO
	.align		4
.L_209:
        /*0068*/ 	.byte	0x04, 0x17
        /*006a*/ 	.short	(.L_211 - .L_210)
.L_210:
        /*006c*/ 	.word	0x00000000
        /*0070*/ 	.short	0x000b
        /*0072*/ 	.short	0x0058
        /*0074*/ 	.byte	0x00, 0xf0, 0x21, 0x00


	//----- nvinfo : EIATTR_KPARAM_INFO
	.align		4
.L_211:
        /*0078*/ 	.byte	0x04, 0x17
        /*007a*/ 	.short	(.L_213 - .L_212)
.L_212:
        /*007c*/ 	.word	0x00000000
        /*0080*/ 	.short	0x000a
        /*0082*/ 	.short	0x0050
        /*0084*/ 	.byte	0x00, 0xf0, 0x21, 0x00


	//----- nvinfo : EIATTR_KPARAM_INFO
	.align		4
.L_213:
        /*0088*/ 	.byte	0x04, 0x17
        /*008a*/ 	.short	(.L_215 - .L_214)
.L_214:
        /*008c*/ 	.word	0x00000000
        /*0090*/ 	.short	0x0009
        /*0092*/ 	.short	0x0048
        /*0094*/ 	.byte	0x00, 0xf0, 0x21, 0x00


	//----- nvinfo : EIATTR_KPARAM_INFO
	.align		4
.L_215:
        /*0098*/ 	.byte	0x04, 0x17
        /*009a*/ 	.short	(.L_217 - .L_216)
.L_216:
        /*009c*/ 	.word	0x00000000
        /*00a0*/ 	.short	0x0008
        /*00a2*/ 	.short	0x0040
        /*00a4*/ 	.byte	0x00, 0xf0, 0x21, 0x00


	//----- nvinfo : EIATTR_KPARAM_INFO
	.align		4
.L_217:
        /*00a8*/ 	.byte	0x04, 0x17
        /*00aa*/ 	.short	(.L_219 - .L_218)
.L_218:
        /*00ac*/ 	.word	0x00000000
        /*00b0*/ 	.short	0x0007
        /*00b2*/ 	.short	0x0038
        /*00b4*/ 	.byte	0x00, 0xf0, 0x21, 0x00


	//----- nvinfo : EIATTR_KPARAM_INFO
	.align		4
.L_219:
        /*00b8*/ 	.byte	0x04, 0x17
        /*00ba*/ 	.short	(.L_221 - .L_220)
.L_220:
        /*00bc*/ 	.word	0x00000000
        /*00c0*/ 	.short	0x0006
        /*00c2*/ 	.short	0x0030
        /*00c4*/ 	.byte	0x00, 0xf0, 0x21, 0x00


	//----- nvinfo : EIATTR_KPARAM_INFO
	.align		4
.L_221:
        /*00c8*/ 	.byte	0x04, 0x17
        /*00ca*/ 	.short	(.L_223 - .L_222)
.L_222:
        /*00cc*/ 	.word	0x00000000
        /*00d0*/ 	.short	0x0005
        /*00d2*/ 	.short	0x0028
        /*00d4*/ 	.byte	0x00, 0xf0, 0x21, 0x00


	//----- nvinfo : EIATTR_KPARAM_INFO
	.align		4
.L_223:
        /*00d8*/ 	.byte	0x04, 0x17
        /*00da*/ 	.short	(.L_225 - .L_224)
.L_224:
        /*00dc*/ 	.word	0x00000000
        /*00e0*/ 	.short	0x0004
        /*00e2*/ 	.short	0x0020
        /*00e4*/ 	.byte	0x00, 0xf0, 0x21, 0x00


	//----- nvinfo : EIATTR_KPARAM_INFO
	.align		4
.L_225:
        /*00e8*/ 	.byte	0x04, 0x17
        /*00ea*/ 	.short	(.L_227 - .L_226)
.L_226:
        /*00ec*/ 	.word	0x00000000
        /*00f0*/ 	.short	0x0003
        /*00f2*/ 	.short	0x0018
        /*00f4*/ 	.byte	0x00, 0xf0, 0x21, 0x00


	//----- nvinfo : EIATTR_KPARAM_INFO
	.align		4
.L_227:
        /*00f8*/ 	.byte	0x04, 0x17
        /*00fa*/ 	.short	(.L_229 - .L_228)
.L_228:
        /*00fc*/ 	.word	0x00000000
        /*0100*/ 	.short	0x0002
        /*0102*/ 	.short	0x0010
        /*0104*/ 	.byte	0x00, 0xf0, 0x21, 0x00


	//----- nvinfo : EIATTR_KPARAM_INFO
	.align		4
.L_229:
        /*0108*/ 	.byte	0x04, 0x17
        /*010a*/ 	.short	(.L_231 - .L_230)
.L_230:
        /*010c*/ 	.word	0x00000000
        /*0110*/ 	.short	0x0001
        /*0112*/ 	.short	0x0008
        /*0114*/ 	.byte	0x00, 0xf5, 0x21, 0x00


	//----- nvinfo : EIATTR_KPARAM_INFO
	.align		4
.L_231:
        /*0118*/ 	.byte	0x04, 0x17
        /*011a*/ 	.short	(.L_233 - .L_232)
.L_232:
        /*011c*/ 	.word	0x00000000
        /*0120*/ 	.short	0x0000
        /*0122*/ 	.short	0x0000
        /*0124*/ 	.byte	0x00, 0xf0, 0x21, 0x00


	//----- nvinfo : EIATTR_SPARSE_MMA_MASK
	.align		4
.L_233:
        /*0128*/ 	.byte	0x03, 0x50
        /*012a*/ 	.short	0x0000


	//----- nvinfo : EIATTR_MAXREG_COUNT
	.align		4
        /*012c*/ 	.byte	0x03, 0x1b
        /*012e*/ 	.short	0x0080


	//----- nvinfo : EIATTR_MERCURY_ISA_VERSION
	.align		4
        /*0130*/ 	.byte	0x03, 0x5f
        /*0132*/ 	.short	0x0101


	//----- nvinfo : EIATTR_VRC_CTA_INIT_COUNT
	.align		4
        /*0134*/ 	.byte	0x02, 0x4a
	.zero		1
	.zero		1


	//----- nvinfo : EIATTR_EXIT_INSTR_OFFSETS
	.align		4
        /*0138*/ 	.byte	0x04, 0x1c
        /*013a*/ 	.short	(.L_235 - .L_234)


	//   ....[0]....
.L_234:
        /*013c*/ 	.word	0x000000e0


	//   ....[1]....
        /*0140*/ 	.word	0x000061c0


	//----- nvinfo : EIATTR_MAX_THREADS
	.align		4
.L_235:
        /*0144*/ 	.byte	0x04, 0x05
        /*0146*/ 	.short	(.L_237 - .L_236)
.L_236:
        /*0148*/ 	.word	0x00000200
        /*014c*/ 	.word	0x00000001
        /*0150*/ 	.word	0x00000001


	//----- nvinfo : EIATTR_CRS_STACK_SIZE
	.align		4
.L_237:
        /*0154*/ 	.byte	0x04, 0x1e
        /*0156*/ 	.short	(.L_239 - .L_238)
.L_238:
        /*0158*/ 	.word	0x00000000


	//----- nvinfo : EIATTR_CBANK_PARAM_SIZE
	.align		4
.L_239:
        /*015c*/ 	.byte	0x03, 0x19
        /*015e*/ 	.short	0x0090


	//----- nvinfo : EIATTR_PARAM_CBANK
	.align		4
        /*0160*/ 	.byte	0x04, 0x0a
        /*0162*/ 	.short	(.L_241 - .L_240)
	.align		4
.L_240:
        /*0164*/ 	.word	index@(.nv.constant0._ZN2at6native21col2im_batched_kernelIN3c104HalfEEEvlPKT_llllllllllllllPS4_l)
        /*0168*/ 	.short	0x0380
        /*016a*/ 	.short	0x0090


	//----- nvinfo : EIATTR_SW_WAR
	.align		4
.L_241:
        /*016c*/ 	.byte	0x04, 0x36
        /*016e*/ 	.short	(.L_243 - .L_242)
.L_242:
        /*0170*/ 	.word	0x00000008
.L_243:


//--------------------- .nv.info._ZN2at6native21col2im_batched_kernelIN3c107complexIfEEEEvlPKT_llllllllllllllPS5_l --------------------------
	.section	.nv.info._ZN2at6native21col2im_batched_kernelIN3c107complexIfEEEEvlPKT_llllllllllllllPS5_l,"",@"SHT_CUDA_INFO"
	.sectionflags	@""
	.align	4


	//----- nvinfo : EIATTR_CUDA_API_VERSION
	.align		4
        /*0000*/ 	.byte	0x04, 0x37
        /*0002*/ 	.short	(.L_245 - .L_244)
.L_244:
        /*0004*/ 	.word	0x00000082


	//----- nvinfo : EIATTR_KPARAM_INFO
	.align		4
.L_245:
        /*0008*/ 	.byte	0x04, 0x17
        /*000a*/ 	.short	(.L_247 - .L_246)
.L_246:
        /*000c*/ 	.word	0x00000000
        /*0010*/ 	.short	0x0011
        /*0012*/ 	.short	0x0088
        /*0014*/ 	.byte	0x00, 0xf0, 0x21, 0x00


	//----- nvinfo : EIATTR_KPARAM_INFO
	.align		4
.L_247:
        /*0018*/ 	.byte	0x04, 0x17
        /*001a*/ 	.short	(.L_249 - .L_248)
.L_248:
        /*001c*/ 	.word	0x00000000
        /*0020*/ 	.short	0x0010
        /*0022*/ 	.short	0x0080
        /*0024*/ 	.byte	0x00, 0xf5, 0x21, 0x00


	//----- nvinfo : EIATTR_KPARAM_INFO
	.align		4
.L_249:
        /*0028*/ 	.byte	0x04, 0x17
        /*002a*/ 	.short	(.L_251 - .L_250)
.L_250:
        /*002c*/ 	.word	0x00000000
        /*0030*/ 	.short	0x000f
        /*0032*/ 	.short	0x0078
        /*0034*/ 	.byte	0x00, 0xf0, 0x21, 0x00


	//----- nvinfo : EIATTR_KPARAM_INFO
	.align		4
.L_251:
        /*0038*/ 	.byte	0x04, 0x17
        /*003a*/ 	.short	(.L_253 - .L_252)
.L_252:
        /*003c*/ 	.word	0x00000000
        /*0040*/ 	.short	0x000e
        /*0042*/ 	.short	0x0070
        /*0044*/ 	.byte	0x00, 0xf0, 0x21, 0x00


	//----- nvinfo : EIATTR_KPARAM_INFO
	.align		4
.L_253:
        /*0048*/ 	.byte	0x04, 0x17
        /*004a*/ 	.short	(.L_255 - .L_254)
.L_254:
        /*004c*/ 	.word	0x00000000
        /*0050*/ 	.short	0x000d
        /*0052*/ 	.short	0x0068
        /*0054*/ 	.byte	0x00, 0xf0, 0x21, 0x00


	//----- nvinfo : EIATTR_KPARAM_INFO
	.align		4
.L_255:
        /*0058*/ 	.byte	0x04, 0x17
        /*005a*/ 	.short	(.L_257 - .L_256)
.L_256:
        /*005c*/ 	.word	0x00000000
        /*0060*/ 	.short	0x000c
        /*0062*/ 	.short	0x0060
        /*0064*/ 	.byte	0x00, 0xf0, 0x21, 0x00


	//----- nvinfo : EIATTR_KPARAM_INFO
	.align		4
.L_257:
        /*0068*/ 	.byte	0x04, 0x17
        /*006a*/ 	.short	(.L_259 - .L_258)
.L_258:
        /*006c*/ 	.word	0x00000000
        /*0070*/ 	.short	0x000b
        /*0072*/ 	.short	0x0058
        /*0074*/ 	.byte	0x00, 0xf0, 0x21, 0x00


	//----- nvinfo : EIATTR_KPARAM_INFO
	.align		4
.L_259:
        /*0078*/ 	.byte	0x04, 0x17
        /*007a*/ 	.short	(.L_261 - .L_260)
.L_260:
        /*007c*/ 	.word	0x00000000
        /*0080*/ 	.short	0x000a
        /*0082*/ 	.short	0x0050
        /*0084*/ 	.byte	0x00, 0xf0, 0x21, 0x00


	//----- nvinfo : EIATTR_KPARAM_INFO
	.align		4
.L_261:
        /*0088*/ 	.byte	0x04, 0x17
        /*008a*/ 	.short	(.L_263 - .L_262)
.L_262:
        /*008c*/ 	.word	0x00000000
        /*0090*/ 	.short	0x0009
        /*0092*/ 	.short	0x0048
        /*0094*/ 	.byte	0x00, 0xf0, 0x21, 0x00


	//----- nvinfo : EIATTR_KPARAM_INFO
	.align		4
.L_263:
        /*0098*/ 	.byte	0x04, 0x17
        /*009a*/ 	.short	(.L_265 - .L_264)
.L_264:
        /*009c*/ 	.word	0x00000000
        /*00a0*/ 	.short	0x0008
        /*00a2*/ 	.short	0x0040
        /*00a4*/ 	.byte	0x00, 0xf0, 0x21, 0x00


	//----- nvinfo : EIATTR_KPARAM_INFO
	.align		4
.L_265:
        /*00a8*/ 	.byte	0x04, 0x17
        /*00aa*/ 	.short	(.L_267 - .L_266)
.L_266:
        /*00ac*/ 	.word	0x00000000
        /*00b0*/ 	.short	0x0007
        /*00b2*/ 	.short	0x0038
        /*00b4*/ 	.byte	0x00, 0xf0, 0x21, 0x00


	//----- nvinfo : EIATTR_KPARAM_INFO
	.align		4
.L_267:
        /*00b8*/ 	.byte	0x04, 0x17
        /*00ba*/ 	.short	(.L_269 - .L_268)
.L_268:
        /*00bc*/ 	.word	0x00000000
        /*00c0*/ 	.short	0x0006
        /*00c2*/ 	.short	0x0030
        /*00c4*/ 	.byte	0x00, 0xf0, 0x21, 0x00


	//----- nvinfo : EIATTR_KPARAM_INFO
	.align		4
.L_269:
        /*00c8*/ 	.byte	0x04, 0x17
        /*00ca*/ 	.short	(.L_271 - .L_270)
.L_270:
        /*00cc*/ 	.word	0x00000000
        /*00d0*/ 	.short	0x0005
        /*00d2*/ 	.short	0x0028
        /*00d4*/ 	.byte	0x00, 0xf0, 0x21, 0x00


	//----- nvinfo : EIATTR_KPARAM_INFO
	.align		4
.L_271:
        /*00d8*/ 	.byte	0x04, 0x17
        /*00da*/ 	.short	(.L_273 - .L_272)
.L_272:
        /*00dc*/ 	.word	0x00000000
        /*00e0*/ 	.short	0x0004
        /*00e2*/ 	.short	0x0020
        /*00e4*/ 	.byte	0x00, 0xf0, 0x21, 0x00


	//----- nvinfo : EIATTR_KPARAM_INFO
	.align		4
.L_273:
        /*00e8*/ 	.byte	0x04, 0x17
        /*00ea*/ 	.short	(.L_275 - .L_274)
.L_274:
        /*00ec*/ 	.word	0x00000000
        /*00f0*/ 	.short	0x0003
        /*00f2*/ 	.short	0x0018
        /*00f4*/ 	.byte	0x00, 0xf0, 0x21, 0x00


	//----- nvinfo : EIATTR_KPARAM_INFO
	.align		4
.L_275:
        /*00f8*/ 	.byte	0x04, 0x17
        /*00fa*/ 	.short	(.L_277 - .L_276)
.L_276:
        /*00fc*/ 	.word	0x00000000
        /*0100*/ 	.short	0x0002
        /*0102*/ 	.short	0x0010
        /*0104*/ 	.byte	0x00, 0xf0, 0x21, 0x00


	//----- nvinfo : EIATTR_KPARAM_INFO
	.align		4
.L_277:
        /*0108*/ 	.byte	0x04, 0x17
        /*010a*/ 	.short	(.L_279 - .L_278)
.L_278:
        /*010c*/ 	.word	0x00000000
        /*0110*/ 	.short	0x0001
        /*0112*/ 	.short	0x0008
        /*0114*/ 	.byte	0x00, 0xf5, 0x21, 0x00


	//----- nvinfo : EIATTR_KPARAM_INFO
	.align		4
.L_279:
        /*0118*/ 	.byte	0x04, 0x17
        /*011a*/ 	.short	(.L_281 - .L_280)
.L_280:
        /*011c*/ 	.word	0x00000000
        /*0120*/ 	.short	0x0000
        /*0122*/ 	.short	0x0000
        /*0124*/ 	.byte	0x00, 0xf0, 0x21, 0x00


	//----- nvinfo : EIATTR_SPARSE_MMA_MASK
	.align		4
.L_281:
        /*0128*/ 	.byte	0x03, 0x50
        /*012a*/ 	.short	0x0000


	//----- nvinfo : EIATTR_MAXREG_COUNT
	.align		4
        /*012c*/ 	.byte	0x03, 0x1b
        /*012e*/ 	.short	0x0080


	//----- nvinfo : EIATTR_MERCURY_ISA_VERSION
	.align		4
        /*0130*/ 	.byte	0x03, 0x5f
        /*0132*/ 	.short	0x0101


	//----- nvinfo : EIATTR_VRC_CTA_INIT_COUNT
	.align		4
        /*0134*/ 	.byte	0x02, 0x4a
	.zero		1
	.zero		1


	//----- nvinfo : EIATTR_EXIT_INSTR_OFFSETS
	.align		4
        /*0138*/ 	.byte	0x04, 0x1c
        /*013a*/ 	.short	(.L_283 - .L_282)


	//   ....[0]....
.L_282:
        /*013c*/ 	.word	0x000000e0


	//   ....[1]....
        /*0140*/ 	.word	0x000061d0


	//----- nvinfo : EIATTR_MAX_THREADS
	.align		4
.L_283:
        /*0144*/ 	.byte	0x04, 0x05
        /*0146*/ 	.short	(.L_285 - .L_284)
.L_284:
        /*0148*/ 	.word	0x00000200
        /*014c*/ 	.word	0x00000001
        /*0150*/ 	.word	0x00000001


	//----- nvinfo : EIATTR_CRS_STACK_SIZE
	.align		4
.L_285:
        /*0154*/ 	.byte	0x04, 0x1e
        /*0156*/ 	.short	(.L_287 - .L_286)
.L_286:
        /*0158*/ 	.word	0x00000000


	//----- nvinfo : EIATTR_CBANK_PARAM_SIZE
	.align		4
.L_287:
        /*015c*/ 	.byte	0x03, 0x19
        /*015e*/ 	.short	0x0090


	//----- nvinfo : EIATTR_PARAM_CBANK
	.align		4
        /*0160*/ 	.byte	0x04, 0x0a
        /*0162*/ 	.short	(.L_289 - .L_288)
	.align		4
.L_288:
        /*0164*/ 	.word	index@(.nv.constant0._ZN2at6native21col2im_batched_kernelIN3c107complexIfEEEEvlPKT_llllllllllllllPS5_l)
        /*0168*/ 	.short	0x0380
        /*016a*/ 	.short	0x0090


	//----- nvinfo : EIATTR_SW_WAR
	.align		4
.L_289:
        /*016c*/ 	.byte	0x04, 0x36
        /*016e*/ 	.short	(.L_291 - .L_290)
.L_290:
        /*0170*/ 	.word	0x00000008
.L_291:


//--------------------- .nv.info._ZN2at6native21col2im_batched_kernelIN3c107complexIdEEEEvlPKT_llllllllllllllPS5_l --------------------------
	.section	.nv.info._ZN2at6native21col2im_batched_kernelIN3c107complexIdEEEEvlPKT_llllllllllllllPS5_l,"",@"SHT_CUDA_INFO"
	.sectionflags	@""
	.align	4


	//----- nvinfo : EIATTR_CUDA_API_VERSION
	.align		4
        /*0000*/ 	.byte	0x04, 0x37
        /*0002*/ 	.short	(.L_293 - .L_292)
.L_292:
        /*0004*/ 	.word	0x00000082


	//----- nvinfo : EIATTR_KPARAM_INFO
	.align		4
.L_293:
        /*0008*/ 	.byte	0x04, 0x17
        /*000a*/ 	.short	(.L_295 - .L_294)
.L_294:
        /*000c*/ 	.word	0x00000000
        /*0010*/ 	.short	0x0011
        /*0012*/ 	.short	0x0088
        /*0014*/ 	.byte	0x00, 0xf0, 0x21, 0x00


	//----- nvinfo : EIATTR_KPARAM_INFO
	.align		4
.L_295:
        /*0018*/ 	.byte	0x04, 0x17
        /*001a*/ 	.short	(.L_297 - .L_296)
.L_296:
        /*001c*/ 	.word	0x00000000
        /*0020*/ 	.short	0x0010
        /*0022*/ 	.short	0x0080
        /*0024*/ 	.byte	0x00, 0xf5, 0x21, 0x00


	//----- nvinfo : EIATTR_KPARAM_INFO
	.align		4
.L_297:
        /*0028*/ 	.byte	0x04, 0x17
        /*002a*/ 	.short	(.L_299 - .L_298)
.L_298:
        /*002c*/ 	.word	0x00000000
        /*0030*/ 	.short	0x000f
        /*0032*/ 	.short	0x0078
        /*0034*/ 	.byte	0x00, 0xf0, 0x21, 0x00


	//----- nvinfo : EIATTR_KPARAM_INFO
	.align		4
.L_299:
        /*0038*/ 	.byte	0x04, 0x17
        /*003a*/ 	.short	(.L_301 - .L_300)
.L_300:
        /*003c*/ 	.word	0x00000000
        /*0040*/ 	.short	0x000e
        /*0042*/ 	.short	0x0070
        /*0044*/ 	.byte	0x00, 0xf0, 0x21, 0x00


	//----- nvinfo : EIATTR_KPARAM_INFO
	.align		4
.L_301:
        /*0048*/ 	.byte	0x04, 0x17
        /*004a*/ 	.short	(.L_303 - .L_302)
.L_302:
        /*004c*/ 	.word	0x00000000
        /*0050*/ 	.short	0x000d
        /*0052*/ 	.short	0x0068
        /*0054*/ 	.byte	0x00, 0xf0, 0x21, 0x00


	//----- nvinfo : EIATTR_KPARAM_INFO
	.align		4
.L_303:
        /*0058*/ 	.byte	0x04, 0x17
        /*005a*/ 	.short	(.L_305 - .L_304)
.L_304:
        /*005c*/ 	.word	0x00000000
        /*0060*/ 	.short	0x000c
        /*0062*/ 	.short	0x0060
        /*0064*/ 	.byte	0x00, 0xf0, 0x21, 0x00


	//----- nvinfo : EIATTR_KPARAM_INFO
	.align		4
.L_305:
        /*0068*/ 	.byte	0x04, 0x17
        /*006a*/ 	.short	(.L_307 - .L_306)
.L_306:
        /*006c*/ 	.word	0x00000000
        /*0070*/ 	.short	0x000b
        /*0072*/ 	.short	0x0058
        /*0074*/ 	.byte	0x00, 0xf0, 0x21, 0x00


	//----- nvinfo : EIATTR_KPARAM_INFO
	.align		4
.L_307:
        /*0078*/ 	.byte	0x04, 0x17
        /*007a*/ 	.short	(.L_309 - .L_308)
.L_308:
        /*007c*/ 	.word	0x00000000
        /*0080*/ 	.short	0x000a
        /*0082*/ 	.short	0x0050
        /*0084*/ 	.byte	0x00, 0xf0, 0x21, 0x00


	//----- nvinfo : EIATTR_KPARAM_INFO
	.align		4
.L_309:
        /*0088*/ 	.byte	0x04, 0x17
        /*008a*/ 	.short	(.L_311 - .L_310)
.L_310:
        /*008c*/ 	.word	0x00000000
        /*0090*/ 	.short	0x0009
        /*0092*/ 	.short	0x0048
        /*0094*/ 	.byte	0x00, 0xf0, 0x21, 0x00


	//----- nvinfo : EIATTR_KPARAM_INFO
	.align		4
.L_311:
        /*0098*/ 	.byte	0x04, 0x17
        /*009a*/ 	.short	(.L_313 - .L_312)
.L_312:
        /*009c*/ 	.word	0x00000000
        /*00a0*/ 	.short	0x0008
        /*00a2*/ 	.short	0x0040
        /*00a4*/ 	.byte	0x00, 0xf0, 0x21, 0x00


	//----- nvinfo : EIATTR_KPARAM_INFO
	.align		4
.L_313:
        /*00a8*/ 	.byte	0x04, 0x17
        /*00aa*/ 	.short	(.L_315 - .L_314)
.L_314:
        /*00ac*/ 	.word	0x00000000
        /*00b0*/ 	.short	0x0007
        /*00b2*/ 	.short	0x0038
        /*00b4*/ 	.byte	0x00, 0xf0, 0x21, 0x00


	//----- nvinfo : EIATTR_KPARAM_INFO
	.align		4
.L_315:
        /*00b8*/ 	.byte	0x04, 0x17
        /*00ba*/ 	.short	(.L_317 - .L_316)
.L_316:
        /*00bc*/ 	.word	0x00000000
        /*00c0*/ 	.short	0x0006
        /*00c2*/ 	.short	0x0030
        /*00c4*/ 	.byte	0x00, 0xf0, 0x21, 0x00


	//----- nvinfo : EIATTR_KPARAM_INFO
	.align		4
.L_317:
        /*00c8*/ 	.byte	0x04, 0x17
        /*00ca*/ 	.short	(.L_319 - .L_318)
.L_318:
        /*00cc*/ 	.word	0x00000000
        /*00d0*/ 	.short	0x0005
        /*00d2*/ 	.short	0x0028
        /*00d4*/ 	.byte	0x00, 0xf0, 0x21, 0x00


	//----- nvinfo : EIATTR_KPARAM_INFO
	.align		4
.L_319:
        /*00d8*/ 	.byte	0x04, 0x17
        /*00da*/ 	.short	(.L_321 - .L_320)
.L_320:
        /*00dc*/ 	.word	0x00000000
        /*00e0*/ 	.short	0x0004
        /*00e2*/ 	.short	0x0020
        /*00e4*/ 	.byte	0x00, 0xf0, 0x21, 0x00


	//----- nvinfo : EIATTR_KPARAM_INFO
	.align		4
.L_321:
        /*00e8*/ 	.byte	0x04, 0x17
        /*00ea*/ 	.short	(.L_323 - .L_322)
.L_322:
        /*00ec*/ 	.word	0x00000000
        /*00f0*/ 	.short	0x0003
        /*00f2*/ 	.short	0x0018
        /*00f4*/ 	.byte	0x00, 0xf0, 0x21, 0x00


	//----- nvinfo : EIATTR_KPARAM_INFO
	.align		4
.L_323:
        /*00f8*/ 	.byte	0x04, 0x17
        /*00fa*/ 	.short	(.L_325 - .L_324)
.L_324:
        /*00fc*/ 	.word	0x00000000
        /*0100*/ 	.short	0x0002
        /*0102*/ 	.short	0x0010
        /*0104*/ 	.byte	0x00, 0xf0, 0x21, 0x00


	//----- nvinfo : EIATTR_KPARAM_INFO
	.align		4
.L_325:
        /*0108*/ 	.byte	0x04, 0x17
        /*010a*/ 	.short	(.L_327 - .L_326)
.L_326:
        /*010c*/ 	.word	0x00000000
        /*0110*/ 	.short	0x0001
        /*0112*/ 	.short	0x0008
        /*0114*/ 	.byte	0x00, 0xf5, 0x21, 0x00


	//----- nvinfo : EIATTR_KPARAM_INFO
	.align		4
.L_327:
        /*0118*/ 	.byte	0x04, 0x17
        /*011a*/ 	.short	(.L_329 - .L_328)
.L_328:
        /*011c*/ 	.word	0x00000000
        /*0120*/ 	.short	0x0000
        /*0122*/ 	.short	0x0000
        /*0124*/ 	.byte	0x00, 0xf0, 0x21, 0x00


	//----- nvinfo : EIATTR_SPARSE_MMA_MASK
	.align		4
.L_329:
        /*0128*/ 	.byte	0x03, 0x50
        /*012a*/ 	.short	0x0000


	//----- nvinfo : EIATTR_MAXREG_COUNT
	.align		4
        /*012c*/ 	.byte	0x03, 0x1b
        /*012e*/ 	.short	0x0080


	//----- nvinfo : EIATTR_MERCURY_ISA_VERSION
	.align		4
        /*0130*/ 	.byte	0x03, 0x5f
        /*0132*/ 	.short	0x0101


	//----- nvinfo : EIATTR_VRC_CTA_INIT_COUNT
	.align		4
        /*0134*/ 	.byte	0x02, 0x4a
	.zero		1
	.zero		1


	//----- nvinfo : EIATTR_EXIT_INSTR_OFFSETS
	.align		4
        /*0138*/ 	.byte	0x04, 0x1c
        /*013a*/ 	.short	(.L_331 - .L_330)


	//   ....[0]....
.L_330:
        /*013c*/ 	.word	0x000000e0


	//   ....[1]....
        /*0140*/ 	.word	0x00006240


	//----- nvinfo : EIATTR_MAX_THREADS
	.align		4
.L_331:
        /*0144*/ 	.byte	0x04, 0x05
        /*0146*/ 	.short	(.L_333 - .L_332)
.L_332:
        /*0148*/ 	.word	0x00000200
        /*014c*/ 	.word	0x00000001
        /*0150*/ 	.word	0x00000001


	//----- nvinfo : EIATTR_CRS_STACK_SIZE
	.align		4
.L_333:
        /*0154*/ 	.byte	0x04, 0x1e
        /*0156*/ 	.short	(.L_335 - .L_334)
.L_334:
        /*0158*/ 	.word	0x00000000


	//----- nvinfo : EIATTR_CBANK_PARAM_SIZE
	.align		4
.L_335:
        /*015c*/ 	.byte	0x03, 0x19
        /*015e*/ 	.short	0x0090


	//----- nvinfo : EIATTR_PARAM_CBANK
	.align		4
        /*0160*/ 	.byte	0x04, 0x0a
        /*0162*/ 	.short	(.L_337 - .L_336)
	.align		4
.L_336:
        /*0164*/ 	.word	index@(.nv.constant0._ZN2at6native21col2im_batched_kernelIN3c107complexIdEEEEvlPKT_llllllllllllllPS5_l)
        /*0168*/ 	.short	0x0380
        /*016a*/ 	.short	0x0090


	//----- nvinfo : EIATTR_SW_WAR
	.align		4
.L_337:
        /*016c*/ 	.byte	0x04, 0x36
        /*016e*/ 	.short	(.L_339 - .L_338)
.L_338:
        /*0170*/ 	.word	0x00000008
.L_339:


//--------------------- .nv.info._ZN2at6native21col2im_batched_kernelIfEEvlPKT_llllllllllllllPS2_l --------------------------
	.section	.nv.info._ZN2at6native21col2im_batched_kernelIfEEvlPKT_llllllllllllllPS2_l,"",@"SHT_CUDA_INFO"
	.sectionflags	@""
	.align	4


	//----- nvinfo : EIATTR_CUDA_API_VERSION
	.align		4
        /*0000*/ 	.byte	0x04, 0x37
        /*0002*/ 	.short	(.L_341 - .L_340)
.L_340:
        /*0004*/ 	.word	0x00000082


	//----- nvinfo : EIATTR_KPARAM_INFO
	.align		4
.L_341:
        /*0008*/ 	.byte	0x04, 0x17
        /*000a*/ 	.short	(.L_343 - .L_342)
.L_342:
        /*000c*/ 	.word	0x00000000
        /*0010*/ 	.short	0x0011
        /*0012*/ 	.short	0x0088
        /*0014*/ 	.byte	0x00, 0xf0, 0x21, 0x00


	//----- nvinfo : EIATTR_KPARAM_INFO
	.align		4
.L_343:
        /*0018*/ 	.byte	0x04, 0x17
        /*001a*/ 	.short	(.L_345 - .L_344)
.L_344:
        /*001c*/ 	.word	0x00000000
        /*0020*/ 	.short	0x0010
        /*0022*/ 	.short	0x0080
        /*0024*/ 	.byte	0x00, 0xf5, 0x21, 0x00


	//----- nvinfo : EIATTR_KPARAM_INFO
	.align		4
.L_345:
        /*0028*/ 	.byte	0x04, 0x17
        /*002a*/ 	.short	(.L_347 - .L_346)
.L_346:
        /*002c*/ 	.word	0x00000000
        /*0030*/ 	.short	0x000f
        /*0032*/ 	.short	0x0078
        /*0034*/ 	.byte	0x00, 0xf0, 0x21, 0x00


	//----- nvinfo : EIATTR_KPARAM_INFO
	.align		4
.L_347:
        /*0038*/ 	.byte	0x04, 0x17
        /*003a*/ 	.short	(.L_349 - .L_348)
.L_348:
        /*003c*/ 	.word	0x00000000
        /*0040*/ 	.short	0x000e
        /*0042*/ 	.short	0x0070
        /*0044*/ 	.byte	0x00, 0xf0, 0x21, 0x00


	//----- nvinfo : EIATTR_KPARAM_INFO
	.align		4
.L_349:
        /*0048*/ 	.byte	0x04, 0x17
        /*004a*/ 	.short	(.L_351 - .L_350)
.L_350:
        /*004c*/ 	.word	0x00000000
        /*0050*/ 	.short	0x000d
        /*0052*/ 	.short	0x0068
        /*0054*/ 	.byte	0x00, 0xf0, 0x21, 0x00


	//----- nvinfo : EIATTR_KPARAM_INFO
	.align		4
.L_351:
        /*0058*/ 	.byte	0x04, 0x17
        /*005a*/ 	.short	(.L_353 - .L_352)
.L_352:
        /*005c*/ 	.word	0x00000000
        /*0060*/ 	.short	0x000c
        /*0062*/ 	.short	0x0060
        /*0064*/ 	.byte	0x00, 0xf0, 0x21, 0x00


	//----- nvinfo : EIATTR_KPARAM_INFO
	.align		4
.L_353:
        /*0068*/ 	.byte	0x04, 0x17
        /*006a*/ 	.short	(.L_355 - .L_354)
.L_354:
        /*006c*/ 	.word	0x00000000
        /*0070*/ 	.short	0x000b
        /*0072*/ 	.short	0x0058
        /*0074*/ 	.byte	0x00, 0xf0, 0x21, 0x00


	//----- nvinfo : EIATTR_KPARAM_INFO
	.align		4
.L_355:
        /*0078*/ 	.byte	0x04, 0x17
        /*007a*/ 	.short	(.L_357 - .L_356)
.L_356:
        /*007c*/ 	.word	0x00000000
        /*0080*/ 	.short	0x000a
        /*0082*/ 	.short	0x0050
        /*0084*/ 	.byte	0x00, 0xf0, 0x21, 0x00


	//----- nvinfo : EIATTR_KPARAM_INFO
	.align		4
.L_357:
        /*0088*/ 	.byte	0x04, 0x17
        /*008a*/ 	.short	(.L_359 - .L_358)
.L_358:
        /*008c*/ 	.word	0x00000000
        /*0090*/ 	.short	0x0009
        /*0092*/ 	.short	0x0048
        /*0094*/ 	.byte	0x00, 0xf0, 0x21, 0x00


	//----- nvinfo : EIATTR_KPARAM_INFO
	.align		4
.L_359:
        /*0098*/ 	.byte	0x04, 0x17
        /*009a*/ 	.short	(.L_361 - .L_360)
.L_360:
        /*009c*/ 	.word	0x00000000
        /*00a0*/ 	.short	0x0008
        /*00a2*/ 	.short	0x0040
        /*00a4*/ 	.byte	0x00, 0xf0, 0x21, 0x00


	//----- nvinfo : EIATTR_KPARAM_INFO
	.align		4
.L_361:
        /*00a8*/ 	.byte	0x04, 0x17
        /*00aa*/ 	.short	(.L_363 - .L_362)
.L_362:
        /*00ac*/ 	.word	0x00000000
        /*00b0*/ 	.short	0x0007
        /*00b2*/ 	.short	0x0038
        /*00b4*/ 	.byte	0x00, 0xf0, 0x21, 0x00


	//----- nvinfo : EIATTR_KPARAM_INFO
	.align		4
.L_363:
        /*00b8*/ 	.byte	0x04, 0x17
        /*00ba*/ 	.short	(.L_365 - .L_364)
.L_364:
        /*00bc*/ 	.word	0x00000000
        /*00c0*/ 	.short	0x0006
        /*00c2*/ 	.short	0x0030
        /*00c4*/ 	.byte	0x00, 0xf0, 0x21, 0x00


	//----- nvinfo : EIATTR_KPARAM_INFO
	.align		4
.L_365:
        /*00c8*/ 	.byte	0x04, 0x17
        /*00ca*/ 	.short	(.L_367 - .L_366)
.L_366:
        /*00cc*/ 	.word	0x00000000
        /*00d0*/ 	.short	0x0005
        /*00d2*/ 	.short	0x0028
        /*00d4*/ 	.byte	0x00, 0xf0, 0x21, 0x00


	//----- nvinfo : EIATTR_KPARAM_INFO
	.align		4
.L_367:
        /*00d8*/ 	.byte	0x04, 0x17
        /*00da*/ 	.short	(.L_369 - .L_368)
.L_368:
        /*00dc*/ 	.word	0x00000000
        /*00e0*/ 	.short	0x0004
        /*00e2*/ 	.short	0x0020
        /*00e4*/ 	.byte	0x00, 0xf0, 0x21, 0x00


	//----- nvinfo : EIATTR_KPARAM_INFO
	.align		4
.L_369:
        /*00e8*/ 	.byte	0x04, 0x17
        /*00ea*/ 	.short	(.L_371 - .L_370)
.L_370:
        /*00ec*/ 	.word	0x00000000
        /*00f0*/ 	.short	0x0003
        /*00f2*/ 	.short	0x0018
        /*00f4*/ 	.byte	0x00, 0xf0, 0x21, 0x00


	//----- nvinfo : EIATTR_KPARAM_INFO
	.align		4
.L_371:
        /*00f8*/ 	.byte	0x04, 0x17
        /*00fa*/ 	.short	(.L_373 - .L_372)
.L_372:
        /*00fc*/ 	.word	0x00000000
        /*0100*/ 	.short	0x0002
        /*0102*/ 	.short	0x0010
        /*0104*/ 	.byte	0x00, 0xf0, 0x21, 0x00


	//----- nvinfo : EIATTR_KPARAM_INFO
	.align		4
.L_373:
        /*0108*/ 	.byte	0x04, 0x17
        /*010a*/ 	.short	(.L_375 - .L_374)
.L_374:
        /*010c*/ 	.word	0x00000000
        /*0110*/ 	.short	0x0001
        /*0112*/ 	.short	0x0008
        /*0114*/ 	.byte	0x00, 0xf5, 0x21, 0x00


	//----- nvinfo : EIATTR_KPARAM_INFO
	.align		4
.L_375:
        /*0118*/ 	.byte	0x04, 0x17
        /*011a*/ 	.short	(.L_377 - .L_376)
.L_376:
        /*011c*/ 	.word	0x00000000
        /*0120*/ 	.short	0x0000
        /*0122*/ 	.short	0x0000
        /*0124*/ 	.byte	0x00, 0xf0, 0x21, 0x00


	//----- nvinfo : EIATTR_SPARSE_MMA_MASK
	.align		4
.L_377:
        /*0128*/ 	.byte	0x03, 0x50
        /*012a*/ 	.short	0x0000


	//----- nvinfo : EIATTR_MAXREG_COUNT
	.align		4
        /*012c*/ 	.byte	0x03, 0x1b
        /*012e*/ 	.short	0x0080


	//----- nvinfo : EIATTR_MERCURY_ISA_VERSION
	.align		4
        /*0130*/ 	.byte	0x03, 0x5f
        /*0132*/ 	.short	0x0101


	//----- nvinfo : EIATTR_VRC_CTA_INIT_COUNT
	.align		4
        /*0134*/ 	.byte	0x02, 0x4a
	.zero		1
	.zero		1


	//----- nvinfo : EIATTR_EXIT_INSTR_OFFSETS
	.align		4
        /*0138*/ 	.byte	0x04, 0x1c
        /*013a*/ 	.short	(.L_379 - .L_378)


	//   ....[0]....
.L_378:
        /*013c*/ 	.word	0x000000e0


	//   ....[1]....
        /*0140*/ 	.word	0x00006140


	//----- nvinfo : EIATTR_MAX_THREADS
	.align		4
.L_379:
        /*0144*/ 	.byte	0x04, 0x05
        /*0146*/ 	.short	(.L_381 - .L_380)
.L_380:
        /*0148*/ 	.word	0x00000200
        /*014c*/ 	.word	0x00000001
        /*0150*/ 	.word	0x00000001


	//----- nvinfo : EIATTR_CRS_STACK_SIZE
	.align		4
.L_381:
        /*0154*/ 	.byte	0x04, 0x1e
        /*0156*/ 	.short	(.L_383 - .L_382)
.L_382:
        /*0158*/ 	.word	0x00000000


	//----- nvinfo : EIATTR_CBANK_PARAM_SIZE
	.align		4
.L_383:
        /*015c*/ 	.byte	0x03, 0x19
        /*015e*/ 	.short	0x0090


	//----- nvinfo : EIATTR_PARAM_CBANK
	.align		4
        /*0160*/ 	.byte	0x04, 0x0a
        /*0162*/ 	.short	(.L_385 - .L_384)
	.align		4
.L_384:
        /*0164*/ 	.word	index@(.nv.constant0._ZN2at6native21col2im_batched_kernelIfEEvlPKT_llllllllllllllPS2_l)
        /*0168*/ 	.short	0x0380
        /*016a*/ 	.short	0x0090


	//----- nvinfo : EIATTR_SW_WAR
	.align		4
.L_385:
        /*016c*/ 	.byte	0x04, 0x36
        /*016e*/ 	.short	(.L_387 - .L_386)
.L_386:
        /*0170*/ 	.word	0x00000008
.L_387:


//--------------------- .nv.info._ZN2at6native21col2im_batched_kernelIdEEvlPKT_llllllllllllllPS2_l --------------------------
	.section	.nv.info._ZN2at6native21col2im_batched_kernelIdEEvlPKT_llllllllllllllPS2_l,"",@"SHT_CUDA_INFO"
	.sectionflags	@""
	.align	4


	//----- nvinfo : EIATTR_CUDA_API_VERSION
	.align		4
        /*0000*/ 	.byte	0x04, 0x37
        /*0002*/ 	.short	(.L_389 - .L_388)
.L_388:
        /*0004*/ 	.word	0x00000082


	//----- nvinfo : EIATTR_KPARAM_INFO
	.align		4
.L_389:
        /*0008*/ 	.byte	0x04, 0x17
        /*000a*/ 	.short	(.L_391 - .L_390)
.L_390:
        /*000c*/ 	.word	0x00000000
        /*0010*/ 	.short	0x0011
        /*0012*/ 	.short	0x0088
        /*0014*/ 	.byte	0x00, 0xf0, 0x21, 0x00


	//----- nvinfo : EIATTR_KPARAM_INFO
	.align		4
.L_391:
        /*0018*/ 	.byte	0x04, 0x17
        /*001a*/ 	.short	(.L_393 - .L_392)
.L_392:
        /*001c*/ 	.word	0x00000000
        /*0020*/ 	.short	0x0010
        /*0022*/ 	.short	0x0080
        /*0024*/ 	.byte	0x00, 0xf5, 0x21, 0x00


	//----- nvinfo : EIATTR_KPARAM_INFO
	.align		4
.L_393:
        /*0028*/ 	.byte	0x04, 0x17
        /*002a*/ 	.short	(.L_395 - .L_394)
.L_394:
        /*002c*/ 	.word	0x00000000
        /*0030*/ 	.short	0x000f
        /*0032*/ 	.short	0x0078
        /*0034*/ 	.byte	0x00, 0xf0, 0x21, 0x00


	//----- nvinfo : EIATTR_KPARAM_INFO
	.align		4
.L_395:
        /*0038*/ 	.byte	0x04, 0x17
        /*003a*/ 	.short	(.L_397 - .L_396)
.L_396:
        /*003c*/ 	.word	0x00000000
        /*0040*/ 	.short	0x000e
        /*0042*/ 	.short	0x0070
        /*0044*/ 	.byte	0x00, 0xf0, 0x21, 0x00


	//----- nvinfo : EIATTR_KPARAM_INFO
	.align		4
.L_397:
        /*0048*/ 	.byte	0x04, 0x17
        /*004a*/ 	.short	(.L_399 - .L_398)
.L_398:
        /*004c*/ 	.word	0x00000000
        /*0050*/ 	.short	0x000d
        /*0052*/ 	.short	0x0068
        /*0054*/ 	.byte	0x00, 0xf0, 0x21, 0x00


	//----- nvinfo : EIATTR_KPARAM_INFO
	.align		4
.L_399:
        /*0058*/ 	.byte	0x04, 0x17
        /*005a*/ 	.short	(.L_401 - .L_400)
.L_400:
        /*005c*/ 	.word	0x00000000
        /*0060*/ 	.short	0x000c
        /*0062*/ 	.short	0x0060
        /*0064*/ 	.byte	0x00, 0xf0, 0x21, 0x00


	//----- nvinfo : EIATTR_KPARAM_INFO
	.align		4
.L_401:
        /*0068*/ 	.byte	0x04, 0x17
        /*006a*/ 	.short	(.L_403 - .L_402)
.L_402:
        /*006c*/ 	.word	0x00000000
        /*0070*/ 	.short	0x000b
        /*0072*/ 	.short	0x0058
        /*0074*/ 	.byte	0x00, 0xf0, 0x21, 0x00


	//----- nvinfo : EIATTR_KPARAM_INFO
	.align		4
.L_403:
        /*0078*/ 	.byte	0x04, 0x17
        /*007a*/ 	.short	(.L_405 - .L_404)
.L_404:
        /*007c*/ 	.word	0x00000000
        /*0080*/ 	.short	0x000a
        /*0082*/ 	.short	0x0050
        /*0084*/ 	.byte	0x00, 0xf0, 0x21, 0x00


	//----- nvinfo : EIATTR_KPARAM_INFO
	.align		4
.L_405:
        /*0088*/ 	.byte	0x04, 0x17
        /*008a*/ 	.short	(.L_407 - .L_406)
.L_406:
        /*008c*/ 	.word	0x00000000
        /*0090*/ 	.short	0x0009
        /*0092*/ 	.short	0x0048
        /*0094*/ 	.byte	0x00, 0xf0, 0x21, 0x00


	//----- nvinfo : EIATTR_KPARAM_INFO
	.align		4
.L_407:
        /*0098*/ 	.byte	0x04, 0x17
        /*009a*/ 	.short	(.L_409 - .L_408)
.L_408:
        /*009c*/ 	.word	0x00000000
        /*00a0*/ 	.short	0x0008
        /*00a2*/ 	.short	0x0040
        /*00a4*/ 	.byte	0x00, 0xf0, 0x21, 0x00


	//----- nvinfo : EIATTR_KPARAM_INFO
	.align		4
.L_409:
        /*00a8*/ 	.byte	0x04, 0x17
        /*00aa*/ 	.short	(.L_411 - .L_410)
.L_410:
        /*00ac*/ 	.word	0x00000000
        /*00b0*/ 	.short	0x0007
        /*00b2*/ 	.short	0x0038
        /*00b4*/ 	.byte	0x00, 0xf0, 0x21, 0x00


	//----- nvinfo : EIATTR_KPARAM_INFO
	.align		4
.L_411:
        /*00b8*/ 	.byte	0x04, 0x17
        /*00ba*/ 	.short	(.L_413 - .L_412)
.L_412:
        /*00bc*/ 	.word	0x00000000
        /*00c0*/ 	.short	0x0006
        /*00c2*/ 	.short	0x0030
        /*00c4*/ 	.byte	0x00, 0xf0, 0x21, 0x00


	//----- nvinfo : EIATTR_KPARAM_INFO
	.align		4
.L_413:
        /*00c8*/ 	.byte	0x04, 0x17
        /*00ca*/ 	.short	(.L_415 - .L_414)
.L_414:
        /*00cc*/ 	.word	0x00000000
        /*00d0*/ 	.short	0x0005
        /*00d2*/ 	.short	0x0028
        /*00d4*/ 	.byte	0x00, 0xf0, 0x21, 0x00


	//----- nvinfo : EIATTR_KPARAM_INFO
	.align		4
.L_415:
        /*00d8*/ 	.byte	0x04, 0x17
        /*00da*/ 	.short	(.L_417 - .L_416)
.L_416:
        /*00dc*/ 	.word	0x00000000
        /*00e0*/ 	.short	0x0004
        /*00e2*/ 	.short	0x0020
        /*00e4*/ 	.byte	0x00, 0xf0, 0x21, 0x00


	//----- nvinfo : EIATTR_KPARAM_INFO
	.align		4
.L_417:
        /*00e8*/ 	.byte	0x04, 0x17
        /*00ea*/ 	.short	(.L_419 - .L_418)
.L_418:
        /*00ec*/ 	.word	0x00000000
        /*00f0*/ 	.short	0x0003
        /*00f2*/ 	.short	0x0018
        /*00f4*/ 	.byte	0x00, 0xf0, 0x21, 0x00


	//----- nvinfo : EIATTR_KPARAM_INFO
	.align		4
.L_419:
        /*00f8*/ 	.byte	0x04, 0x17
        /*00fa*/ 	.short	(.L_421 - .L_420)
.L_420:
        /*00fc*/ 	.word	0x00000000
        /*0100*/ 	.short	0x0002
        /*0102*/ 	.short	0x0010
        /*0104*/ 	.byte	0x00, 0xf0, 0x21, 0x00


	//----- nvinfo : EIATTR_KPARAM_INFO
	.align		4
.L_421:
        /*0108*/ 	.byte	0x04, 0x17
        /*010a*/ 	.short	(.L_423 - .L_422)
.L_422:
        /*010c*/ 	.word	0x00000000
        /*0110*/ 	.short	0x0001
        /*0112*/ 	.short	0x0008
        /*0114*/ 	.byte	0x00, 0xf5, 0x21, 0x00


	//----- nvinfo : EIATTR_KPARAM_INFO
	.align		4
.L_423:
        /*0118*/ 	.byte	0x04, 0x17
        /*011a*/ 	.short	(.L_425 - .L_424)
.L_424:
        /*011c*/ 	.word	0x00000000
        /*0120*/ 	.short	0x0000
        /*0122*/ 	.short	0x0000
        /*0124*/ 	.byte	0x00, 0xf0, 0x21, 0x00


	//----- nvinfo : EIATTR_SPARSE_MMA_MASK
	.align		4
.L_425:
        /*0128*/ 	.byte	0x03, 0x50
        /*012a*/ 	.short	0x0000


	//----- nvinfo : EIATTR_MAXREG_COUNT
	.align		4
        /*012c*/ 	.byte	0x03, 0x1b
        /*012e*/ 	.short	0x0080


	//----- nvinfo : EIATTR_MERCURY_ISA_VERSION
	.align		4
        /*0130*/ 	.byte	0x03, 0x5f
        /*0132*/ 	.short	0x0101


	//----- nvinfo : EIATTR_VRC_CTA_INIT_COUNT
	.align		4
        /*0134*/ 	.byte	0x02, 0x4a
	.zero		1
	.zero		1


	//----- nvinfo : EIATTR_EXIT_INSTR_OFFSETS
	.align		4
        /*0138*/ 	.byte	0x04, 0x1c
        /*013a*/ 	.short	(.L_427 - .L_426)


	//   ....[0]....
.L_426:
        /*013c*/ 	.word	0x000000e0


	//   ....[1]....
        /*0140*/ 	.word	0x000061e0


	//----- nvinfo : EIATTR_MAX_THREADS
	.align		4
.L_427:
        /*0144*/ 	.byte	0x04, 0x05
        /*0146*/ 	.short	(.L_429 - .L_428)
.L_428:
        /*0148*/ 	.word	0x00000200
        /*014c*/ 	.word	0x00000001
        /*0150*/ 	.word	0x00000001


	//----- nvinfo : EIATTR_CRS_STACK_SIZE
	.align		4
.L_429:
        /*0154*/ 	.byte	0x04, 0x1e
        /*0156*/ 	.short	(.L_431 - .L_430)
.L_430:
        /*0158*/ 	.word	0x00000000


	//----- nvinfo : EIATTR_CBANK_PARAM_SIZE
	.align		4
.L_431:
        /*015c*/ 	.byte	0x03, 0x19
        /*015e*/ 	.short	0x0090


	//----- nvinfo : EIATTR_PARAM_CBANK
	.align		4
        /*0160*/ 	.byte	0x04, 0x0a
        /*0162*/ 	.short	(.L_433 - .L_432)
	.align		4
.L_432:
        /*0164*/ 	.word	index@(.nv.constant0._ZN2at6native21col2im_batched_kernelIdEEvlPKT_llllllllllllllPS2_l)
        /*0168*/ 	.short	0x0380
        /*016a*/ 	.short	0x0090


	//----- nvinfo : EIATTR_SW_WAR
	.align		4
.L_433:
        /*016c*/ 	.byte	0x04, 0x36
        /*016e*/ 	.short	(.L_435 - .L_434)
.L_434:
        /*0170*/ 	.word	0x00000008
.L_435:


//--------------------- .nv.callgraph             --------------------------
	.section	.nv.callgraph,"",@"SHT_CUDA_CALLGRAPH"
	.align	4
	.sectionentsize	8
	.align		4
        /*0000*/ 	.word	0x00000000
	.align		4
        /*0004*/ 	.word	0xffffffff
	.align		4
        /*0008*/ 	.word	0x00000000
	.align		4
        /*000c*/ 	.word	0xfffffffe
	.align		4
        /*0010*/ 	.word	0x00000000
	.align		4
        /*0014*/ 	.word	0xfffffffd
	.align		4
        /*0018*/ 	.word	0x00000000
	.align		4
        /*001c*/ 	.word	0xfffffffc


//--------------------- .nv.constant4             --------------------------
	.section	.nv.constant4,"a",@progbits
	.align	8
	.align		8
.nv.constant4:
        /*0000*/ 	.dword	_ZN39_INTERNAL_e0f758ff_9_Col2Im_cu_f26365334cuda3std3__45__cpo5beginE
	.align		8
        /*0008*/ 	.dword	_ZN39_INTERNAL_e0f758ff_9_Col2Im_cu_f26365334cuda3std3__45__cpo3endE
	.align		8
        /*0010*/ 	.dword	_ZN39_INTERNAL_e0f758ff_9_Col2Im_cu_f26365334cuda3std3__45__cpo6cbeginE
	.align		8
        /*0018*/ 	.dword	_ZN39_INTERNAL_e0f758ff_9_Col2Im_cu_f26365334cuda3std3__45__cpo4cendE
	.align		8
        /*0020*/ 	.dword	_ZN39_INTERNAL_e0f758ff_9_Col2Im_cu_f26365334cuda3std3__45__cpo6rbeginE
	.align		8
        /*0028*/ 	.dword	_ZN39_INTERNAL_e0f758ff_9_Col2Im_cu_f26365334cuda3std3__45__cpo4rendE
	.align		8
        /*0030*/ 	.dword	_ZN39_INTERNAL_e0f758ff_9_Col2Im_cu_f26365334cuda3std3__45__cpo7crbeginE
	.align		8
        /*0038*/ 	.dword	_ZN39_INTERNAL_e0f758ff_9_Col2Im_cu_f26365334cuda3std3__45__cpo5crendE
	.align		8
        /*0040*/ 	.dword	_ZN39_INTERNAL_e0f758ff_9_Col2Im_cu_f26365334cuda3std3__441_GLOBAL__N__e0f758ff_9_Col2Im_cu_f26365336ignoreE
	.align		8
        /*0048*/ 	.dword	_ZN39_INTERNAL_e0f758ff_9_Col2Im_cu_f26365334cuda3std3__419piecewise_constructE
	.align		8
        /*0050*/ 	.dword	_ZN39_INTERNAL_e0f758ff_9_Col2Im_cu_f26365334cuda3std3__48in_placeE
	.align		8
        /*0058*/ 	.dword	_ZN39_INTERNAL_e0f758ff_9_Col2Im_cu_f26365334cuda3std3__420unreachable_sentinelE
	.align		8
        /*0060*/ 	.dword	_ZN39_INTERNAL_e0f758ff_9_Col2Im_cu_f26365334cuda3std6ranges3__45__cpo4swapE
	.align		8
        /*0068*/ 	.dword	_ZN39_INTERNAL_e0f758ff_9_Col2Im_cu_f26365334cuda3std6ranges3__45__cpo9iter_moveE
	.align		8
        /*0070*/ 	.dword	_ZN39_INTERNAL_e0f758ff_9_Col2Im_cu_f26365334cuda3std6ranges3__45__cpo5beginE
	.align		8
        /*0078*/ 	.dword	_ZN39_INTERNAL_e0f758ff_9_Col2Im_cu_f26365334cuda3std6ranges3__45__cpo3endE
	.align		8
        /*0080*/ 	.dword	_ZN39_INTERNAL_e0f758ff_9_Col2Im_cu_f26365334cuda3std6ranges3__45__cpo6cbeginE
	.align		8
        /*0088*/ 	.dword	_ZN39_INTERNAL_e0f758ff_9_Col2Im_cu_f26365334cuda3std6ranges3__45__cpo4cendE
	.align		8
        /*0090*/ 	.dword	_ZN39_INTERNAL_e0f758ff_9_Col2Im_cu_f26365334cuda3std6ranges3__45__cpo7advanceE
	.align		8
        /*0098*/ 	.dword	_ZN39_INTERNAL_e0f758ff_9_Col2Im_cu_f26365334cuda3std6ranges3__45__cpo9iter_swapE
	.align		8
        /*00a0*/ 	.dword	_ZN39_INTERNAL_e0f758ff_9_Col2Im_cu_f26365334cuda3std6ranges3__45__cpo4nextE
	.align		8
        /*00a8*/ 	.dword	_ZN39_INTERNAL_e0f758ff_9_Col2Im_cu_f26365334cuda3std6ranges3__45__cpo4prevE
	.align		8
        /*00b0*/ 	.dword	_ZN39_INTERNAL_e0f758ff_9_Col2Im_cu_f26365334cuda3std6ranges3__45__cpo4dataE
	.align		8
        /*00b8*/ 	.dword	_ZN39_INTERNAL_e0f758ff_9_Col2Im_cu_f26365334cuda3std6ranges3__45__cpo5cdataE
	.align		8
        /*00c0*/ 	.dword	_ZN39_INTERNAL_e0f758ff_9_Col2Im_cu_f26365334cuda3std6ranges3__45__cpo4sizeE
	.align		8
        /*00c8*/ 	.dword	_ZN39_INTERNAL_e0f758ff_9_Col2Im_cu_f26365334cuda3std6ranges3__45__cpo5ssizeE
	.align		8
        /*00d0*/ 	.dword	_ZN39_INTERNAL_e0f758ff_9_Col2Im_cu_f26365334cuda3std6ranges3__45__cpo8distanceE
	.align		8
        /*00d8*/ 	.dword	_ZN39_INTERNAL_e0f758ff_9_Col2Im_cu_f26365336thrust24THRUST_300001_SM_1000_NS6system6detail10sequential3seqE


//--------------------- .text._ZN2at6native21col2im_batched_kernelIbEEvlPKT_llllllllllllllPS2_l --------------------------
	.section	.text._ZN2at6native21col2im_batched_kernelIbEEvlPKT_llllllllllllllPS2_l,"ax",@progbits
	.align	128
        .global         _ZN2at6native21col2im_batched_kernelIbEEvlPKT_llllllllllllllPS2_l
        .type           _ZN2at6native21col2im_batched_kernelIbEEvlPKT_llllllllllllllPS2_l,@function
        .size           _ZN2at6native21col2im_batched_kernelIbEEvlPKT_llllllllllllllPS2_l,(.L_x_814 - _ZN2at6native21col2im_batched_kernelIbEEvlPKT_llllllllllllllPS2_l)
        .other          _ZN2at6native21col2im_batched_kernelIbEEvlPKT_llllllllllllllPS2_l,@"STO_CUDA_ENTRY STV_DEFAULT"
_ZN2at6native21col2im_batched_kernelIbEEvlPKT_llllllllllllllPS2_l:
.text._ZN2at6native21col2im_batched_kernelIbEEvlPKT_llllllllllllllPS2_l:
[----:B------:R-:W0:Y:S01]  /*0000*/  LDC R1, c[0x0][0x37c] ;  /* 0x0000df00ff017b82 */ /* 0x000e220000000800 */
[----:B------:R-:W1:Y:S07]  /*0010*/  S2R R2, SR_TID.X ;  /* 0x0000000000027919 */ /* 0x000e6e0000002100 */
[----:B------:R-:W1:Y:S01]  /*0020*/  S2UR UR7, SR_CTAID.X ;  /* 0x00000000000779c3 */ /* 0x000e620000002500 */
[----:B------:R-:W2:Y:S01]  /*0030*/  LDCU.64 UR8, c[0x0][0x398] ;  /* 0x00007300ff0877ac */ /* 0x000ea20008000a00 */
[----:B------:R-:W-:-:S02]  /*0040*/  IMAD.MOV.U32 R3, RZ, RZ, RZ ;  /* 0x000000ffff037224 */ /* 0x000fc400078e00ff */
[----:B0-----:R-:W-:Y:S01]  /*0050*/  VIADD R1, R1, 0xffffffe8 ;  /* 0xffffffe801017836 */ /* 0x001fe20000000000 */
[----:B------:R-:W2:Y:S03]  /*0060*/  LDCU.64 UR10, c[0x0][0x380] ;  /* 0x00007000ff0a77ac */ /* 0x000ea60008000a00 */
[----:B------:R-:W1:Y:S01]  /*0070*/  LDC R5, c[0x0][0x360] ;  /* 0x0000d800ff057b82 */ /* 0x000e620000000800 */
[----:B--2---:R-:W-:Y:S02]  /*0080*/  UIMAD UR6, UR9, UR10, URZ ;  /* 0x0000000a090672a4 */ /* 0x004fe4000f8e02ff */
[----:B------:R-:W-:Y:S02]  /*0090*/  UIMAD.WIDE.U32 UR4, UR8, UR10, URZ ;  /* 0x0000000a080472a5 */ /* 0x000fe4000f8e00ff */
[----:B------:R-:W-:-:S04]  /*00a0*/  UIMAD UR6, UR8, UR11, UR6 ;  /* 0x0000000b080672a4 */ /* 0x000fc8000f8e0206 */
[----:B------:R-:W-:Y:S01]  /*00b0*/  UIADD3 UR5, UPT, UPT, UR5, UR6, URZ ;  /* 0x0000000605057290 */ /* 0x000fe2000fffe0ff */
[----:B-1----:R-:W-:-:S03]  /*00c0*/  IMAD.WIDE.U32 R2, R5, UR7, R2 ;  /* 0x0000000705027c25 */ /* 0x002fc6000f8e0002 */
[----:B------:R-:W-:-:S04]  /*00d0*/  ISETP.GE.U32.AND P0, PT, R2, UR4, PT ;  /* 0x0000000402007c0c */ /* 0x000fc8000bf06070 */
[----:B------:R-:W-:-:S13]  /*00e0*/  ISETP.GE.AND.EX P0, PT, R3, UR5, PT, P0 ;  /* 0x0000000503007c0c */ /* 0x000fda000bf06300 */
[----:B------:R-:W-:Y:S05]  /*00f0*/  @P0 EXIT ;  /* 0x000000000000094d */ /* 0x000fea0003800000 */
[----:B------:R-:W0:Y:S01]  /*0100*/  LDC.64 R38, c[0x0][0x3d8] ;  /* 0x0000f600ff267b82 */ /* 0x000e220000000a00 */
[----:B------:R1:W-:Y:S01]  /*0110*/  STL [R1+0xc], R2 ;  /* 0x00000c0201007387 */ /* 0x0003e20000100800 */
[----:B------:R-:W2:Y:S03]  /*0120*/  LDCU.64 UR10, c[0x0][0x358] ;  /* 0x00006b00ff0a77ac */ /* 0x000ea60008000a00 */
[----:B------:R1:W-:Y:S02]  /*0130*/  STL [R1+0x10], R3 ;  /* 0x0000100301007387 */ /* 0x0003e40000100800 */
[----:B012---:R-:W-:-:S07]  /*0140*/  SHF.L.U64.HI R48, R38, 0x2, R39 ;  /* 0x0000000226307819 */ /* 0x007fce0000010227 */
.L_x_115:
[----:B------:R-:W2:Y:S01]  /*0150*/  LDL R4, [R1+0x10] ;  /* 0x0000100001047983 */ /* 0x000ea20000100800 */
[----:B------:R-:W2:Y:S03]  /*0160*/  LDCU UR4, c[0x0][0x384] ;  /* 0x00007080ff0477ac */ /* 0x000ea60008000800 */
[----:B------:R0:W5:Y:S01]  /*0170*/  LDL R6, [R1+0xc] ;  /* 0x00000c0001067983 */ /* 0x0001620000100800 */
[----:B------:R-:W-:Y:S01]  /*0180*/  BSSY.RECONVERGENT B0, `(.L_x_0) ;  /* 0x0000031000007945 */ /* 0x000fe20003800200 */
[----:B--2---:R-:W-:-:S04]  /*0190*/  LOP3.LUT R0, R4, UR4, RZ, 0xfc, !PT ;  /* 0x0000000404007c12 */ /* 0x004fc8000f8efcff */
[----:B------:R-:W-:-:S13]  /*01a0*/  ISETP.NE.U32.AND P0, PT, R0, RZ, PT ;  /* 0x000000ff0000720c */ /* 0x000fda0003f05070 */
[----:B0-----:R-:W-:Y:S05]  /*01b0*/  @P0 BRA `(.L_x_1) ;  /* 0x0000000000640947 */ /* 0x001fea0003800000 */
[----:B------:R-:W0:Y:S01]  /*01c0*/  LDCU UR4, c[0x0][0x380] ;  /* 0x00007000ff0477ac */ /* 0x000e220008000800 */
[----:B------:R1:W-:Y:S01]  /*01d0*/  STL [R1+0x8], RZ ;  /* 0x000008ff01007387 */ /* 0x0003e20000100800 */
[----:B------:R-:W-:Y:S01]  /*01e0*/  IMAD.MOV.U32 R51, RZ, RZ, RZ ;  /* 0x000000ffff337224 */ /* 0x000fe200078e00ff */
[----:B0-----:R-:W0:Y:S01]  /*01f0*/  I2F.U32.RP R0, UR4 ;  /* 0x0000000400007d06 */ /* 0x001e220008209000 */
[----:B------:R-:W-:-:S07]  /*0200*/  ISETP.NE.U32.AND P2, PT, RZ, UR4, PT ;  /* 0x00000004ff007c0c */ /* 0x000fce000bf45070 */
[----:B0-----:R-:W0:Y:S02]  /*0210*/  MUFU.RCP R0, R0 ;  /* 0x0000000000007308 */ /* 0x001e240000001000 */
[----:B0-----:R-:W-:-:S06]  /*0220*/  IADD3 R2, PT, PT, R0, 0xffffffe, RZ ;  /* 0x0ffffffe00027810 */ /* 0x001fcc0007ffe0ff */
[----:B------:R0:W2:Y:S02]  /*0230*/  F2I.FTZ.U32.TRUNC.NTZ R3, R2 ;  /* 0x0000000200037305 */ /* 0x0000a4000021f000 */
[----:B0-----:R-:W-:Y:S02]  /*0240*/  IMAD.MOV.U32 R2, RZ, RZ, RZ ;  /* 0x000000ffff027224 */ /* 0x001fe400078e00ff */
[----:B--2---:R-:W-:-:S04]  /*0250*/  IMAD.MOV R5, RZ, RZ, -R3 ;  /* 0x000000ffff057224 */ /* 0x004fc800078e0a03 */
[----:B------:R-:W-:-:S04]  /*0260*/  IMAD R5, R5, UR4, RZ ;  /* 0x0000000405057c24 */ /* 0x000fc8000f8e02ff */
[----:B------:R-:W-:-:S06]  /*0270*/  IMAD.HI.U32 R3, R3, R5, R2 ;  /* 0x0000000503037227 */ /* 0x000fcc00078e0002 */
[----:B-----5:R-:W-:-:S05]  /*0280*/  IMAD.HI.U32 R50, R3, R6, RZ ;  /* 0x0000000603327227 */ /* 0x020fca00078e00ff */
[----:B------:R-:W-:-:S05]  /*0290*/  IADD3 R3, PT, PT, -R50, RZ, RZ ;  /* 0x000000ff32037210 */ /* 0x000fca0007ffe1ff */
[----:B------:R-:W-:-:S05]  /*02a0*/  IMAD R3, R3, UR4, R6 ;  /* 0x0000000403037c24 */ /* 0x000fca000f8e0206 */
[----:B------:R-:W-:-:S13]  /*02b0*/  ISETP.GE.U32.AND P0, PT, R3, UR4, PT ;  /* 0x0000000403007c0c */ /* 0x000fda000bf06070 */
[----:B------:R-:W-:Y:S02]  /*02c0*/  @P0 VIADD R3, R3, -UR4 ;  /* 0x8000000403030c36 */ /* 0x000fe40008000000 */
[----:B------:R-:W-:-:S03]  /*02d0*/  @P0 VIADD R50, R50, 0x1 ;  /* 0x0000000132320836 */ /* 0x000fc60000000000 */
[----:B------:R-:W-:-:S13]  /*02e0*/  ISETP.GE.U32.AND P1, PT, R3, UR4, PT ;  /* 0x0000000403007c0c */ /* 0x000fda000bf26070 */
[----:B------:R-:W-:Y:S02]  /*02f0*/  @P1 IADD3 R50, PT, PT, R50, 0x1, RZ ;  /* 0x0000000132321810 */ /* 0x000fe40007ffe0ff */
[----:B------:R-:W-:-:S05]  /*0300*/  @!P2 LOP3.LUT R50, RZ, UR4, RZ, 0x33, !PT ;  /* 0x00000004ff32ac12 */ /* 0x000fca000f8e33ff */
[----:B------:R-:W-:-:S04]  /*0310*/  IMAD.MOV R0, RZ, RZ, -R50 ;  /* 0x000000ffff007224 */ /* 0x000fc800078e0a32 */
[----:B------:R-:W-:-:S05]  /*0320*/  IMAD R0, R0, UR4, R6 ;  /* 0x0000000400007c24 */ /* 0x000fca000f8e0206 */
[----:B------:R1:W-:Y:S01]  /*0330*/  STL [R1+0x4], R0 ;  /* 0x0000040001007387 */ /* 0x0003e20000100800 */
[----:B------:R-:W-:Y:S05]  /*0340*/  BRA `(.L_x_2) ;  /* 0x0000000000507947 */ /* 0x000fea0003800000 */
.L_x_1:
[----:B------:R-:W0:Y:S01]  /*0350*/  LDCU.64 UR4, c[0x0][0x380] ;  /* 0x00007000ff0477ac */ /* 0x000e220008000a00 */
[----:B-----5:R-:W-:Y:S02]  /*0360*/  MOV R40, R6 ;  /* 0x0000000600287202 */ /* 0x020fe40000000f00 */
[----:B------:R-:W-:Y:S02]  /*0370*/  MOV R16, R4 ;  /* 0x0000000400107202 */ /* 0x000fe40000000f00 */
[----:B------:R-:W-:Y:S01]  /*0380*/  MOV R0, 0x3c0 ;  /* 0x000003c000007802 */ /* 0x000fe20000000f00 */
[----:B0-----:R-:W-:Y:S02]  /*0390*/  IMAD.U32 R15, RZ, RZ, UR4 ;  /* 0x00000004ff0f7e24 */ /* 0x001fe4000f8e00ff */
[----:B------:R-:W-:-:S07]  /*03a0*/  IMAD.U32 R14, RZ, RZ, UR5 ;  /* 0x00000005ff0e7e24 */ /* 0x000fce000f8e00ff */
[----:B------:R-:W-:Y:S05]  /*03b0*/  CALL.REL.NOINC `($__internal_0_$__cuda_sm20_div_s64) ;  /* 0x0000005c00ec7944 */ /* 0x000fea0003c00000 */
[----:B------:R-:W2:Y:S01]  /*03c0*/  LDL R3, [R1+0x10] ;  /* 0x0000100001037983 */ /* 0x000ea20000100800 */
[----:B------:R-:W0:Y:S03]  /*03d0*/  LDCU.64 UR4, c[0x0][0x380] ;  /* 0x00007000ff0477ac */ /* 0x000e260008000a00 */
[----:B------:R-:W2:Y:S01]  /*03e0*/  LDL R2, [R1+0xc] ;  /* 0x00000c0001027983 */ /* 0x000ea20000100800 */
[-C--:B------:R-:W-:Y:S01]  /*03f0*/  IADD3 R5, P0, PT, RZ, -R29.reuse, RZ ;  /* 0x8000001dff057210 */ /* 0x080fe20007f1e0ff */
[----:B------:R-:W-:Y:S01]  /*0400*/  IMAD.MOV.U32 R51, RZ, RZ, R16 ;  /* 0x000000ffff337224 */ /* 0x000fe200078e0010 */
[----:B------:R-:W-:-:S03]  /*0410*/  MOV R50, R29 ;  /* 0x0000001d00327202 */ /* 0x000fc60000000f00 */
[----:B------:R-:W-:-:S04]  /*0420*/  IMAD.X R0, RZ, RZ, ~R16, P0 ;  /* 0x000000ffff007224 */ /* 0x000fc800000e0e10 */
[----:B0-----:R-:W-:Y:S02]  /*0430*/  IMAD R0, R0, UR4, RZ ;  /* 0x0000000400007c24 */ /* 0x001fe4000f8e02ff */
[----:B--2---:R-:W-:-:S04]  /*0440*/  IMAD.WIDE.U32 R2, R5, UR4, R2 ;  /* 0x0000000405027c25 */ /* 0x004fc8000f8e0002 */
[----:B------:R-:W-:Y:S01]  /*0450*/  IMAD R5, R5, UR5, R0 ;  /* 0x0000000505057c24 */ /* 0x000fe2000f8e0200 */
[----:B------:R0:W-:Y:S03]  /*0460*/  STL [R1+0x4], R2 ;  /* 0x0000040201007387 */ /* 0x0001e60000100800 */
[----:B------:R-:W-:-:S05]  /*0470*/  IMAD.IADD R0, R3, 0x1, R5 ;  /* 0x0000000103007824 */ /* 0x000fca00078e0205 */
[----:B------:R0:W-:Y:S02]  /*0480*/  STL [R1+0x8], R0 ;  /* 0x0000080001007387 */ /* 0x0001e40000100800 */
.L_x_2:
[----:B------:R-:W-:Y:S05]  /*0490*/  BSYNC.RECONVERGENT B0 ;  /* 0x0000000000007941 */ /* 0x000fea0003800200 */
.L_x_0:
[----:B------:R-:W0:Y:S01]  /*04a0*/  LDL R4, [R1+0x8] ;  /* 0x0000080001047983 */ /* 0x000e220000100800 */
[----:B------:R-:W0:Y:S03]  /*04b0*/  LDCU UR4, c[0x0][0x3ac] ;  /* 0x00007580ff0477ac */ /* 0x000e260008000800 */
[----:B------:R2:W5:Y:S01]  /*04c0*/  LDL R6, [R1+0x4] ;  /* 0x0000040001067983 */ /* 0x0005620000100800 */
[----:B------:R-:W-:Y:S01]  /*04d0*/  BSSY.RECONVERGENT B0, `(.L_x_3) ;  /* 0x000002e000007945 */ /* 0x000fe20003800200 */
[----:B01----:R-:W-:-:S04]  /*04e0*/  LOP3.LUT R0, R4, UR4, RZ, 0xfc, !PT ;  /* 0x0000000404007c12 */ /* 0x003fc8000f8efcff */
[----:B------:R-:W-:-:S13]  /*04f0*/  ISETP.NE.U32.AND P0, PT, R0, RZ, PT ;  /* 0x000000ff0000720c */ /* 0x000fda0003f05070 */
[----:B--2---:R-:W-:Y:S05]  /*0500*/  @P0 BRA `(.L_x_4) ;  /* 0x0000000000600947 */ /* 0x004fea0003800000 */
[----:B------:R-:W0:Y:S01]  /*0510*/  LDCU UR4, c[0x0][0x3a8] ;  /* 0x00007500ff0477ac */ /* 0x000e220008000800 */
[----:B------:R-:W-:Y:S01]  /*0520*/  IMAD.MOV.U32 R37, RZ, RZ, RZ ;  /* 0x000000ffff257224 */ /* 0x000fe200078e00ff */
[----:B0-----:R-:W0:Y:S01]  /*0530*/  I2F.U32.RP R0, UR4 ;  /* 0x0000000400007d06 */ /* 0x001e220008209000 */
[----:B------:R-:W-:-:S07]  /*0540*/  ISETP.NE.U32.AND P2, PT, RZ, UR4, PT ;  /* 0x00000004ff007c0c */ /* 0x000fce000bf45070 */
[----:B0-----:R-:W0:Y:S02]  /*0550*/  MUFU.RCP R0, R0 ;  /* 0x0000000000007308 */ /* 0x001e240000001000 */
[----:B0-----:R-:W-:Y:S02]  /*0560*/  VIADD R2, R0, 0xffffffe ;  /* 0x0ffffffe00027836 */ /* 0x001fe40000000000 */
[----:B------:R-:W-:-:S04]  /*0570*/  IMAD.MOV.U32 R0, RZ, RZ, RZ ;  /* 0x000000ffff007224 */ /* 0x000fc800078e00ff */
[----:B------:R0:W1:Y:S02]  /*0580*/  F2I.FTZ.U32.TRUNC.NTZ R3, R2 ;  /* 0x0000000200037305 */ /* 0x000064000021f000 */
[----:B0-----:R-:W-:Y:S01]  /*0590*/  IMAD.MOV.U32 R2, RZ, RZ, RZ ;  /* 0x000000ffff027224 */ /* 0x001fe200078e00ff */
[----:B-1----:R-:W-:-:S05]  /*05a0*/  IADD3 R5, PT, PT, RZ, -R3, RZ ;  /* 0x80000003ff057210 */ /* 0x002fca0007ffe0ff */
[----:B------:R-:W-:-:S04]  /*05b0*/  IMAD R5, R5, UR4, RZ ;  /* 0x0000000405057c24 */ /* 0x000fc8000f8e02ff */
[----:B------:R-:W-:-:S06]  /*05c0*/  IMAD.HI.U32 R3, R3, R5, R2 ;  /* 0x0000000503037227 */ /* 0x000fcc00078e0002 */
[----:B-----5:R-:W-:-:S04]  /*05d0*/  IMAD.HI.U32 R36, R3, R6, RZ ;  /* 0x0000000603247227 */ /* 0x020fc800078e00ff */
[----:B------:R-:W-:-:S04]  /*05e0*/  IMAD.MOV R3, RZ, RZ, -R36 ;  /* 0x000000ffff037224 */ /* 0x000fc800078e0a24 */
[----:B------:R-:W-:-:S05]  /*05f0*/  IMAD R3, R3, UR4, R6 ;  /* 0x0000000403037c24 */ /* 0x000fca000f8e0206 */
[----:B------:R-:W-:-:S13]  /*0600*/  ISETP.GE.U32.AND P0, PT, R3, UR4, PT ;  /* 0x0000000403007c0c */ /* 0x000fda000bf06070 */
[----:B------:R-:W-:Y:S01]  /*0610*/  @P0 IADD3 R3, PT, PT, R3, -UR4, RZ ;  /* 0x8000000403030c10 */ /* 0x000fe2000fffe0ff */
[----:B------:R-:W-:-:S03]  /*0620*/  @P0 VIADD R36, R36, 0x1 ;  /* 0x0000000124240836 */ /* 0x000fc60000000000 */
[----:B------:R-:W-:-:S13]  /*0630*/  ISETP.GE.U32.AND P1, PT, R3, UR4, PT ;  /* 0x0000000403007c0c */ /* 0x000fda000bf26070 */
[----:B------:R-:W-:Y:S01]  /*0640*/  @P1 VIADD R36, R36, 0x1 ;  /* 0x0000000124241836 */ /* 0x000fe20000000000 */
[----:B------:R-:W-:-:S04]  /*0650*/  @!P2 LOP3.LUT R36, RZ, UR4, RZ, 0x33, !PT ;  /* 0x00000004ff24ac12 */ /* 0x000fc8000f8e33ff */
[----:B------:R-:W-:-:S05]  /*0660*/  IADD3 R2, PT, PT, -R36, RZ, RZ ;  /* 0x000000ff24027210 */ /* 0x000fca0007ffe1ff */
[----:B------:R-:W-:Y:S01]  /*0670*/  IMAD R2, R2, UR4, R6 ;  /* 0x0000000402027c24 */ /* 0x000fe2000f8e0206 */
[----:B------:R-:W-:Y:S06]  /*0680*/  BRA `(.L_x_5) ;  /* 0x0000000000487947 */ /* 0x000fec0003800000 */
.L_x_4:
        /* <DEDUP_REMOVED lines=16> */
[----:B------:R-:W-:-:S04]  /*0790*/  IMAD R5, R5, UR5, R0 ;  /* 0x0000000505057c24 */ /* 0x000fc8000f8e0200 */
[----:B------:R-:W-:-:S07]  /*07a0*/  IMAD.IADD R0, R3, 0x1, R5 ;  /* 0x0000000103007824 */ /* 0x000fce00078e0205 */
.L_x_5:
[----:B------:R-:W-:Y:S05]  /*07b0*/  BSYNC.RECONVERGENT B0 ;  /* 0x0000000000007941 */ /* 0x000fea0003800200 */
.L_x_3:
[----:B------:R-:W0:Y:S01]  /*07c0*/  LDCU UR6, c[0x0][0x3a4] ;  /* 0x00007480ff0677ac */ /* 0x000e220008000800 */
[----:B------:R-:W-:Y:S01]  /*07d0*/  BSSY.RECONVERGENT B0, `(.L_x_6) ;  /* 0x0000022000007945 */ /* 0x000fe20003800200 */
[----:B------:R-:W1:Y:S01]  /*07e0*/  LDCU.64 UR4, c[0x0][0x3c8] ;  /* 0x00007900ff0477ac */ /* 0x000e620008000a00 */
[----:B0-----:R-:W-:-:S04]  /*07f0*/  LOP3.LUT R3, R37, UR6, RZ, 0xfc, !PT ;  /* 0x0000000625037c12 */ /* 0x001fc8000f8efcff */
[----:B------:R-:W-:Y:S02]  /*0800*/  ISETP.NE.U32.AND P0, PT, R3, RZ, PT ;  /* 0x000000ff0300720c */ /* 0x000fe40003f05070 */
[----:B-1----:R-:W-:-:S04]  /*0810*/  IADD3 R56, P1, PT, R2, UR4, RZ ;  /* 0x0000000402387c10 */ /* 0x002fc8000ff3e0ff */
[----:B------:R-:W-:-:S07]  /*0820*/  IADD3.X R57, PT, PT, R0, UR5, RZ, P1, !PT ;  /* 0x0000000500397c10 */ /* 0x000fce0008ffe4ff */
[----:B------:R-:W-:Y:S05]  /*0830*/  @P0 BRA `(.L_x_7) ;  /* 0x0000000000500947 */ /* 0x000fea0003800000 */
[----:B------:R-:W0:Y:S01]  /*0840*/  LDCU UR4, c[0x0][0x3a0] ;  /* 0x00007400ff0477ac */ /* 0x000e220008000800 */
[----:B------:R-:W-:Y:S01]  /*0850*/  IMAD.MOV.U32 R17, RZ, RZ, RZ ;  /* 0x000000ffff117224 */ /* 0x000fe200078e00ff */
[----:B0-----:R-:W0:Y:S01]  /*0860*/  I2F.U32.RP R0, UR4 ;  /* 0x0000000400007d06 */ /* 0x001e220008209000 */
[----:B------:R-:W-:-:S07]  /*0870*/  ISETP.NE.U32.AND P1, PT, RZ, UR4, PT ;  /* 0x00000004ff007c0c */ /* 0x000fce000bf25070 */
[----:B0-----:R-:W0:Y:S02]  /*0880*/  MUFU.RCP R0, R0 ;  /* 0x0000000000007308 */ /* 0x001e240000001000 */
[----:B0-----:R-:W-:-:S06]  /*0890*/  VIADD R2, R0, 0xffffffe ;  /* 0x0ffffffe00027836 */ /* 0x001fcc0000000000 */
[----:B------:R0:W1:Y:S02]  /*08a0*/  F2I.FTZ.U32.TRUNC.NTZ R3, R2 ;  /* 0x0000000200037305 */ /* 0x000064000021f000 */
[----:B0-----:R-:W-:Y:S01]  /*08b0*/  IMAD.MOV.U32 R2, RZ, RZ, RZ ;  /* 0x000000ffff027224 */ /* 0x001fe200078e00ff */
[----:B-1----:R-:W-:-:S05]  /*08c0*/  IADD3 R5, PT, PT, RZ, -R3, RZ ;  /* 0x80000003ff057210 */ /* 0x002fca0007ffe0ff */
[----:B------:R-:W-:-:S04]  /*08d0*/  IMAD R5, R5, UR4, RZ ;  /* 0x0000000405057c24 */ /* 0x000fc8000f8e02ff */
[----:B------:R-:W-:-:S06]  /*08e0*/  IMAD.HI.U32 R3, R3, R5, R2 ;  /* 0x0000000503037227 */ /* 0x000fcc00078e0002 */
[----:B------:R-:W-:-:S04]  /*08f0*/  IMAD.HI.U32 R3, R3, R36, RZ ;  /* 0x0000002403037227 */ /* 0x000fc800078e00ff */
[----:B------:R-:W-:-:S04]  /*0900*/  IMAD.MOV R3, RZ, RZ, -R3 ;  /* 0x000000ffff037224 */ /* 0x000fc800078e0a03 */
[----:B------:R-:W-:-:S05]  /*0910*/  IMAD R16, R3, UR4, R36 ;  /* 0x0000000403107c24 */ /* 0x000fca000f8e0224 */
[----:B------:R-:W-:-:S13]  /*0920*/  ISETP.GE.U32.AND P0, PT, R16, UR4, PT ;  /* 0x0000000410007c0c */ /* 0x000fda000bf06070 */
[----:B------:R-:W-:-:S04]  /*0930*/  @P0 IADD3 R16, PT, PT, R16, -UR4, RZ ;  /* 0x8000000410100c10 */ /* 0x000fc8000fffe0ff */
[----:B------:R-:W-:-:S13]  /*0940*/  ISETP.GE.U32.AND P0, PT, R16, UR4, PT ;  /* 0x0000000410007c0c */ /* 0x000fda000bf06070 */
[----:B------:R-:W-:Y:S01]  /*0950*/  @P0 VIADD R16, R16, -UR4 ;  /* 0x8000000410100c36 */ /* 0x000fe20008000000 */
[----:B------:R-:W-:Y:S01]  /*0960*/  @!P1 LOP3.LUT R16, RZ, UR4, RZ, 0x33, !PT ;  /* 0x00000004ff109c12 */ /* 0x000fe2000f8e33ff */
[----:B------:R-:W-:Y:S06]  /*0970*/  BRA `(.L_x_8) ;  /* 0x00000000001c7947 */ /* 0x000fec0003800000 */
.L_x_7:
[----:B------:R-:W0:Y:S01]  /*0980*/  LDCU.64 UR4, c[0x0][0x3a0] ;  /* 0x00007400ff0477ac */ /* 0x000e220008000a00 */
[----:B------:R-:W-:Y:S02]  /*0990*/  MOV R33, R36 ;  /* 0x0000002400217202 */ /* 0x000fe40000000f00 */
[----:B------:R-:W-:Y:S01]  /*09a0*/  MOV R32, 0x9e0 ;  /* 0x000009e000207802 */ /* 0x000fe20000000f00 */
[----:B0-----:R-:W-:Y:S02]  /*09b0*/  IMAD.U32 R16, RZ, RZ, UR4 ;  /* 0x00000004ff107e24 */ /* 0x001fe4000f8e00ff */
[----:B------:R-:W-:-:S07]  /*09c0*/  IMAD.U32 R0, RZ, RZ, UR5 ;  /* 0x00000005ff007e24 */ /* 0x000fce000f8e00ff */
[----:B------:R-:W-:Y:S05]  /*09d0*/  CALL.REL.NOINC `($__internal_1_$__cuda_sm20_rem_s64) ;  /* 0x0000005c00b47944 */ /* 0x000fea0003c00000 */
[----:B------:R-:W-:-:S07]  /*09e0*/  MOV R17, R0 ;  /* 0x0000000000117202 */ /* 0x000fce0000000f00 */
.L_x_8:
[----:B------:R-:W-:Y:S05]  /*09f0*/  BSYNC.RECONVERGENT B0 ;  /* 0x0000000000007941 */ /* 0x000fea0003800200 */
.L_x_6:
[----:B------:R-:W2:Y:S01]  /*0a00*/  LDL R8, [R1+0x8] ;  /* 0x0000080001087983 */ /* 0x000ea20000100800 */
[----:B------:R-:W0:Y:S01]  /*0a10*/  LDC.64 R6, c[0x0][0x3a0] ;  /* 0x0000e800ff067b82 */ /* 0x000e220000000a00 */
[----:B------:R-:W1:Y:S02]  /*0a20*/  LDCU.64 UR4, c[0x0][0x3c0] ;  /* 0x00007800ff0477ac */ /* 0x000e640008000a00 */
[----:B------:R3:W5:Y:S05]  /*0a30*/  LDL R9, [R1+0x4] ;  /* 0x0000040001097983 */ /* 0x00076a0000100800 */
[----:B------:R-:W0:Y:S02]  /*0a40*/  LDC.64 R4, c[0x0][0x3a8] ;  /* 0x0000ea00ff047b82 */ /* 0x000e240000000a00 */
[----:B0-----:R-:W-:-:S02]  /*0a50*/  IMAD R0, R5, R6, RZ ;  /* 0x0000000605007224 */ /* 0x001fc400078e02ff */
[----:B------:R-:W-:-:S04]  /*0a60*/  IMAD.WIDE.U32 R2, R4, R6, RZ ;  /* 0x0000000604027225 */ /* 0x000fc800078e00ff */
[----:B------:R-:W-:-:S04]  /*0a70*/  IMAD R5, R4, R7, R0 ;  /* 0x0000000704057224 */ /* 0x000fc800078e0200 */
[----:B------:R-:W-:Y:S01]  /*0a80*/  IMAD.IADD R14, R3, 0x1, R5 ;  /* 0x00000001030e7824 */ /* 0x000fe200078e0205 */
[----:B-1----:R-:W-:Y:S01]  /*0a90*/  IADD3 R60, P1, PT, R16, UR4, RZ ;  /* 0x00000004103c7c10 */ /* 0x002fe2000ff3e0ff */
[----:B------:R-:W-:Y:S03]  /*0aa0*/  BSSY.RECONVERGENT B0, `(.L_x_9) ;  /* 0x0000020000007945 */ /* 0x000fe60003800200 */
[----:B------:R-:W-:Y:S02]  /*0ab0*/  IADD3.X R61, PT, PT, R17, UR5, RZ, P1, !PT ;  /* 0x00000005113d7c10 */ /* 0x000fe40008ffe4ff */
[----:B--2---:R-:W-:-:S04]  /*0ac0*/  LOP3.LUT R0, R8, R14, RZ, 0xfc, !PT ;  /* 0x0000000e08007212 */ /* 0x004fc800078efcff */
[----:B------:R-:W-:-:S13]  /*0ad0*/  ISETP.NE.U32.AND P0, PT, R0, RZ, PT ;  /* 0x000000ff0000720c */ /* 0x000fda0003f05070 */
[----:B---3--:R-:W-:Y:S05]  /*0ae0*/  @P0 BRA `(.L_x_10) ;  /* 0x0000000000500947 */ /* 0x008fea0003800000 */
[----:B------:R-:W0:Y:S01]  /*0af0*/  I2F.U32.RP R0, R2 ;  /* 0x0000000200007306 */ /* 0x000e220000209000 */
[----:B------:R-:W-:Y:S01]  /*0b00*/  ISETP.NE.U32.AND P2, PT, R2, RZ, PT ;  /* 0x000000ff0200720c */ /* 0x000fe20003f45070 */
[----:B------:R-:W-:-:S06]  /*0b10*/  HFMA2 R19, -RZ, RZ, 0, 0 ;  /* 0x00000000ff137431 */ /* 0x000fcc00000001ff */
[----:B0-----:R-:W0:Y:S02]  /*0b20*/  MUFU.RCP R0, R0 ;  /* 0x0000000000007308 */ /* 0x001e240000001000 */
[----:B0-----:R-:W-:-:S06]  /*0b30*/  VIADD R4, R0, 0xffffffe ;  /* 0x0ffffffe00047836 */ /* 0x001fcc0000000000 */
[----:B------:R0:W1:Y:S02]  /*0b40*/  F2I.FTZ.U32.TRUNC.NTZ R5, R4 ;  /* 0x0000000400057305 */ /* 0x000064000021f000 */
[----:B0-----:R-:W-:Y:S01]  /*0b50*/  IMAD.MOV.U32 R4, RZ, RZ, RZ ;  /* 0x000000ffff047224 */ /* 0x001fe200078e00ff */
[----:B-1----:R-:W-:-:S05]  /*0b60*/  IADD3 R3, PT, PT, RZ, -R5, RZ ;  /* 0x80000005ff037210 */ /* 0x002fca0007ffe0ff */
[----:B------:R-:W-:-:S04]  /*0b70*/  IMAD R3, R3, R2, RZ ;  /* 0x0000000203037224 */ /* 0x000fc800078e02ff */
[----:B------:R-:W-:-:S06]  /*0b80*/  IMAD.HI.U32 R5, R5, R3, R4 ;  /* 0x0000000305057227 */ /* 0x000fcc00078e0004 */
[----:B-----5:R-:W-:-:S04]  /*0b90*/  IMAD.HI.U32 R18, R5, R9, RZ ;  /* 0x0000000905127227 */ /* 0x020fc800078e00ff */
[----:B------:R-:W-:-:S04]  /*0ba0*/  IMAD.MOV R3, RZ, RZ, -R18 ;  /* 0x000000ffff037224 */ /* 0x000fc800078e0a12 */
[----:B------:R-:W-:-:S05]  /*0bb0*/  IMAD R3, R2, R3, R9 ;  /* 0x0000000302037224 */ /* 0x000fca00078e0209 */
[----:B------:R-:W-:-:S13]  /*0bc0*/  ISETP.GE.U32.AND P0, PT, R3, R2, PT ;  /* 0x000000020300720c */ /* 0x000fda0003f06070 */
[----:B------:R-:W-:Y:S01]  /*0bd0*/  @P0 IADD3 R3, PT, PT, R3, -R2, RZ ;  /* 0x8000000203030210 */ /* 0x000fe20007ffe0ff */
[----:B------:R-:W-:-:S03]  /*0be0*/  @P0 VIADD R18, R18, 0x1 ;  /* 0x0000000112120836 */ /* 0x000fc60000000000 */
[----:B------:R-:W-:-:S13]  /*0bf0*/  ISETP.GE.U32.AND P1, PT, R3, R2, PT ;  /* 0x000000020300720c */ /* 0x000fda0003f26070 */
[----:B------:R-:W-:Y:S01]  /*0c00*/  @P1 VIADD R18, R18, 0x1 ;  /* 0x0000000112121836 */ /* 0x000fe20000000000 */
[----:B------:R-:W-:Y:S01]  /*0c10*/  @!P2 LOP3.LUT R18, RZ, R2, RZ, 0x33, !PT ;  /* 0x00000002ff12a212 */ /* 0x000fe200078e33ff */
[----:B------:R-:W-:Y:S06]  /*0c20*/  BRA `(.L_x_11) ;  /* 0x00000000001c7947 */ /* 0x000fec0003800000 */
.L_x_10:
[----:B------:R-:W-:Y:S01]  /*0c30*/  IMAD.MOV.U32 R15, RZ, RZ, R2 ;  /* 0x000000ffff0f7224 */ /* 0x000fe200078e0002 */
[----:B------:R-:W-:Y:S01]  /*0c40*/  MOV R16, R8 ;  /* 0x0000000800107202 */ /* 0x000fe20000000f00 */
[----:B-----5:R-:W-:Y:S01]  /*0c50*/  IMAD.MOV.U32 R40, RZ, RZ, R9 ;  /* 0x000000ffff287224 */ /* 0x020fe200078e0009 */
[----:B------:R-:W-:-:S07]  /*0c60*/  MOV R0, 0xc80 ;  /* 0x00000c8000007802 */ /* 0x000fce0000000f00 */
[----:B------:R-:W-:Y:S05]  /*0c70*/  CALL.REL.NOINC `($__internal_0_$__cuda_sm20_div_s64) ;  /* 0x0000005400bc7944 */ /* 0x000fea0003c00000 */
[----:B------:R-:W-:Y:S02]  /*0c80*/  IMAD.MOV.U32 R18, RZ, RZ, R29 ;  /* 0x000000ffff127224 */ /* 0x000fe400078e001d */
[----:B------:R-:W-:-:S07]  /*0c90*/  IMAD.MOV.U32 R19, RZ, RZ, R16 ;  /* 0x000000ffff137224 */ /* 0x000fce00078e0010 */
.L_x_11:
[----:B------:R-:W-:Y:S05]  /*0ca0*/  BSYNC.RECONVERGENT B0 ;  /* 0x0000000000007941 */ /* 0x000fea0003800200 */
.L_x_9:
[----:B------:R-:W0:Y:S01]  /*0cb0*/  LDCU.64 UR4, c[0x0][0x3b8] ;  /* 0x00007700ff0477ac */ /* 0x000e220008000a00 */
[----:B------:R-:W1:Y:S01]  /*0cc0*/  LDC.64 R4, c[0x0][0x3e8] ;  /* 0x0000fa00ff047b82 */ /* 0x000e620000000a00 */
[----:B------:R-:W-:Y:S01]  /*0cd0*/  BSSY.RECONVERGENT B0, `(.L_x_12) ;  /* 0x0000034000007945 */ /* 0x000fe20003800200 */
[----:B------:R-:W-:Y:S02]  /*0ce0*/  IMAD.MOV.U32 R49, RZ, RZ, RZ ;  /* 0x000000ffff317224 */ /* 0x000fe400078e00ff */
[----:B------:R-:W-:Y:S01]  /*0cf0*/  IMAD.MOV.U32 R52, RZ, RZ, RZ ;  /* 0x000000ffff347224 */ /* 0x000fe200078e00ff */
[----:B0-----:R-:W-:-:S04]  /*0d00*/  UIADD3 UR4, UP0, UPT, UR4, -0x1, URZ ;  /* 0xffffffff04047890 */ /* 0x001fc8000ff1e0ff */
[----:B------:R-:W-:Y:S02]  /*0d10*/  UIADD3.X UR5, UPT, UPT, UR5, -0x1, URZ, UP0, !UPT ;  /* 0xffffffff05057890 */ /* 0x000fe400087fe4ff */
[----:B-1----:R-:W-:-:S04]  /*0d20*/  IMAD.WIDE.U32 R2, R4, UR4, RZ ;  /* 0x0000000404027c25 */ /* 0x002fc8000f8e00ff */
[----:B------:R-:W-:Y:S01]  /*0d30*/  IMAD R0, R4, UR5, RZ ;  /* 0x0000000504007c24 */ /* 0x000fe2000f8e02ff */
[----:B------:R-:W-:-:S03]  /*0d40*/  ISETP.GT.U32.AND P0, PT, R56, R2, PT ;  /* 0x000000023800720c */ /* 0x000fc60003f04070 */
[----:B------:R-:W-:-:S05]  /*0d50*/  IMAD R5, R5, UR4, R0 ;  /* 0x0000000405057c24 */ /* 0x000fca000f8e0200 */
[----:B------:R-:W-:-:S04]  /*0d60*/  IADD3 R5, PT, PT, R3, R5, RZ ;  /* 0x0000000503057210 */ /* 0x000fc80007ffe0ff */
[----:B------:R-:W-:-:S13]  /*0d70*/  ISETP.GT.AND.EX P0, PT, R57, R5, PT, P0 ;  /* 0x000000053900720c */ /* 0x000fda0003f04300 */
[----:B------:R-:W-:Y:S05]  /*0d80*/  @!P0 BRA `(.L_x_13) ;  /* 0x0000000000a08947 */ /* 0x000fea0003800000 */
[----:B------:R-:W0:Y:S01]  /*0d90*/  LDCU UR4, c[0x0][0x3dc] ;  /* 0x00007b80ff0477ac */ /* 0x000e220008000800 */
[----:B------:R-:W-:Y:S01]  /*0da0*/  LOP3.LUT R3, RZ, R2, RZ, 0x33, !PT ;  /* 0x00000002ff037212 */ /* 0x000fe200078e33ff */
[----:B------:R-:W-:Y:S01]  /*0db0*/  BSSY.RECONVERGENT B1, `(.L_x_14) ;  /* 0x0000023000017945 */ /* 0x000fe20003800200 */
[----:B------:R-:W-:Y:S02]  /*0dc0*/  LOP3.LUT R5, RZ, R5, RZ, 0x33, !PT ;  /* 0x00000005ff057212 */ /* 0x000fe400078e33ff */
[----:B------:R-:W-:-:S04]  /*0dd0*/  IADD3 R40, P0, PT, R3, R56, RZ ;  /* 0x0000003803287210 */ /* 0x000fc80007f1e0ff */
[----:B------:R-:W-:-:S04]  /*0de0*/  IADD3.X R16, PT, PT, R5, R57, RZ, P0, !PT ;  /* 0x0000003905107210 */ /* 0x000fc800007fe4ff */
[----:B0-----:R-:W-:-:S04]  /*0df0*/  LOP3.LUT R0, R16, UR4, RZ, 0xfc, !PT ;  /* 0x0000000410007c12 */ /* 0x001fc8000f8efcff */
[----:B------:R-:W-:-:S13]  /*0e00*/  ISETP.NE.U32.AND P0, PT, R0, RZ, PT ;  /* 0x000000ff0000720c */ /* 0x000fda0003f05070 */
        /* <DEDUP_REMOVED lines=8> */
[----:B0-----:R-:W-:Y:S02]  /*0e90*/  HFMA2 R2, -RZ, RZ, 0, 0 ;  /* 0x00000000ff027431 */ /* 0x001fe400000001ff */
[----:B-1----:R-:W-:-:S04]  /*0ea0*/  IMAD.MOV R5, RZ, RZ, -R3 ;  /* 0x000000ffff057224 */ /* 0x002fc800078e0a03 */
[----:B------:R-:W-:-:S04]  /*0eb0*/  IMAD R5, R5, UR4, RZ ;  /* 0x0000000405057c24 */ /* 0x000fc8000f8e02ff */
[----:B------:R-:W-:-:S06]  /*0ec0*/  IMAD.HI.U32 R3, R3, R5, R2 ;  /* 0x0000000503037227 */ /* 0x000fcc00078e0002 */
[----:B------:R-:W-:-:S04]  /*0ed0*/  IMAD.HI.U32 R52, R3, R40, RZ ;  /* 0x0000002803347227 */ /* 0x000fc800078e00ff */
[----:B------:R-:W-:-:S04]  /*0ee0*/  IMAD.MOV R3, RZ, RZ, -R52 ;  /* 0x000000ffff037224 */ /* 0x000fc800078e0a34 */
[----:B------:R-:W-:-:S05]  /*0ef0*/  IMAD R3, R3, UR4, R40 ;  /* 0x0000000403037c24 */ /* 0x000fca000f8e0228 */
[----:B------:R-:W-:-:S13]  /*0f00*/  ISETP.GE.U32.AND P0, PT, R3, UR4, PT ;  /* 0x0000000403007c0c */ /* 0x000fda000bf06070 */
[----:B------:R-:W-:Y:S01]  /*0f10*/  @P0 VIADD R3, R3, -UR4 ;  /* 0x8000000403030c36 */ /* 0x000fe20008000000 */
[----:B------:R-:W-:-:S04]  /*0f20*/  @P0 IADD3 R52, PT, PT, R52, 0x1, RZ ;  /* 0x0000000134340810 */ /* 0x000fc80007ffe0ff */
[----:B------:R-:W-:-:S13]  /*0f30*/  ISETP.GE.U32.AND P1, PT, R3, UR4, PT ;  /* 0x0000000403007c0c */ /* 0x000fda000bf26070 */
[----:B------:R-:W-:Y:S01]  /*0f40*/  @P1 VIADD R52, R52, 0x1 ;  /* 0x0000000134341836 */ /* 0x000fe20000000000 */
[----:B------:R-:W-:Y:S01]  /*0f50*/  @!P2 LOP3.LUT R52, RZ, UR4, RZ, 0x33, !PT ;  /* 0x00000004ff34ac12 */ /* 0x000fe2000f8e33ff */
[----:B------:R-:W-:Y:S06]  /*0f60*/  BRA `(.L_x_16) ;  /* 0x00000000001c7947 */ /* 0x000fec0003800000 */
.L_x_15:
[----:B------:R-:W0:Y:S01]  /*0f70*/  LDCU.64 UR4, c[0x0][0x3d8] ;  /* 0x00007b00ff0477ac */ /* 0x000e220008000a00 */
[----:B------:R-:W-:Y:S02]  /*0f80*/  MOV R0, 0xfc0 ;  /* 0x00000fc000007802 */ /* 0x000fe40000000f00 */
[----:B0-----:R-:W-:Y:S01]  /*0f90*/  MOV R15, UR4 ;  /* 0x00000004000f7c02 */ /* 0x001fe20008000f00 */
[----:B------:R-:W-:-:S07]  /*0fa0*/  IMAD.U32 R14, RZ, RZ, UR5 ;  /* 0x00000005ff0e7e24 */ /* 0x000fce000f8e00ff */
[----:B------:R-:W-:Y:S05]  /*0fb0*/  CALL.REL.NOINC `($__internal_0_$__cuda_sm20_div_s64) ;  /* 0x0000005000ec7944 */ /* 0x000fea0003c00000 */
[----:B------:R-:W-:Y:S01]  /*0fc0*/  IMAD.MOV.U32 R52, RZ, RZ, R29 ;  /* 0x000000ffff347224 */ /* 0x000fe200078e001d */
[----:B------:R-:W-:-:S07]  /*0fd0*/  MOV R53, R16 ;  /* 0x0000001000357202 */ /* 0x000fce0000000f00 */
.L_x_16:
[----:B------:R-:W-:Y:S05]  /*0fe0*/  BSYNC.RECONVERGENT B1 ;  /* 0x0000000000017941 */ /* 0x000fea0003800200 */
.L_x_14:
[----:B------:R-:W-:-:S05]  /*0ff0*/  IADD3 R49, P0, PT, R52, 0x1, RZ ;  /* 0x0000000134317810 */ /* 0x000fca0007f1e0ff */
[----:B------:R-:W-:-:S08]  /*1000*/  IMAD.X R52, RZ, RZ, R53, P0 ;  /* 0x000000ffff347224 */ /* 0x000fd000000e0635 */
.L_x_13:
[----:B------:R-:W-:Y:S05]  /*1010*/  BSYNC.RECONVERGENT B0 ;  /* 0x0000000000007941 */ /* 0x000fea0003800200 */
.L_x_12:
[----:B------:R-:W0:Y:S01]  /*1020*/  LDCU UR4, c[0x0][0x3dc] ;  /* 0x00007b80ff0477ac */ /* 0x000e220008000800 */
[----:B------:R-:W-:Y:S01]  /*1030*/  BSSY.RECONVERGENT B0, `(.L_x_17) ;  /* 0x0000022000007945 */ /* 0x000fe20003800200 */
        /* <DEDUP_REMOVED lines=9> */
[----:B------:R-:W0:Y:S02]  /*10d0*/  F2I.FTZ.U32.TRUNC.NTZ R3, R5 ;  /* 0x0000000500037305 */ /* 0x000e24000021f000 */
[----:B0-----:R-:W-:-:S05]  /*10e0*/  IADD3 R7, PT, PT, RZ, -R3, RZ ;  /* 0x80000003ff077210 */ /* 0x001fca0007ffe0ff */
[----:B------:R-:W-:-:S04]  /*10f0*/  IMAD R7, R7, UR4, RZ ;  /* 0x0000000407077c24 */ /* 0x000fc8000f8e02ff */
[----:B------:R-:W-:-:S06]  /*1100*/  IMAD.HI.U32 R7, R3, R7, R2 ;  /* 0x0000000703077227 */ /* 0x000fcc00078e0002 */
[----:B------:R-:W-:-:S04]  /*1110*/  IMAD.HI.U32 R2, R7, R56, RZ ;  /* 0x0000003807027227 */ /* 0x000fc800078e00ff */
[----:B------:R-:W-:-:S04]  /*1120*/  IMAD.MOV R3, RZ, RZ, -R2 ;  /* 0x000000ffff037224 */ /* 0x000fc800078e0a02 */
[----:B------:R-:W-:Y:S02]  /*1130*/  IMAD R0, R3, UR4, R56 ;  /* 0x0000000403007c24 */ /* 0x000fe4000f8e0238 */
[----:B------:R-:W-:-:S03]  /*1140*/  HFMA2 R3, -RZ, RZ, 0, 0 ;  /* 0x00000000ff037431 */ /* 0x000fc600000001ff */
[----:B------:R-:W-:-:S13]  /*1150*/  ISETP.GE.U32.AND P0, PT, R0, UR4, PT ;  /* 0x0000000400007c0c */ /* 0x000fda000bf06070 */
[----:B------:R-:W-:Y:S01]  /*1160*/  @P0 IADD3 R0, PT, PT, R0, -UR4, RZ ;  /* 0x8000000400000c10 */ /* 0x000fe2000fffe0ff */
[----:B------:R-:W-:-:S03]  /*1170*/  @P0 VIADD R2, R2, 0x1 ;  /* 0x0000000102020836 */ /* 0x000fc60000000000 */
[----:B------:R-:W-:-:S13]  /*1180*/  ISETP.GE.U32.AND P1, PT, R0, UR4, PT ;  /* 0x0000000400007c0c */ /* 0x000fda000bf26070 */
[----:B------:R-:W-:Y:S01]  /*1190*/  @P1 VIADD R2, R2, 0x1 ;  /* 0x0000000102021836 */ /* 0x000fe20000000000 */
[----:B------:R-:W-:Y:S01]  /*11a0*/  @!P2 LOP3.LUT R2, RZ, UR4, RZ, 0x33, !PT ;  /* 0x00000004ff02ac12 */ /* 0x000fe2000f8e33ff */
[----:B------:R-:W-:Y:S06]  /*11b0*/  BRA `(.L_x_19) ;  /* 0x0000000000247947 */ /* 0x000fec0003800000 */
.L_x_18:
[----:B------:R-:W0:Y:S01]  /*11c0*/  LDCU.64 UR4, c[0x0][0x3d8] ;  /* 0x00007b00ff0477ac */ /* 0x000e220008000a00 */
[----:B------:R-:W-:Y:S01]  /*11d0*/  IMAD.MOV.U32 R40, RZ, RZ, R56 ;  /* 0x000000ffff287224 */ /* 0x000fe200078e0038 */
[----:B------:R-:W-:Y:S01]  /*11e0*/  MOV R0, 0x1230 ;  /* 0x0000123000007802 */ /* 0x000fe20000000f00 */
[----:B------:R-:W-:Y:S02]  /*11f0*/  IMAD.MOV.U32 R16, RZ, RZ, R57 ;  /* 0x000000ffff107224 */ /* 0x000fe400078e0039 */
[----:B0-----:R-:W-:Y:S01]  /*1200*/  IMAD.U32 R15, RZ, RZ, UR4 ;  /* 0x00000004ff0f7e24 */ /* 0x001fe2000f8e00ff */
[----:B------:R-:W-:-:S07]  /*1210*/  MOV R14, UR5 ;  /* 0x00000005000e7c02 */ /* 0x000fce0008000f00 */
[----:B------:R-:W-:Y:S05]  /*1220*/  CALL.REL.NOINC `($__internal_0_$__cuda_sm20_div_s64) ;  /* 0x0000005000507944 */ /* 0x000fea0003c00000 */
[----:B------:R-:W-:Y:S01]  /*1230*/  IMAD.MOV.U32 R2, RZ, RZ, R29 ;  /* 0x000000ffff027224 */ /* 0x000fe200078e001d */
[----:B------:R-:W-:-:S07]  /*1240*/  MOV R3, R16 ;  /* 0x0000001000037202 */ /* 0x000fce0000000f00 */
.L_x_19:
[----:B------:R-:W-:Y:S05]  /*1250*/  BSYNC.RECONVERGENT B0 ;  /* 0x0000000000007941 */ /* 0x000fea0003800200 */
.L_x_17:
[----:B------:R-:W0:Y:S01]  /*1260*/  LDCU.64 UR4, c[0x0][0x3b0] ;  /* 0x00007600ff0477ac */ /* 0x000e220008000a00 */
[----:B------:R-:W1:Y:S01]  /*1270*/  LDC.64 R6, c[0x0][0x3e0] ;  /* 0x0000f800ff067b82 */ /* 0x000e620000000a00 */
[----:B------:R-:W-:Y:S01]  /*1280*/  IADD3 R17, P0, PT, R2, 0x1, RZ ;  /* 0x0000000102117810 */ /* 0x000fe20007f1e0ff */
[----:B------:R-:W-:Y:S01]  /*1290*/  BSSY.RECONVERGENT B0, `(.L_x_20) ;  /* 0x0000039000007945 */ /* 0x000fe20003800200 */
[----:B------:R-:W2:Y:S03]  /*12a0*/  LDCU.64 UR6, c[0x0][0x3f8] ;  /* 0x00007f00ff0677ac */ /* 0x000ea60008000a00 */
[----:B------:R-:W-:Y:S01]  /*12b0*/  IMAD.X R2, RZ, RZ, R3, P0 ;  /* 0x000000ffff027224 */ /* 0x000fe200000e0603 */
[----:B0-----:R-:W-:-:S04]  /*12c0*/  UIADD3 UR4, UP0, UPT, UR4, -0x1, URZ ;  /* 0xffffffff04047890 */ /* 0x001fc8000ff1e0ff */
[----:B------:R-:W-:Y:S01]  /*12d0*/  UIADD3.X UR5, UPT, UPT, UR5, -0x1, URZ, UP0, !UPT ;  /* 0xffffffff05057890 */ /* 0x000fe200087fe4ff */
[----:B--2---:R-:W-:Y:S01]  /*12e0*/  ISETP.LT.U32.AND P1, PT, R17, UR6, PT ;  /* 0x0000000611007c0c */ /* 0x004fe2000bf21070 */
[----:B-1----:R-:W-:-:S03]  /*12f0*/  IMAD.WIDE.U32 R4, R6, UR4, RZ ;  /* 0x0000000406047c25 */ /* 0x002fc6000f8e00ff */
[----:B------:R-:W-:Y:S01]  /*1300*/  ISETP.LT.AND.EX P1, PT, R2, UR7, PT, P1 ;  /* 0x0000000702007c0c */ /* 0x000fe2000bf21310 */
[----:B------:R-:W-:Y:S01]  /*1310*/  IMAD R0, R6, UR5, RZ ;  /* 0x0000000506007c24 */ /* 0x000fe2000f8e02ff */
[----:B------:R-:W-:Y:S02]  /*1320*/  ISETP.GT.U32.AND P0, PT, R60, R4, PT ;  /* 0x000000043c00720c */ /* 0x000fe40003f04070 */
[----:B------:R-:W-:Y:S01]  /*1330*/  SEL R17, R17, UR6, P1 ;  /* 0x0000000611117c07 */ /* 0x000fe20008800000 */
[----:B------:R-:W-:Y:S01]  /*1340*/  IMAD R7, R7, UR4, R0 ;  /* 0x0000000407077c24 */ /* 0x000fe2000f8e0200 */
[----:B------:R-:W-:Y:S02]  /*1350*/  SEL R41, R2, UR7, P1 ;  /* 0x0000000702297c07 */ /* 0x000fe40008800000 */
[----:B------:R-:W-:Y:S01]  /*1360*/  CS2R R2, SRZ ;  /* 0x0000000000027805 */ /* 0x000fe2000001ff00 */
[----:B------:R-:W-:-:S05]  /*1370*/  IMAD.IADD R7, R5, 0x1, R7 ;  /* 0x0000000105077824 */ /* 0x000fca00078e0207 */
        /* <DEDUP_REMOVED lines=11> */
[----:B------:R-:W0:Y:S02]  /*1430*/  LDCU UR4, c[0x0][0x3d0] ;  /* 0x00007a00ff0477ac */ /* 0x000e240008000800 */
        /* <DEDUP_REMOVED lines=15> */
[----:B------:R-:W-:Y:S01]  /*1530*/  ISETP.GE.U32.AND P1, PT, R3, UR4, PT ;  /* 0x0000000403007c0c */ /* 0x000fe2000bf26070 */
[----:B------:R-:W-:-:S12]  /*1540*/  IMAD.MOV.U32 R3, RZ, RZ, RZ ;  /* 0x000000ffff037224 */ /* 0x000fd800078e00ff */
[----:B------:R-:W-:Y:S01]  /*1550*/  @P1 VIADD R2, R2, 0x1 ;  /* 0x0000000102021836 */ /* 0x000fe20000000000 */
[----:B------:R-:W-:Y:S01]  /*1560*/  @!P2 LOP3.LUT R2, RZ, UR4, RZ, 0x33, !PT ;  /* 0x00000004ff02ac12 */ /* 0x000fe2000f8e33ff */
[----:B------:R-:W-:Y:S06]  /*1570*/  BRA `(.L_x_24) ;  /* 0x00000000001c7947 */ /* 0x000fec0003800000 */
.L_x_23:
[----:B------:R-:W0:Y:S01]  /*1580*/  LDCU.64 UR4, c[0x0][0x3d0] ;  /* 0x00007a00ff0477ac */ /* 0x000e220008000a00 */
[----:B------:R-:W-:Y:S02]  /*1590*/  MOV R0, 0x15d0 ;  /* 0x000015d000007802 */ /* 0x000fe40000000f00 */
[----:B0-----:R-:W-:Y:S01]  /*15a0*/  MOV R15, UR4 ;  /* 0x00000004000f7c02 */ /* 0x001fe20008000f00 */
[----:B------:R-:W-:-:S07]  /*15b0*/  IMAD.U32 R14, RZ, RZ, UR5 ;  /* 0x00000005ff0e7e24 */ /* 0x000fce000f8e00ff */
[----:B------:R-:W-:Y:S05]  /*15c0*/  CALL.REL.NOINC `($__internal_0_$__cuda_sm20_div_s64) ;  /* 0x0000004c00687944 */ /* 0x000fea0003c00000 */
[----:B------:R-:W-:Y:S01]  /*15d0*/  IMAD.MOV.U32 R2, RZ, RZ, R29 ;  /* 0x000000ffff027224 */ /* 0x000fe200078e001d */
[----:B------:R-:W-:-:S07]  /*15e0*/  MOV R3, R16 ;  /* 0x0000001000037202 */ /* 0x000fce0000000f00 */
.L_x_24:
[----:B------:R-:W-:Y:S05]  /*15f0*/  BSYNC.RECONVERGENT B1 ;  /* 0x0000000000017941 */ /* 0x000fea0003800200 */
.L_x_22:
[----:B------:R-:W-:-:S05]  /*1600*/  IADD3 R2, P0, PT, R2, 0x1, RZ ;  /* 0x0000000102027810 */ /* 0x000fca0007f1e0ff */
[----:B------:R-:W-:-:S08]  /*1610*/  IMAD.X R3, RZ, RZ, R3, P0 ;  /* 0x000000ffff037224 */ /* 0x000fd000000e0603 */
.L_x_21:
[----:B------:R-:W-:Y:S05]  /*1620*/  BSYNC.RECONVERGENT B0 ;  /* 0x0000000000007941 */ /* 0x000fea0003800200 */
.L_x_20:
        /* <DEDUP_REMOVED lines=26> */
.L_x_26:
        /* <DEDUP_REMOVED lines=9> */
.L_x_27:
[----:B------:R-:W-:Y:S05]  /*1860*/  BSYNC.RECONVERGENT B0 ;  /* 0x0000000000007941 */ /* 0x000fea0003800200 */
.L_x_25:
[----:B------:R-:W0:Y:S01]  /*1870*/  LDCU.64 UR4, c[0x0][0x3f0] ;  /* 0x00007e00ff0477ac */ /* 0x000e220008000a00 */
[----:B------:R-:W-:Y:S01]  /*1880*/  IADD3 R59, P0, PT, R4, 0x1, RZ ;  /* 0x00000001043b7810 */ /* 0x000fe20007f1e0ff */
[----:B------:R-:W-:Y:S01]  /*1890*/  BSSY.RECONVERGENT B2, `(.L_x_28) ;  /* 0x0000490000027945 */ /* 0x000fe20003800200 */
[----:B------:R-:W-:-:S03]  /*18a0*/  PLOP3.LUT P1, PT, PT, PT, PT, 0x8, 0x80 ;  /* 0x000000000080781c */ /* 0x000fc60003f2e170 */
[----:B------:R-:W-:Y:S01]  /*18b0*/  IMAD.X R4, RZ, RZ, R5, P0 ;  /* 0x000000ffff047224 */ /* 0x000fe200000e0605 */
[----:B0-----:R-:W-:-:S04]  /*18c0*/  ISETP.LT.U32.AND P0, PT, R59, UR4, PT ;  /* 0x000000043b007c0c */ /* 0x001fc8000bf01070 */
[----:B------:R-:W-:-:S04]  /*18d0*/  ISETP.LT.AND.EX P0, PT, R4, UR5, PT, P0 ;  /* 0x0000000504007c0c */ /* 0x000fc8000bf01300 */
[----:B------:R-:W-:Y:S02]  /*18e0*/  SEL R0, R4, UR5, P0 ;  /* 0x0000000504007c07 */ /* 0x000fe40008000000 */
[----:B------:R-:W-:-:S03]  /*18f0*/  SEL R59, R59, UR4, P0 ;  /* 0x000000043b3b7c07 */ /* 0x000fc60008000000 */
[----:B------:R0:W-:Y:S01]  /*1900*/  STL [R1], R0 ;  /* 0x0000000001007387 */ /* 0x0001e20000100800 */
[----:B------:R-:W-:-:S04]  /*1910*/  ISETP.GE.U32.AND P0, PT, R2, R59, PT ;  /* 0x0000003b0200720c */ /* 0x000fc80003f06070 */
[----:B------:R-:W-:-:S13]  /*1920*/  ISETP.GE.AND.EX P0, PT, R3, R0, PT, P0 ;  /* 0x000000000300720c */ /* 0x000fda0003f06300 */
[----:B0-----:R-:W-:Y:S05]  /*1930*/  @P0 BRA `(.L_x_29) ;  /* 0x0000004800140947 */ /* 0x001fea0003800000 */
[----:B------:R-:W0:Y:S01]  /*1940*/  LDC.64 R4, c[0x0][0x3d8] ;  /* 0x0000f600ff047b82 */ /* 0x000e220000000a00 */
[----:B------:R-:W1:Y:S01]  /*1950*/  LDCU.64 UR6, c[0x0][0x3d8] ;  /* 0x00007b00ff0677ac */ /* 0x000e620008000a00 */
[----:B------:R-:W-:Y:S01]  /*1960*/  BSSY.RECONVERGENT B1, `(.L_x_30) ;  /* 0x0000481000017945 */ /* 0x000fe20003800200 */
[----:B------:R-:W2:Y:S05]  /*1970*/  LDCU.64 UR4, c[0x0][0x390] ;  /* 0x00007200ff0477ac */ /* 0x000eaa0008000a00 */
[----:B------:R-:W3:Y:S01]  /*1980*/  LDC.64 R20, c[0x0][0x388] ;  /* 0x0000e200ff147b82 */ /* 0x000ee20000000a00 */
[----:B-1----:R-:W-:-:S04]  /*1990*/  IMAD R0, R52, UR6, RZ ;  /* 0x0000000634007c24 */ /* 0x002fc8000f8e02ff */
[C---:B------:R-:W-:Y:S02]  /*19a0*/  IMAD R7, R49.reuse, UR7, R0 ;  /* 0x0000000731077c24 */ /* 0x040fe4000f8e0200 */
[----:B0-----:R-:W-:-:S04]  /*19b0*/  IMAD.WIDE.U32 R4, R49, UR6, R4 ;  /* 0x0000000631047c25 */ /* 0x001fc8000f8e0004 */
[----:B--2---:R-:W-:Y:S01]  /*19c0*/  IMAD R9, R51, UR4, RZ ;  /* 0x0000000433097c24 */ /* 0x004fe2000f8e02ff */
[C---:B------:R-:W-:Y:S01]  /*19d0*/  IADD3 R54, P0, PT, R56.reuse, -R4, RZ ;  /* 0x8000000438367210 */ /* 0x040fe20007f1e0ff */
[----:B------:R-:W-:Y:S01]  /*19e0*/  IMAD.IADD R7, R5, 0x1, R7 ;  /* 0x0000000105077824 */ /* 0x000fe200078e0207 */
[--C-:B------:R-:W-:Y:S01]  /*19f0*/  IADD3 R53, P1, P2, R56, -UR6, -R4.reuse ;  /* 0x8000000638357c10 */ /* 0x100fe2000fa3e804 */
[C---:B------:R-:W-:Y:S01]  /*1a00*/  IMAD R5, R50.reuse, UR5, R9 ;  /* 0x0000000532057c24 */ /* 0x040fe2000f8e0209 */
[----:B------:R-:W-:Y:S01]  /*1a10*/  PRMT R4, RZ, 0x7610, R4 ;  /* 0x00007610ff047816 */ /* 0x000fe20000000004 */
[----:B---3--:R-:W-:Y:S01]  /*1a20*/  IMAD.WIDE.U32 R20, R50, UR4, R20 ;  /* 0x0000000432147c25 */ /* 0x008fe2000f8e0014 */
[----:B------:R-:W-:-:S03]  /*1a30*/  IADD3.X R55, PT, PT, R57, ~UR7, ~R7, P1, P2 ;  /* 0x8000000739377c10 */ /* 0x000fc60008fe4c07 */
[----:B------:R-:W-:Y:S01]  /*1a40*/  IMAD.X R58, R57, 0x1, ~R7, P0 ;  /* 0x00000001393a7824 */ /* 0x000fe200000e0e07 */
[----:B------:R-:W-:-:S07]  /*1a50*/  IADD3 R5, PT, PT, R21, R5, RZ ;  /* 0x0000000515057210 */ /* 0x000fce0007ffe0ff */
.L_x_114:
[----:B------:R-:W-:Y:S01]  /*1a60*/  ISETP.GE.U32.AND P0, PT, R49, R17, PT ;  /* 0x000000113100720c */ /* 0x000fe20003f06070 */
[----:B------:R-:W-:Y:S03]  /*1a70*/  BSSY.RECONVERGENT B0, `(.L_x_31) ;  /* 0x0000469000007945 */ /* 0x000fe60003800200 */
[----:B------:R-:W-:-:S13]  /*1a80*/  ISETP.GE.AND.EX P0, PT, R52, R41, PT, P0 ;  /* 0x000000293400720c */ /* 0x000fda0003f06300 */
[----:B------:R-:W-:Y:S05]  /*1a90*/  @P0 BRA `(.L_x_32) ;  /* 0x0000004400980947 */ /* 0x000fea0003800000 */
[----:B------:R-:W0:Y:S01]  /*1aa0*/  LDCU.64 UR4, c[0x0][0x3d0] ;  /* 0x00007a00ff0477ac */ /* 0x000e220008000a00 */
[----:B------:R-:W-:Y:S01]  /*1ab0*/  IADD3 R7, P0, PT, RZ, -R2, RZ ;  /* 0x80000002ff077210 */ /* 0x000fe20007f1e0ff */
[----:B------:R-:W-:Y:S01]  /*1ac0*/  BSSY.RECONVERGENT B3, `(.L_x_33) ;  /* 0x0000027000037945 */ /* 0x000fe20003800200 */
[----:B------:R-:W1:Y:S03]  /*1ad0*/  LDCU UR6, c[0x0][0x3e4] ;  /* 0x00007c80ff0677ac */ /* 0x000e660008000800 */
[----:B------:R-:W-:-:S04]  /*1ae0*/  IMAD.X R0, RZ, RZ, ~R3, P0 ;  /* 0x000000ffff007224 */ /* 0x000fc800000e0e03 */
[----:B0-----:R-:W-:Y:S02]  /*1af0*/  IMAD R0, R0, UR4, RZ ;  /* 0x0000000400007c24 */ /* 0x001fe4000f8e02ff */
[----:B------:R-:W-:-:S04]  /*1b00*/  IMAD.WIDE.U32 R22, R7, UR4, R60 ;  /* 0x0000000407167c25 */ /* 0x000fc8000f8e003c */
[----:B------:R-:W-:-:S05]  /*1b10*/  IMAD R7, R7, UR5, R0 ;  /* 0x0000000507077c24 */ /* 0x000fca000f8e0200 */
[----:B------:R-:W-:-:S04]  /*1b20*/  IADD3 R6, PT, PT, R23, R7, RZ ;  /* 0x0000000717067210 */ /* 0x000fc80007ffe0ff */
[----:B-1----:R-:W-:-:S04]  /*1b30*/  LOP3.LUT R0, R6, UR6, RZ, 0xfc, !PT ;  /* 0x0000000606007c12 */ /* 0x002fc8000f8efcff */
        /* <DEDUP_REMOVED lines=17> */
[----:B------:R-:W-:-:S05]  /*1c50*/  @P0 VIADD R24, R24, -UR4 ;  /* 0x8000000418180c36 */ /* 0x000fca0008000000 */
[----:B------:R-:W-:-:S13]  /*1c60*/  ISETP.GE.U32.AND P0, PT, R24, UR4, PT ;  /* 0x0000000418007c0c */ /* 0x000fda000bf06070 */
[----:B------:R-:W-:Y:S02]  /*1c70*/  @P0 IADD3 R24, PT, PT, R24, -UR4, RZ ;  /* 0x8000000418180c10 */ /* 0x000fe4000fffe0ff */
[----:B------:R-:W-:Y:S01]  /*1c80*/  @!P1 LOP3.LUT R24, RZ, UR4, RZ, 0x33, !PT ;  /* 0x00000004ff189c12 */ /* 0x000fe2000f8e33ff */
[----:B------:R-:W-:Y:S06]  /*1c90*/  BRA `(.L_x_35) ;  /* 0x0000000000247947 */ /* 0x000fec0003800000 */
.L_x_34:
[----:B------:R-:W0:Y:S01]  /*1ca0*/  LDCU.64 UR4, c[0x0][0x3e0] ;  /* 0x00007c00ff0477ac */ /* 0x000e220008000a00 */
[----:B------:R-:W-:Y:S01]  /*1cb0*/  IMAD.MOV.U32 R33, RZ, RZ, R22 ;  /* 0x000000ffff217224 */ /* 0x000fe200078e0016 */
[----:B------:R-:W-:Y:S01]  /*1cc0*/  MOV R32, 0x1d10 ;  /* 0x00001d1000207802 */ /* 0x000fe20000000f00 */
[----:B------:R-:W-:Y:S01]  /*1cd0*/  IMAD.MOV.U32 R37, RZ, RZ, R6 ;  /* 0x000000ffff257224 */ /* 0x000fe200078e0006 */
[----:B0-----:R-:W-:Y:S01]  /*1ce0*/  MOV R16, UR4 ;  /* 0x0000000400107c02 */ /* 0x001fe20008000f00 */
[----:B------:R-:W-:-:S07]  /*1cf0*/  IMAD.U32 R0, RZ, RZ, UR5 ;  /* 0x00000005ff007e24 */ /* 0x000fce000f8e00ff */
[----:B------:R-:W-:Y:S05]  /*1d00*/  CALL.REL.NOINC `($__internal_1_$__cuda_sm20_rem_s64) ;  /* 0x0000004800e87944 */ /* 0x000fea0003c00000 */
[----:B------:R-:W-:Y:S01]  /*1d10*/  MOV R24, R16 ;  /* 0x0000001000187202 */ /* 0x000fe20000000f00 */
[----:B------:R-:W-:-:S07]  /*1d20*/  IMAD.MOV.U32 R25, RZ, RZ, R0 ;  /* 0x000000ffff197224 */ /* 0x000fce00078e0000 */
.L_x_35:
[----:B------:R-:W-:Y:S05]  /*1d30*/  BSYNC.RECONVERGENT B3 ;  /* 0x0000000000037941 */ /* 0x000fea0003800200 */
.L_x_33:
[----:B------:R-:W-:Y:S01]  /*1d40*/  IMAD.IADD R0, R17, 0x1, -R49 ;  /* 0x0000000111007824 */ /* 0x000fe200078e0a31 */
[----:B------:R-:W-:Y:S01]  /*1d50*/  BSSY.RECONVERGENT B3, `(.L_x_36) ;  /* 0x00001d5000037945 */ /* 0x000fe20003800200 */
[----:B------:R-:W-:Y:S01]  /*1d60*/  MOV R7, R49 ;  /* 0x0000003100077202 */ /* 0x000fe20000000f00 */
[----:B------:R-:W-:Y:S02]  /*1d70*/  IMAD.MOV.U32 R8, RZ, RZ, R52 ;  /* 0x000000ffff087224 */ /* 0x000fe400078e0034 */
[----:B------:R-:W-:-:S13]  /*1d80*/  LOP3.LUT P0, RZ, R0, 0x3, RZ, 0xc0, !PT ;  /* 0x0000000300ff7812 */ /* 0x000fda000780c0ff */
[----:B------:R-:W-:Y:S05]  /*1d90*/  @!P0 BRA `(.L_x_37) ;  /* 0x0000001c00408947 */ /* 0x000fea0003800000 */
[----:B------:R-:W-:Y:S01]  /*1da0*/  ISETP.NE.U32.AND P0, PT, R24, RZ, PT ;  /* 0x000000ff1800720c */ /* 0x000fe20003f05070 */
[----:B------:R-:W-:Y:S03]  /*1db0*/  BSSY.RECONVERGENT B4, `(.L_x_38) ;  /* 0x0000098000047945 */ /* 0x000fe60003800200 */
[----:B------:R-:W-:-:S13]  /*1dc0*/  ISETP.NE.AND.EX P0, PT, R25, RZ, PT, P0 ;  /* 0x000000ff1900720c */ /* 0x000fda0003f05300 */
        /* <DEDUP_REMOVED lines=30> */
[----:B------:R-:W-:-:S04]  /*1fb0*/  @!P2 LOP3.LUT R11, RZ, UR4, RZ, 0x33, !PT ;  /* 0x00000004ff0bac12 */ /* 0x000fc8000f8e33ff */
[----:B------:R-:W-:-:S04]  /*1fc0*/  ISETP.NE.U32.AND P1, PT, R11, RZ, PT ;  /* 0x000000ff0b00720c */ /* 0x000fc80003f25070 */
[----:B------:R-:W-:Y:S01]  /*1fd0*/  ISETP.NE.AND.EX P1, PT, RZ, RZ, PT, P1 ;  /* 0x000000ffff00720c */ /* 0x000fe20003f25310 */
[----:B------:R-:W-:-:S12]  /*1fe0*/  BRA `(.L_x_42) ;  /* 0x0000000000247947 */ /* 0x000fd80003800000 */
.L_x_41:
[----:B------:R-:W0:Y:S01]  /*1ff0*/  LDCU.64 UR4, c[0x0][0x3e8] ;  /* 0x00007d00ff0477ac */ /* 0x000e220008000a00 */
[----:B------:R-:W-:Y:S01]  /*2000*/  IMAD.MOV.U32 R33, RZ, RZ, R8 ;  /* 0x000000ffff217224 */ /* 0x000fe200078e0008 */
[----:B------:R-:W-:Y:S01]  /*2010*/  MOV R32, 0x2060 ;  /* 0x0000206000207802 */ /* 0x000fe20000000f00 */
[----:B------:R-:W-:Y:S02]  /*2020*/  IMAD.MOV.U32 R37, RZ, RZ, R7 ;  /* 0x000000ffff257224 */ /* 0x000fe400078e0007 */
[----:B0-----:R-:W-:Y:S01]  /*2030*/  IMAD.U32 R16, RZ, RZ, UR4 ;  /* 0x00000004ff107e24 */ /* 0x001fe2000f8e00ff */
[----:B------:R-:W-:-:S07]  /*2040*/  MOV R0, UR5 ;  /* 0x0000000500007c02 */ /* 0x000fce0008000f00 */
[----:B------:R-:W-:Y:S05]  /*2050*/  CALL.REL.NOINC `($__internal_1_$__cuda_sm20_rem_s64) ;  /* 0x0000004800147944 */ /* 0x000fea0003c00000 */
[----:B------:R-:W-:-:S04]  /*2060*/  ISETP.NE.U32.AND P1, PT, R16, RZ, PT ;  /* 0x000000ff1000720c */ /* 0x000fc80003f25070 */
[----:B------:R-:W-:-:S13]  /*2070*/  ISETP.NE.AND.EX P1, PT, R0, RZ, PT, P1 ;  /* 0x000000ff0000720c */ /* 0x000fda0003f25310 */
.L_x_42:
[----:B------:R-:W-:Y:S05]  /*2080*/  BSYNC.RECONVERGENT B5 ;  /* 0x0000000000057941 */ /* 0x000fea0003800200 */
.L_x_40:
[----:B------:R-:W-:Y:S05]  /*2090*/  @P1 BRA `(.L_x_39) ;  /* 0x0000000400a41947 */ /* 0x000fea0003800000 */
[----:B------:R-:W0:Y:S01]  /*20a0*/  LDCU UR4, c[0x0][0x3e4] ;  /* 0x00007c80ff0477ac */ /* 0x000e220008000800 */
[----:B------:R-:W-:Y:S01]  /*20b0*/  BSSY.RECONVERGENT B5, `(.L_x_43) ;  /* 0x0000022000057945 */ /* 0x000fe20003800200 */
        /* <DEDUP_REMOVED lines=17> */
[----:B------:R-:W-:Y:S01]  /*21d0*/  @P1 IADD3 R11, PT, PT, R11, -UR4, RZ ;  /* 0x800000040b0b1c10 */ /* 0x000fe2000fffe0ff */
[----:B------:R-:W-:-:S03]  /*21e0*/  @P1 VIADD R10, R10, 0x1 ;  /* 0x000000010a0a1836 */ /* 0x000fc60000000000 */
[----:B------:R-:W-:Y:S02]  /*21f0*/  ISETP.GE.U32.AND P2, PT, R11, UR4, PT ;  /* 0x000000040b007c0c */ /* 0x000fe4000bf46070 */
[----:B------:R-:W-:-:S11]  /*2200*/  MOV R11, RZ ;  /* 0x000000ff000b7202 */ /* 0x000fd60000000f00 */
[----:B------:R-:W-:Y:S01]  /*2210*/  @P2 VIADD R10, R10, 0x1 ;  /* 0x000000010a0a2836 */ /* 0x000fe20000000000 */
[----:B------:R-:W-:Y:S01]  /*2220*/  @!P3 LOP3.LUT R10, RZ, UR4, RZ, 0x33, !PT ;  /* 0x00000004ff0abc12 */ /* 0x000fe2000f8e33ff */
[----:B------:R-:W-:Y:S06]  /*2230*/  BRA `(.L_x_45) ;  /* 0x0000000000247947 */ /* 0x000fec0003800000 */
.L_x_44:
        /* <DEDUP_REMOVED lines=9> */
.L_x_45:
[----:B------:R-:W-:Y:S05]  /*22d0*/  BSYNC.RECONVERGENT B5 ;  /* 0x0000000000057941 */ /* 0x000fea0003800200 */
.L_x_43:
        /* <DEDUP_REMOVED lines=21> */
[----:B------:R-:W-:Y:S02]  /*2430*/  ISETP.GE.U32.AND P2, PT, R9, UR4, PT ;  /* 0x0000000409007c0c */ /* 0x000fe4000bf46070 */
[----:B------:R-:W-:-:S11]  /*2440*/  MOV R9, RZ ;  /* 0x000000ff00097202 */ /* 0x000fd60000000f00 */
[----:B------:R-:W-:Y:S01]  /*2450*/  @P2 VIADD R7, R7, 0x1 ;  /* 0x0000000107072836 */ /* 0x000fe20000000000 */
[----:B------:R-:W-:-:S05]  /*2460*/  @!P3 LOP3.LUT R7, RZ, UR4, RZ, 0x33, !PT ;  /* 0x00000004ff07bc12 */ /* 0x000fca000f8e33ff */
[----:B------:R-:W-:Y:S01]  /*2470*/  IMAD.MOV.U32 R8, RZ, RZ, R7 ;  /* 0x000000ffff087224 */ /* 0x000fe200078e0007 */
[----:B------:R-:W-:Y:S06]  /*2480*/  BRA `(.L_x_48) ;  /* 0x0000000000247947 */ /* 0x000fec0003800000 */
.L_x_47:
        /* <DEDUP_REMOVED lines=9> */
.L_x_48:
[----:B------:R-:W-:Y:S05]  /*2520*/  BSYNC.RECONVERGENT B5 ;  /* 0x0000000000057941 */ /* 0x000fea0003800200 */
.L_x_46:
[----:B------:R-:W0:Y:S01]  /*2530*/  LDCU.128 UR4, c[0x0][0x3b0] ;  /* 0x00007600ff0477ac */ /* 0x000e220008000c00 */
[----:B------:R-:W1:Y:S01]  /*2540*/  LDCU.64 UR8, c[0x0][0x390] ;  /* 0x00007200ff0877ac */ /* 0x000e620008000a00 */
[----:B------:R-:W2:Y:S01]  /*2550*/  LDCU.128 UR12, c[0x0][0x3f0] ;  /* 0x00007e00ff0c77ac */ /* 0x000ea20008000c00 */
[----:B0-----:R-:W-:Y:S02]  /*2560*/  IMAD R7, R19, UR4, RZ ;  /* 0x0000000413077c24 */ /* 0x001fe4000f8e02ff */
[----:B------:R-:W-:-:S04]  /*2570*/  IMAD.WIDE.U32 R10, R18, UR4, R10 ;  /* 0x00000004120a7c25 */ /* 0x000fc8000f8e000a */
[----:B------:R-:W-:Y:S01]  /*2580*/  IMAD R7, R18, UR5, R7 ;  /* 0x0000000512077c24 */ /* 0x000fe2000f8e0207 */
[----:B------:R-:W0:Y:S01]  /*2590*/  LDCU.64 UR4, c[0x0][0x388] ;  /* 0x00007100ff0477ac */ /* 0x000e220008000a00 */
[----:B------:R-:W-:-:S04]  /*25a0*/  IMAD.WIDE.U32 R8, R10, UR6, R8 ;  /* 0x000000060a087c25 */ /* 0x000fc8000f8e0008 */
[----:B------:R-:W-:Y:S02]  /*25b0*/  IMAD.IADD R0, R11, 0x1, R7 ;  /* 0x000000010b007824 */ /* 0x000fe400078e0207 */
[----:B-1----:R-:W-:Y:S02]  /*25c0*/  IMAD R13, R51, UR8, RZ ;  /* 0x00000008330d7c24 */ /* 0x002fe4000f8e02ff */
[----:B------:R-:W-:Y:S02]  /*25d0*/  IMAD R7, R0, UR6, RZ ;  /* 0x0000000600077c24 */ /* 0x000fe4000f8e02ff */
[----:B------:R-:W-:Y:S02]  /*25e0*/  IMAD.MOV.U32 R11, RZ, RZ, R52 ;  /* 0x000000ffff0b7224 */ /* 0x000fe400078e0034 */
[----:B------:R-:W-:Y:S01]  /*25f0*/  IMAD R7, R10, UR7, R7 ;  /* 0x000000070a077c24 */ /* 0x000fe2000f8e0207 */
[----:B------:R-:W-:-:S03]  /*2600*/  MOV R10, R49 ;  /* 0x00000031000a7202 */ /* 0x000fc60000000f00 */
[----:B------:R-:W-:Y:S02]  /*2610*/  IMAD.IADD R0, R9, 0x1, R7 ;  /* 0x0000000109007824 */ /* 0x000fe400078e0207 */
[----:B------:R-:W-:Y:S02]  /*2620*/  IMAD R9, R50, UR9, R13 ;  /* 0x0000000932097c24 */ /* 0x000fe4000f8e020d */
[----:B--2---:R-:W-:Y:S02]  /*2630*/  IMAD R7, R0, UR12, RZ ;  /* 0x0000000c00077c24 */ /* 0x004fe4000f8e02ff */
[----:B------:R-:W-:-:S04]  /*2640*/  IMAD.WIDE.U32 R12, R8, UR12, R2 ;  /* 0x0000000c080c7c25 */ /* 0x000fc8000f8e0002 */
[----:B------:R-:W-:Y:S02]  /*2650*/  IMAD R7, R8, UR13, R7 ;  /* 0x0000000d08077c24 */ /* 0x000fe4000f8e0207 */
[----:B------:R-:W-:-:S03]  /*2660*/  IMAD.WIDE.U32 R10, R50, UR8, R10 ;  /* 0x00000008320a7c25 */ /* 0x000fc6000f8e000a */
[----:B------:R-:W-:Y:S01]  /*2670*/  IADD3 R0, PT, PT, R13, R7, RZ ;  /* 0x000000070d007210 */ /* 0x000fe20007ffe0ff */
[----:B------:R-:W-:Y:S02]  /*2680*/  IMAD.IADD R11, R9, 0x1, R11 ;  /* 0x00000001090b7824 */ /* 0x000fe400078e020b */
[----:B------:R-:W-:-:S04]  /*2690*/  IMAD.WIDE.U32 R10, R12, UR14, R10 ;  /* 0x0000000e0c0a7c25 */ /* 0x000fc8000f8e000a */
[----:B------:R-:W-:Y:S01]  /*26a0*/  IMAD R7, R0, UR14, RZ ;  /* 0x0000000e00077c24 */ /* 0x000fe2000f8e02ff */
[----:B0-----:R-:W-:-:S03]  /*26b0*/  IADD3 R8, P1, PT, R10, UR4, RZ ;  /* 0x000000040a087c10 */ /* 0x001fc6000ff3e0ff */
[----:B------:R-:W-:-:S05]  /*26c0*/  IMAD R7, R12, UR15, R7 ;  /* 0x0000000f0c077c24 */ /* 0x000fca000f8e0207 */
[----:B------:R-:W-:-:S05]  /*26d0*/  IADD3.X R9, PT, PT, R11, UR5, R7, P1, !PT ;  /* 0x000000050b097c10 */ /* 0x000fca0008ffe407 */
[----:B------:R-:W2:Y:S01]  /*26e0*/  LDG.E.S8 R8, desc[UR10][R8.64] ;  /* 0x0000000a08087981 */ /* 0x000ea2000c1e1300 */
[----:B------:R-:W-:Y:S01]  /*26f0*/  LOP3.LUT R4, R4, 0xff, RZ, 0xc0, !PT ;  /* 0x000000ff04047812 */ /* 0x000fe200078ec0ff */
[----:B--2---:R-:W-:-:S05]  /*2700*/  IMAD.MOV R7, RZ, RZ, -R8 ;  /* 0x000000ffff077224 */ /* 0x004fca00078e0a08 */
[----:B------:R-:W-:-:S04]  /*2710*/  ISETP.NE.AND P1, PT, R4, R7, PT ;  /* 0x000000070400720c */ /* 0x000fc80003f25270 */
[----:B------:R-:W-:-:S09]  /*2720*/  SEL R4, RZ, 0x1, !P1 ;  /* 0x00000001ff047807 */ /* 0x000fd20004800000 */
.L_x_39:
[----:B------:R-:W-:Y:S05]  /*2730*/  BSYNC.RECONVERGENT B4 ;  /* 0x0000000000047941 */ /* 0x000fea0003800200 */
.L_x_38:
[----:B------:R-:W-:Y:S01]  /*2740*/  IMAD.IADD R0, R17, 0x1, -R49 ;  /* 0x0000000111007824 */ /* 0x000fe200078e0a31 */
[----:B------:R-:W-:-:S04]  /*2750*/  IADD3 R7, P2, PT, R49, 0x1, RZ ;  /* 0x0000000131077810 */ /* 0x000fc80007f5e0ff */
[----:B------:R-:W-:Y:S02]  /*2760*/  LOP3.LUT R0, R0, 0x3, RZ, 0xc0, !PT ;  /* 0x0000000300007812 */ /* 0x000fe400078ec0ff */
[----:B------:R-:W-:Y:S02]  /*2770*/  IADD3.X R8, PT, PT, RZ, R52, RZ, P2, !PT ;  /* 0x00000034ff087210 */ /* 0x000fe400017fe4ff */
[----:B------:R-:W-:-:S04]  /*2780*/  ISETP.NE.U32.AND P1, PT, R0, 0x1, PT ;  /* 0x000000010000780c */ /* 0x000fc80003f25070 */
[----:B------:R-:W-:-:S13]  /*2790*/  ISETP.NE.AND.EX P1, PT, RZ, RZ, PT, P1 ;  /* 0x000000ffff00720c */ /* 0x000fda0003f25310 */
[----:B------:R-:W-:Y:S05]  /*27a0*/  @!P1 BRA `(.L_x_37) ;  /* 0x0000001000bc9947 */ /* 0x000fea0003800000 */
[----:B------:R-:W-:Y:S04]  /*27b0*/  BSSY.RECONVERGENT B4, `(.L_x_49) ;  /* 0x0000091000047945 */ /* 0x000fe80003800200 */
        /* <DEDUP_REMOVED lines=27> */
.L_x_52:
        /* <DEDUP_REMOVED lines=9> */
.L_x_53:
[----:B------:R-:W-:Y:S05]  /*2a00*/  BSYNC.RECONVERGENT B5 ;  /* 0x0000000000057941 */ /* 0x000fea0003800200 */
.L_x_51:
        /* <DEDUP_REMOVED lines=22> */
[----:B------:R-:W-:Y:S01]  /*2b70*/  ISETP.GE.U32.AND P1, PT, R9, UR4, PT ;  /* 0x0000000409007c0c */ /* 0x000fe2000bf26070 */
[----:B------:R-:W-:-:S12]  /*2b80*/  IMAD.MOV.U32 R9, RZ, RZ, RZ ;  /* 0x000000ffff097224 */ /* 0x000fd800078e00ff */
[----:B------:R-:W-:Y:S01]  /*2b90*/  @P1 VIADD R7, R7, 0x1 ;  /* 0x0000000107071836 */ /* 0x000fe20000000000 */
[----:B------:R-:W-:-:S04]  /*2ba0*/  @!P2 LOP3.LUT R7, RZ, UR4, RZ, 0x33, !PT ;  /* 0x00000004ff07ac12 */ /* 0x000fc8000f8e33ff */
[----:B------:R-:W-:Y:S01]  /*2bb0*/  MOV R8, R7 ;  /* 0x0000000700087202 */ /* 0x000fe20000000f00 */
[----:B------:R-:W-:Y:S06]  /*2bc0*/  BRA `(.L_x_56) ;  /* 0x0000000000247947 */ /* 0x000fec0003800000 */
.L_x_55:
[----:B------:R-:W0:Y:S01]  /*2bd0*/  LDCU.64 UR4, c[0x0][0x3e0] ;  /* 0x00007c00ff0477ac */ /* 0x000e220008000a00 */
[----:B------:R-:W-:Y:S01]  /*2be0*/  IMAD.MOV.U32 R40, RZ, RZ, R22 ;  /* 0x000000ffff287224 */ /* 0x000fe200078e0016 */
[----:B------:R-:W-:Y:S01]  /*2bf0*/  MOV R0, 0x2c40 ;  /* 0x00002c4000007802 */ /* 0x000fe20000000f00 */
[----:B------:R-:W-:Y:S01]  /*2c00*/  IMAD.MOV.U32 R16, RZ, RZ, R6 ;  /* 0x000000ffff107224 */ /* 0x000fe200078e0006 */
[----:B0-----:R-:W-:Y:S01]  /*2c10*/  MOV R15, UR4 ;  /* 0x00000004000f7c02 */ /* 0x001fe20008000f00 */
[----:B------:R-:W-:-:S07]  /*2c20*/  IMAD.U32 R14, RZ, RZ, UR5 ;  /* 0x00000005ff0e7e24 */ /* 0x000fce000f8e00ff */
[----:B------:R-:W-:Y:S05]  /*2c30*/  CALL.REL.NOINC `($__internal_0_$__cuda_sm20_div_s64) ;  /* 0x0000003400cc7944 */ /* 0x000fea0003c00000 */
[----:B------:R-:W-:Y:S01]  /*2c40*/  MOV R8, R29 ;  /* 0x0000001d00087202 */ /* 0x000fe20000000f00 */
[----:B------:R-:W-:-:S07]  /*2c50*/  IMAD.MOV.U32 R9, RZ, RZ, R16 ;  /* 0x000000ffff097224 */ /* 0x000fce00078e0010 */
.L_x_56:
[----:B------:R-:W-:Y:S05]  /*2c60*/  BSYNC.RECONVERGENT B5 ;  /* 0x0000000000057941 */ /* 0x000fea0003800200 */
.L_x_54:
        /* <DEDUP_REMOVED lines=27> */
.L_x_58:
        /* <DEDUP_REMOVED lines=9> */
.L_x_59:
[----:B------:R-:W-:Y:S05]  /*2eb0*/  BSYNC.RECONVERGENT B5 ;  /* 0x0000000000057941 */ /* 0x000fea0003800200 */
.L_x_57:
        /* <DEDUP_REMOVED lines=12> */
[----:B------:R-:W-:Y:S02]  /*2f80*/  IMAD R7, R8, UR7, R7 ;  /* 0x0000000708077c24 */ /* 0x000fe4000f8e0207 */
[----:B------:R-:W-:-:S03]  /*2f90*/  IMAD.MOV.U32 R8, RZ, RZ, R49 ;  /* 0x000000ffff087224 */ /* 0x000fc600078e0031 */
[----:B------:R-:W-:Y:S01]  /*2fa0*/  IADD3 R0, PT, PT, R11, R7, RZ ;  /* 0x000000070b007210 */ /* 0x000fe20007ffe0ff */
[----:B------:R-:W-:-:S04]  /*2fb0*/  IMAD.WIDE.U32 R8, R50, UR8, R8 ;  /* 0x0000000832087c25 */ /* 0x000fc8000f8e0008 */
[----:B--2---:R-:W-:Y:S02]  /*2fc0*/  IMAD R7, R0, UR12, RZ ;  /* 0x0000000c00077c24 */ /* 0x004fe4000f8e02ff */
[----:B------:R-:W-:Y:S02]  /*2fd0*/  IMAD R11, R50, UR9, R13 ;  /* 0x00000009320b7c24 */ /* 0x000fe4000f8e020d */
[----:B------:R-:W-:-:S03]  /*2fe0*/  IMAD.WIDE.U32 R12, R10, UR12, R2 ;  /* 0x0000000c0a0c7c25 */ /* 0x000fc6000f8e0002 */
[----:B------:R-:W-:Y:S01]  /*2ff0*/  IADD3 R9, PT, PT, R11, R9, RZ ;  /* 0x000000090b097210 */ /* 0x000fe20007ffe0ff */
[----:B------:R-:W-:-:S04]  /*3000*/  IMAD R7, R10, UR13, R7 ;  /* 0x0000000d0a077c24 */ /* 0x000fc8000f8e0207 */
        /* <DEDUP_REMOVED lines=11> */
.L_x_50:
[----:B------:R-:W-:Y:S05]  /*30c0*/  BSYNC.RECONVERGENT B4 ;  /* 0x0000000000047941 */ /* 0x000fea0003800200 */
.L_x_49:
[C---:B------:R-:W-:Y:S02]  /*30d0*/  IADD3 R0, PT, PT, -R49.reuse, R17, RZ ;  /* 0x0000001131007210 */ /* 0x040fe40007ffe1ff */
[----:B------:R-:W-:Y:S02]  /*30e0*/  ISETP.NE.U32.AND P0, PT, R24, RZ, PT ;  /* 0x000000ff1800720c */ /* 0x000fe40003f05070 */
[----:B------:R-:W-:Y:S02]  /*30f0*/  LOP3.LUT R0, R0, 0x3, RZ, 0xc0, !PT ;  /* 0x0000000300007812 */ /* 0x000fe400078ec0ff */
[C---:B------:R-:W-:Y:S02]  /*3100*/  IADD3 R7, P3, PT, R49.reuse, 0x3, RZ ;  /* 0x0000000331077810 */ /* 0x040fe40007f7e0ff */
[----:B------:R-:W-:Y:S02]  /*3110*/  ISETP.NE.U32.AND P1, PT, R0, 0x2, PT ;  /* 0x000000020000780c */ /* 0x000fe40003f25070 */
[----:B------:R-:W-:Y:S01]  /*3120*/  IADD3 R0, P2, PT, R49, 0x2, RZ ;  /* 0x0000000231007810 */ /* 0x000fe20007f5e0ff */
[----:B------:R-:W-:Y:S01]  /*3130*/  IMAD.X R8, RZ, RZ, R52, P3 ;  /* 0x000000ffff087224 */ /* 0x000fe200018e0634 */
[----:B------:R-:W-:-:S03]  /*3140*/  ISETP.NE.AND.EX P1, PT, RZ, RZ, PT, P1 ;  /* 0x000000ffff00720c */ /* 0x000fc60003f25310 */
[----:B------:R-:W-:Y:S01]  /*3150*/  IMAD.X R9, RZ, RZ, R52, P2 ;  /* 0x000000ffff097224 */ /* 0x000fe200010e0634 */
[----:B------:R-:W-:Y:S02]  /*3160*/  ISETP.NE.OR.EX P0, PT, R25, RZ, !P1, P0 ;  /* 0x000000ff1900720c */ /* 0x000fe40004f05700 */
[----:B------:R-:W-:Y:S02]  /*3170*/  SEL R7, R0, R7, !P1 ;  /* 0x0000000700077207 */ /* 0x000fe40004800000 */
[----:B------:R-:W-:-:S09]  /*3180*/  SEL R8, R9, R8, !P1 ;  /* 0x0000000809087207 */ /* 0x000fd20004800000 */
        /* <DEDUP_REMOVED lines=10> */
[----:B0-----:R-:W-:-:S06]  /*3230*/  IADD3 R8, PT, PT, R7, 0xffffffe, RZ ;  /* 0x0ffffffe07087810 */ /* 0x001fcc0007ffe0ff */
[----:B------:R0:W1:Y:S02]  /*3240*/  F2I.FTZ.U32.TRUNC.NTZ R9, R8 ;  /* 0x0000000800097305 */ /* 0x000064000021f000 */
[----:B0-----:R-:W-:Y:S02]  /*3250*/  IMAD.MOV.U32 R8, RZ, RZ, RZ ;  /* 0x000000ffff087224 */ /* 0x001fe400078e00ff */
[----:B-1----:R-:W-:-:S04]  /*3260*/  IMAD.MOV R11, RZ, RZ, -R9 ;  /* 0x000000ffff0b7224 */ /* 0x002fc800078e0a09 */
[----:B------:R-:W-:-:S04]  /*3270*/  IMAD R11, R11, UR4, RZ ;  /* 0x000000040b0b7c24 */ /* 0x000fc8000f8e02ff */
[----:B------:R-:W-:-:S06]  /*3280*/  IMAD.HI.U32 R0, R9, R11, R8 ;  /* 0x0000000b09007227 */ /* 0x000fcc00078e0008 */
[----:B------:R-:W-:-:S05]  /*3290*/  IMAD.HI.U32 R0, R0, R53, RZ ;  /* 0x0000003500007227 */ /* 0x000fca00078e00ff */
[----:B------:R-:W-:-:S05]  /*32a0*/  IADD3 R0, PT, PT, -R0, RZ, RZ ;  /* 0x000000ff00007210 */ /* 0x000fca0007ffe1ff */
[----:B------:R-:W-:-:S05]  /*32b0*/  IMAD R0, R0, UR4, R53 ;  /* 0x0000000400007c24 */ /* 0x000fca000f8e0235 */
[----:B------:R-:W-:-:S13]  /*32c0*/  ISETP.GE.U32.AND P0, PT, R0, UR4, PT ;  /* 0x0000000400007c0c */ /* 0x000fda000bf06070 */
[----:B------:R-:W-:-:S05]  /*32d0*/  @P0 VIADD R0, R0, -UR4 ;  /* 0x8000000400000c36 */ /* 0x000fca0008000000 */
[----:B------:R-:W-:-:S13]  /*32e0*/  ISETP.GE.U32.AND P0, PT, R0, UR4, PT ;  /* 0x0000000400007c0c */ /* 0x000fda000bf06070 */
[----:B------:R-:W-:Y:S01]  /*32f0*/  @P0 VIADD R0, R0, -UR4 ;  /* 0x8000000400000c36 */ /* 0x000fe20008000000 */
[----:B------:R-:W-:-:S04]  /*3300*/  @!P1 LOP3.LUT R0, RZ, UR4, RZ, 0x33, !PT ;  /* 0x00000004ff009c12 */ /* 0x000fc8000f8e33ff */
[----:B------:R-:W-:-:S04]  /*3310*/  ISETP.NE.U32.AND P0, PT, R0, RZ, PT ;  /* 0x000000ff0000720c */ /* 0x000fc80003f05070 */
[----:B------:R-:W-:Y:S01]  /*3320*/  ISETP.NE.AND.EX P0, PT, RZ, RZ, PT, P0 ;  /* 0x000000ffff00720c */ /* 0x000fe20003f05300 */
[----:B------:R-:W-:-:S12]  /*3330*/  BRA `(.L_x_62) ;  /* 0x0000000000247947 */ /* 0x000fd80003800000 */
.L_x_61:
[----:B------:R-:W0:Y:S01]  /*3340*/  LDCU.64 UR4, c[0x0][0x3e8] ;  /* 0x00007d00ff0477ac */ /* 0x000e220008000a00 */
[----:B------:R-:W-:Y:S02]  /*3350*/  MOV R33, R53 ;  /* 0x0000003500217202 */ /* 0x000fe40000000f00 */
[----:B------:R-:W-:Y:S02]  /*3360*/  MOV R37, R55 ;  /* 0x0000003700257202 */ /* 0x000fe40000000f00 */
[----:B------:R-:W-:Y:S01]  /*3370*/  MOV R32, 0x33b0 ;  /* 0x000033b000207802 */ /* 0x000fe20000000f00 */
[----:B0-----:R-:W-:Y:S02]  /*3380*/  IMAD.U32 R16, RZ, RZ, UR4 ;  /* 0x00000004ff107e24 */ /* 0x001fe4000f8e00ff */
[----:B------:R-:W-:-:S07]  /*3390*/  IMAD.U32 R0, RZ, RZ, UR5 ;  /* 0x00000005ff007e24 */ /* 0x000fce000f8e00ff */
[----:B------:R-:W-:Y:S05]  /*33a0*/  CALL.REL.NOINC `($__internal_1_$__cuda_sm20_rem_s64) ;  /* 0x0000003400407944 */ /* 0x000fea0003c00000 */
[----:B------:R-:W-:-:S04]  /*33b0*/  ISETP.NE.U32.AND P0, PT, R16, RZ, PT ;  /* 0x000000ff1000720c */ /* 0x000fc80003f05070 */
[----:B------:R-:W-:-:S13]  /*33c0*/  ISETP.NE.AND.EX P0, PT, R0, RZ, PT, P0 ;  /* 0x000000ff0000720c */ /* 0x000fda0003f05300 */
.L_x_62:
[----:B------:R-:W-:Y:S05]  /*33d0*/  BSYNC.RECONVERGENT B4 ;  /* 0x0000000000047941 */ /* 0x000fea0003800200 */
.L_x_60:
[----:B------:R-:W-:-:S05]  /*33e0*/  IADD3 R7, P1, PT, R49, 0x3, RZ ;  /* 0x0000000331077810 */ /* 0x000fca0007f3e0ff */
[----:B------:R-:W-:Y:S01]  /*33f0*/  IMAD.X R8, RZ, RZ, R52, P1 ;  /* 0x000000ffff087224 */ /* 0x000fe200008e0634 */
[----:B------:R-:W-:Y:S07]  /*3400*/  @P0 BRA `(.L_x_37) ;  /* 0x0000000400a40947 */ /* 0x000fee0003800000 */
        /* <DEDUP_REMOVED lines=27> */
.L_x_64:
        /* <DEDUP_REMOVED lines=9> */
.L_x_65:
[----:B------:R-:W-:Y:S05]  /*3650*/  BSYNC.RECONVERGENT B4 ;  /* 0x0000000000047941 */ /* 0x000fea0003800200 */
.L_x_63:
        /* <DEDUP_REMOVED lines=14> */
[----:B------:R-:W-:-:S04]  /*3740*/  IMAD.HI.U32 R14, R13, R9, R12 ;  /* 0x000000090d0e7227 */ /* 0x000fc800078e000c */
[----:B------:R-:W-:Y:S02]  /*3750*/  HFMA2 R13, -RZ, RZ, 0, 0 ;  /* 0x00000000ff0d7431 */ /* 0x000fe400000001ff */
[----:B------:R-:W-:-:S04]  /*3760*/  IMAD.HI.U32 R12, R14, R53, RZ ;  /* 0x000000350e0c7227 */ /* 0x000fc800078e00ff */
[----:B------:R-:W-:-:S04]  /*3770*/  IMAD.MOV R14, RZ, RZ, -R12 ;  /* 0x000000ffff0e7224 */ /* 0x000fc800078e0a0c */
[----:B------:R-:W-:-:S05]  /*3780*/  IMAD R14, R14, UR4, R53 ;  /* 0x000000040e0e7c24 */ /* 0x000fca000f8e0235 */
[----:B------:R-:W-:-:S13]  /*3790*/  ISETP.GE.U32.AND P0, PT, R14, UR4, PT ;  /* 0x000000040e007c0c */ /* 0x000fda000bf06070 */
[----:B------:R-:W-:Y:S01]  /*37a0*/  @P0 IADD3 R14, PT, PT, R14, -UR4, RZ ;  /* 0x800000040e0e0c10 */ /* 0x000fe2000fffe0ff */
[----:B------:R-:W-:-:S03]  /*37b0*/  @P0 VIADD R12, R12, 0x1 ;  /* 0x000000010c0c0836 */ /* 0x000fc60000000000 */
[----:B------:R-:W-:-:S13]  /*37c0*/  ISETP.GE.U32.AND P1, PT, R14, UR4, PT ;  /* 0x000000040e007c0c */ /* 0x000fda000bf26070 */
[----:B------:R-:W-:Y:S01]  /*37d0*/  @P1 VIADD R12, R12, 0x1 ;  /* 0x000000010c0c1836 */ /* 0x000fe20000000000 */
[----:B------:R-:W-:Y:S01]  /*37e0*/  @!P2 LOP3.LUT R12, RZ, UR4, RZ, 0x33, !PT ;  /* 0x00000004ff0cac12 */ /* 0x000fe2000f8e33ff */
[----:B------:R-:W-:Y:S06]  /*37f0*/  BRA `(.L_x_68) ;  /* 0x0000000000247947 */ /* 0x000fec0003800000 */
.L_x_67:
        /* <DEDUP_REMOVED lines=9> */
.L_x_68:
[----:B------:R-:W-:Y:S05]  /*3890*/  BSYNC.RECONVERGENT B4 ;  /* 0x0000000000047941 */ /* 0x000fea0003800200 */
.L_x_66:
        /* <DEDUP_REMOVED lines=32> */
.L_x_37:
[----:B------:R-:W-:Y:S05]  /*3aa0*/  BSYNC.RECONVERGENT B3 ;  /* 0x0000000000037941 */ /* 0x000fea0003800200 */
.L_x_36:
[----:B------:R-:W-:-:S04]  /*3ab0*/  IADD3 R0, P1, PT, R49, -R17, RZ ;  /* 0x8000001131007210 */ /* 0x000fc80007f3e0ff */
[----:B------:R-:W-:Y:S01]  /*3ac0*/  ISETP.GT.U32.AND P0, PT, R0, -0x4, PT ;  /* 0xfffffffc0000780c */ /* 0x000fe20003f04070 */
[----:B------:R-:W-:-:S05]  /*3ad0*/  IMAD.X R0, R52, 0x1, ~R41, P1 ;  /* 0x0000000134007824 */ /* 0x000fca00008e0e29 */
[----:B------:R-:W-:-:S13]  /*3ae0*/  ISETP.GT.U32.AND.EX P0, PT, R0, -0x1, PT, P0 ;  /* 0xffffffff0000780c */ /* 0x000fda0003f04100 */
[----:B------:R-:W-:Y:S05]  /*3af0*/  @P0 BRA `(.L_x_32) ;  /* 0x0000002400800947 */ /* 0x000fea0003800000 */
[----:B------:R-:W0:Y:S01]  /*3b00*/  LDCU.64 UR4, c[0x0][0x3d8] ;  /* 0x00007b00ff0477ac */ /* 0x000e220008000a00 */
[C---:B------:R-:W-:Y:S01]  /*3b10*/  IADD3 R11, P1, PT, R7.reuse, 0x3, RZ ;  /* 0x00000003070b7810 */ /* 0x040fe20007f3e0ff */
[----:B------:R-:W-:Y:S01]  /*3b20*/  IMAD.MOV.U32 R12, RZ, RZ, R56 ;  /* 0x000000ffff0c7224 */ /* 0x000fe200078e0038 */
[----:B------:R-:W-:Y:S01]  /*3b30*/  IADD3 R10, P0, PT, R7, 0x2, RZ ;  /* 0x00000002070a7810 */ /* 0x000fe20007f1e0ff */
[----:B------:R-:W-:Y:S01]  /*3b40*/  IMAD.MOV.U32 R13, RZ, RZ, R57 ;  /* 0x000000ffff0d7224 */ /* 0x000fe200078e0039 */
[----:B------:R-:W-:Y:S01]  /*3b50*/  MOV R9, R7 ;  /* 0x0000000700097202 */ /* 0x000fe20000000f00 */
[----:B------:R-:W-:Y:S01]  /*3b60*/  IMAD.X R42, RZ, RZ, R8, P1 ;  /* 0x000000ffff2a7224 */ /* 0x000fe200008e0608 */
[-C--:B------:R-:W-:Y:S02]  /*3b70*/  MOV R47, R8.reuse ;  /* 0x00000008002f7202 */ /* 0x080fe40000000f00 */
[----:B------:R-:W-:Y:S01]  /*3b80*/  IADD3.X R44, PT, PT, RZ, R8, RZ, P0, !PT ;  /* 0x00000008ff2c7210 */ /* 0x000fe200007fe4ff */
[----:B0-----:R-:W-:-:S04]  /*3b90*/  UIADD3 UR4, UP0, UPT, URZ, -UR4, URZ ;  /* 0x80000004ff047290 */ /* 0x001fc8000ff1e0ff */
[----:B------:R-:W-:Y:S02]  /*3ba0*/  UIADD3.X UR5, UPT, UPT, URZ, ~UR5, URZ, UP0, !UPT ;  /* 0x80000005ff057290 */ /* 0x000fe400087fe4ff */
[----:B------:R-:W-:Y:S02]  /*3bb0*/  IMAD.U32 R26, RZ, RZ, UR4 ;  /* 0x00000004ff1a7e24 */ /* 0x000fe4000f8e00ff */
[----:B------:R-:W-:Y:S02]  /*3bc0*/  IMAD R0, R8, UR4, RZ ;  /* 0x0000000408007c24 */ /* 0x000fe4000f8e02ff */
[----:B------:R-:W-:Y:S02]  /*3bd0*/  IMAD.U32 R27, RZ, RZ, UR5 ;  /* 0x00000005ff1b7e24 */ /* 0x000fe4000f8e00ff */
[C---:B------:R-:W-:Y:S02]  /*3be0*/  IMAD R15, R7.reuse, UR5, R0 ;  /* 0x00000005070f7c24 */ /* 0x040fe4000f8e0200 */
[----:B------:R-:W-:-:S04]  /*3bf0*/  IMAD.WIDE.U32 R26, R7, UR4, R26 ;  /* 0x00000004071a7c25 */ /* 0x000fc8000f8e001a */
[----:B------:R-:W-:-:S07]  /*3c00*/  IMAD.IADD R46, R27, 0x1, R15 ;  /* 0x000000011b2e7824 */ /* 0x000fce00078e020f */
.L_x_113:
[----:B------:R-:W-:Y:S01]  /*3c10*/  ISETP.NE.U32.AND P0, PT, R24, RZ, PT ;  /* 0x000000ff1800720c */ /* 0x000fe20003f05070 */
[----:B------:R-:W-:Y:S03]  /*3c20*/  BSSY.RECONVERGENT B3, `(.L_x_69) ;  /* 0x0000093000037945 */ /* 0x000fe60003800200 */
[----:B------:R-:W-:-:S13]  /*3c30*/  ISETP.NE.AND.EX P0, PT, R25, RZ, PT, P0 ;  /* 0x000000ff1900720c */ /* 0x000fda0003f05300 */
[----:B------:R-:W-:Y:S05]  /*3c40*/  @P0 BRA `(.L_x_70) ;  /* 0x0000000800400947 */ /* 0x000fea0003800000 */
[----:B------:R-:W0:Y:S01]  /*3c50*/  LDCU.64 UR4, c[0x0][0x3d8] ;  /* 0x00007b00ff0477ac */ /* 0x000e220008000a00 */
[----:B------:R-:W-:Y:S01]  /*3c60*/  BSSY.RECONVERGENT B4, `(.L_x_71) ;  /* 0x0000029000047945 */ /* 0x000fe20003800200 */
[----:B------:R-:W1:Y:S01]  /*3c70*/  LDCU UR6, c[0x0][0x3ec] ;  /* 0x00007d80ff0677ac */ /* 0x000e620008000800 */
[----:B0-----:R-:W-:-:S04]  /*3c80*/  UIADD3 UR4, UP0, UPT, URZ, -UR4, URZ ;  /* 0x80000004ff047290 */ /* 0x001fc8000ff1e0ff */
[----:B------:R-:W-:Y:S02]  /*3c90*/  UIADD3.X UR5, UPT, UPT, URZ, ~UR5, URZ, UP0, !UPT ;  /* 0x80000005ff057290 */ /* 0x000fe400087fe4ff */
[----:B------:R-:W-:Y:S02]  /*3ca0*/  IMAD R0, R47, UR4, RZ ;  /* 0x000000042f007c24 */ /* 0x000fe4000f8e02ff */
        /* <DEDUP_REMOVED lines=27> */
.L_x_72:
        /* <DEDUP_REMOVED lines=9> */
.L_x_73:
[----:B------:R-:W-:Y:S05]  /*3ef0*/  BSYNC.RECONVERGENT B4 ;  /* 0x0000000000047941 */ /* 0x000fea0003800200 */
.L_x_71:
[----:B------:R-:W-:Y:S05]  /*3f00*/  @P1 BRA `(.L_x_70) ;  /* 0x0000000400901947 */ /* 0x000fea0003800000 */
[----:B------:R-:W0:Y:S01]  /*3f10*/  LDCU UR4, c[0x0][0x3e4] ;  /* 0x00007c80ff0477ac */ /* 0x000e220008000800 */
[----:B------:R-:W-:Y:S01]  /*3f20*/  BSSY.RECONVERGENT B4, `(.L_x_74) ;  /* 0x0000022000047945 */ /* 0x000fe20003800200 */
[----:B0-----:R-:W-:-:S04]  /*3f30*/  LOP3.LUT R0, R6, UR4, RZ, 0xfc, !PT ;  /* 0x0000000406007c12 */ /* 0x001fc8000f8efcff */
[----:B------:R-:W-:-:S13]  /*3f40*/  ISETP.NE.U32.AND P1, PT, R0, RZ, PT ;  /* 0x000000ff0000720c */ /* 0x000fda0003f25070 */
[----:B------:R-:W-:Y:S05]  /*3f50*/  @P1 BRA `(.L_x_75) ;  /* 0x0000000000541947 */ /* 0x000fea0003800000 */
[----:B------:R-:W0:Y:S01]  /*3f60*/  LDCU UR4, c[0x0][0x3e0] ;  /* 0x00007c00ff0477ac */ /* 0x000e220008000800 */
[----:B------:R-:W-:Y:S01]  /*3f70*/  MOV R37, RZ ;  /* 0x000000ff00257202 */ /* 0x000fe20000000f00 */
        /* <DEDUP_REMOVED lines=19> */
.L_x_75:
        /* <DEDUP_REMOVED lines=9> */
.L_x_76:
[----:B------:R-:W-:Y:S05]  /*4140*/  BSYNC.RECONVERGENT B4 ;  /* 0x0000000000047941 */ /* 0x000fea0003800200 */
.L_x_74:
        /* <DEDUP_REMOVED lines=26> */
.L_x_78:
[----:B------:R-:W0:Y:S01]  /*42f0*/  LDCU.64 UR4, c[0x0][0x3e8] ;  /* 0x00007d00ff0477ac */ /* 0x000e220008000a00 */
[----:B------:R-:W-:Y:S02]  /*4300*/  MOV R40, R34 ;  /* 0x0000002200287202 */ /* 0x000fe40000000f00 */
[----:B------:R-:W-:Y:S02]  /*4310*/  MOV R16, R39 ;  /* 0x0000002700107202 */ /* 0x000fe40000000f00 */
[----:B------:R-:W-:Y:S01]  /*4320*/  MOV R0, 0x4360 ;  /* 0x0000436000007802 */ /* 0x000fe20000000f00 */
[----:B0-----:R-:W-:Y:S02]  /*4330*/  IMAD.U32 R15, RZ, RZ, UR4 ;  /* 0x00000004ff0f7e24 */ /* 0x001fe4000f8e00ff */
[----:B------:R-:W-:-:S07]  /*4340*/  IMAD.U32 R14, RZ, RZ, UR5 ;  /* 0x00000005ff0e7e24 */ /* 0x000fce000f8e00ff */
[----:B------:R-:W-:Y:S05]  /*4350*/  CALL.REL.NOINC `($__internal_0_$__cuda_sm20_div_s64) ;  /* 0x0000002000047944 */ /* 0x000fea0003c00000 */
[----:B------:R-:W-:Y:S02]  /*4360*/  IMAD.MOV.U32 R14, RZ, RZ, R29 ;  /* 0x000000ffff0e7224 */ /* 0x000fe400078e001d */
[----:B------:R-:W-:-:S07]  /*4370*/  IMAD.MOV.U32 R15, RZ, RZ, R16 ;  /* 0x000000ffff0f7224 */ /* 0x000fce00078e0010 */
.L_x_79:
[----:B------:R-:W-:Y:S05]  /*4380*/  BSYNC.RECONVERGENT B4 ;  /* 0x0000000000047941 */ /* 0x000fea0003800200 */
.L_x_77:
[----:B------:R-:W0:Y:S01]  /*4390*/  LDCU.128 UR4, c[0x0][0x3b0] ;  /* 0x00007600ff0477ac */ /* 0x000e220008000c00 */
[----:B------:R-:W-:Y:S01]  /*43a0*/  MOV R28, R36 ;  /* 0x00000024001c7202 */ /* 0x000fe20000000f00 */
[----:B------:R-:W-:Y:S01]  /*43b0*/  IMAD.MOV.U32 R29, RZ, RZ, R37 ;  /* 0x000000ffff1d7224 */ /* 0x000fe200078e0025 */
[----:B------:R-:W1:Y:S01]  /*43c0*/  LDCU.128 UR12, c[0x0][0x3f0] ;  /* 0x00007e00ff0c77ac */ /* 0x000e620008000c00 */
[----:B0-----:R-:W-:Y:S02]  /*43d0*/  IMAD R31, R19, UR4, RZ ;  /* 0x00000004131f7c24 */ /* 0x001fe4000f8e02ff */
[----:B------:R-:W-:-:S04]  /*43e0*/  IMAD.WIDE.U32 R28, R18, UR4, R28 ;  /* 0x00000004121c7c25 */ /* 0x000fc8000f8e001c */
[----:B------:R-:W-:Y:S02]  /*43f0*/  IMAD R31, R18, UR5, R31 ;  /* 0x00000005121f7c24 */ /* 0x000fe4000f8e021f */
[----:B------:R-:W-:-:S04]  /*4400*/  IMAD.WIDE.U32 R14, R28, UR6, R14 ;  /* 0x000000061c0e7c25 */ /* 0x000fc8000f8e000e */
[----:B------:R-:W-:-:S04]  /*4410*/  IMAD.IADD R0, R31, 0x1, R29 ;  /* 0x000000011f007824 */ /* 0x000fc800078e021d */
[----:B------:R-:W-:-:S04]  /*4420*/  IMAD R29, R0, UR6, RZ ;  /* 0x00000006001d7c24 */ /* 0x000fc8000f8e02ff */
[----:B------:R-:W-:-:S05]  /*4430*/  IMAD R29, R28, UR7, R29 ;  /* 0x000000071c1d7c24 */ /* 0x000fca000f8e021d */
[----:B------:R-:W-:Y:S01]  /*4440*/  IADD3 R0, PT, PT, R15, R29, RZ ;  /* 0x0000001d0f007210 */ /* 0x000fe20007ffe0ff */
[----:B-1----:R-:W-:-:S04]  /*4450*/  IMAD.WIDE.U32 R28, R14, UR12, R2 ;  /* 0x0000000c0e1c7c25 */ /* 0x002fc8000f8e0002 */
[----:B------:R-:W-:-:S04]  /*4460*/  IMAD R15, R0, UR12, RZ ;  /* 0x0000000c000f7c24 */ /* 0x000fc8000f8e02ff */
[----:B------:R-:W-:Y:S02]  /*4470*/  IMAD R15, R14, UR13, R15 ;  /* 0x0000000d0e0f7c24 */ /* 0x000fe4000f8e020f */
[----:B------:R-:W-:Y:S02]  /*4480*/  IMAD.MOV.U32 R14, RZ, RZ, R7 ;  /* 0x000000ffff0e7224 */ /* 0x000fe400078e0007 */
[----:B------:R-:W-:Y:S01]  /*4490*/  IMAD.IADD R0, R29, 0x1, R15 ;  /* 0x000000011d007824 */ /* 0x000fe200078e020f */
[----:B------:R-:W-:-:S03]  /*44a0*/  MOV R15, R8 ;  /* 0x00000008000f7202 */ /* 0x000fc60000000f00 */
[----:B------:R-:W-:Y:S02]  /*44b0*/  IMAD R29, R0, UR14, RZ ;  /* 0x0000000e001d7c24 */ /* 0x000fe4000f8e02ff */
[----:B------:R-:W-:-:S04]  /*44c0*/  IMAD.WIDE.U32 R14, R28, UR14, R14 ;  /* 0x0000000e1c0e7c25 */ /* 0x000fc8000f8e000e */
[----:B------:R-:W-:Y:S01]  /*44d0*/  IMAD R29, R28, UR15, R29 ;  /* 0x0000000f1c1d7c24 */ /* 0x000fe2000f8e021d */
[----:B------:R-:W-:-:S04]  /*44e0*/  IADD3 R14, P1, PT, R20, R14, RZ ;  /* 0x0000000e140e7210 */ /* 0x000fc80007f3e0ff */
[----:B------:R-:W-:-:S05]  /*44f0*/  IADD3.X R15, PT, PT, R5, R15, R29, P1, !PT ;  /* 0x0000000f050f7210 */ /* 0x000fca0000ffe41d */
[----:B------:R-:W2:Y:S01]  /*4500*/  LDG.E.S8 R14, desc[UR10][R14.64] ;  /* 0x0000000a0e0e7981 */ /* 0x000ea2000c1e1300 */
[----:B------:R-:W-:Y:S01]  /*4510*/  LOP3.LUT R29, R4, 0xff, RZ, 0xc0, !PT ;  /* 0x000000ff041d7812 */ /* 0x000fe200078ec0ff */
[----:B--2---:R-:W-:-:S05]  /*4520*/  IMAD.MOV R0, RZ, RZ, -R14 ;  /* 0x000000ffff007224 */ /* 0x004fca00078e0a0e */
[----:B------:R-:W-:-:S04]  /*4530*/  ISETP.NE.AND P1, PT, R29, R0, PT ;  /* 0x000000001d00720c */ /* 0x000fc80003f25270 */
[----:B------:R-:W-:-:S09]  /*4540*/  SEL R4, RZ, 0x1, !P1 ;  /* 0x00000001ff047807 */ /* 0x000fd20004800000 */
.L_x_70:
[----:B------:R-:W-:Y:S05]  /*4550*/  BSYNC.RECONVERGENT B3 ;  /* 0x0000000000037941 */ /* 0x000fea0003800200 */
.L_x_69:
[----:B------:R-:W-:Y:S04]  /*4560*/  BSSY.RECONVERGENT B3, `(.L_x_80) ;  /* 0x000008c000037945 */ /* 0x000fe80003800200 */
[----:B------:R-:W-:Y:S05]  /*4570*/  @P0 BRA `(.L_x_81) ;  /* 0x0000000800280947 */ /* 0x000fea0003800000 */
[----:B------:R-:W0:Y:S01]  /*4580*/  LDCU UR4, c[0x0][0x3ec] ;  /* 0x00007d80ff0477ac */ /* 0x000e220008000800 */
[----:B------:R-:W-:Y:S01]  /*4590*/  IADD3 R36, P1, PT, R12, R26, RZ ;  /* 0x0000001a0c247210 */ /* 0x000fe20007f3e0ff */
[----:B------:R-:W-:Y:S04]  /*45a0*/  BSSY.RECONVERGENT B4, `(.L_x_82) ;  /* 0x0000022000047945 */ /* 0x000fe80003800200 */
[----:B------:R-:W-:-:S05]  /*45b0*/  IMAD.X R37, R13, 0x1, R46, P1 ;  /* 0x000000010d257824 */ /* 0x000fca00008e062e */
        /* <DEDUP_REMOVED lines=20> */
[----:B------:R-:W-:-:S04]  /*4700*/  @!P2 LOP3.LUT R0, RZ, UR4, RZ, 0x33, !PT ;  /* 0x00000004ff00ac12 */ /* 0x000fc8000f8e33ff */
[----:B------:R-:W-:-:S04]  /*4710*/  ISETP.NE.U32.AND P1, PT, R0, RZ, PT ;  /* 0x000000ff0000720c */ /* 0x000fc80003f25070 */
[----:B------:R-:W-:Y:S01]  /*4720*/  ISETP.NE.AND.EX P1, PT, RZ, RZ, PT, P1 ;  /* 0x000000ffff00720c */ /* 0x000fe20003f25310 */
[----:B------:R-:W-:-:S12]  /*4730*/  BRA `(.L_x_84) ;  /* 0x0000000000207947 */ /* 0x000fd80003800000 */
.L_x_83:
[----:B------:R-:W0:Y:S01]  /*4740*/  LDCU.64 UR4, c[0x0][0x3e8] ;  /* 0x00007d00ff0477ac */ /* 0x000e220008000a00 */
[----:B------:R-:W-:Y:S02]  /*4750*/  MOV R33, R36 ;  /* 0x0000002400217202 */ /* 0x000fe40000000f00 */
[----:B------:R-:W-:Y:S01]  /*4760*/  MOV R32, 0x47a0 ;  /* 0x000047a000207802 */ /* 0x000fe20000000f00 */
[----:B0-----:R-:W-:Y:S01]  /*4770*/  IMAD.U32 R16, RZ, RZ, UR4 ;  /* 0x00000004ff107e24 */ /* 0x001fe2000f8e00ff */
[----:B------:R-:W-:-:S07]  /*4780*/  MOV R0, UR5 ;  /* 0x0000000500007c02 */ /* 0x000fce0008000f00 */
[----:B------:R-:W-:Y:S05]  /*4790*/  CALL.REL.NOINC `($__internal_1_$__cuda_sm20_rem_s64) ;  /* 0x0000002000447944 */ /* 0x000fea0003c00000 */
[----:B------:R-:W-:-:S04]  /*47a0*/  ISETP.NE.U32.AND P1, PT, R16, RZ, PT ;  /* 0x000000ff1000720c */ /* 0x000fc80003f25070 */
[----:B------:R-:W-:-:S13]  /*47b0*/  ISETP.NE.AND.EX P1, PT, R0, RZ, PT, P1 ;  /* 0x000000ff0000720c */ /* 0x000fda0003f25310 */
.L_x_84:
[----:B------:R-:W-:Y:S05]  /*47c0*/  BSYNC.RECONVERGENT B4 ;  /* 0x0000000000047941 */ /* 0x000fea0003800200 */
.L_x_82:
[----:B------:R-:W-:Y:S05]  /*47d0*/  @P1 BRA `(.L_x_81) ;  /* 0x0000000400901947 */ /* 0x000fea0003800000 */
[----:B------:R-:W0:Y:S01]  /*47e0*/  LDCU UR4, c[0x0][0x3e4] ;  /* 0x00007c80ff0477ac */ /* 0x000e220008000800 */
[----:B------:R-:W-:Y:S01]  /*47f0*/  BSSY.RECONVERGENT B4, `(.L_x_85) ;  /* 0x0000022000047945 */ /* 0x000fe20003800200 */
[----:B0-----:R-:W-:-:S04]  /*4800*/  LOP3.LUT R0, R6, UR4, RZ, 0xfc, !PT ;  /* 0x0000000406007c12 */ /* 0x001fc8000f8efcff */
[----:B------:R-:W-:-:S13]  /*4810*/  ISETP.NE.U32.AND P1, PT, R0, RZ, PT ;  /* 0x000000ff0000720c */ /* 0x000fda0003f25070 */
[----:B------:R-:W-:Y:S05]  /*4820*/  @P1 BRA `(.L_x_86) ;  /* 0x0000000000541947 */ /* 0x000fea0003800000 */
[----:B------:R-:W0:Y:S01]  /*4830*/  LDCU UR4, c[0x0][0x3e0] ;  /* 0x00007c00ff0477ac */ /* 0x000e220008000800 */
[----:B------:R-:W-:Y:S01]  /*4840*/  HFMA2 R35, -RZ, RZ, 0, 0 ;  /* 0x00000000ff237431 */ /* 0x000fe200000001ff */
        /* <DEDUP_REMOVED lines=9> */
[----:B------:R-:W-:-:S05]  /*48e0*/  IMAD.HI.U32 R34, R29, R22, RZ ;  /* 0x000000161d227227 */ /* 0x000fca00078e00ff */
[----:B------:R-:W-:-:S05]  /*48f0*/  IADD3 R15, PT, PT, -R34, RZ, RZ ;  /* 0x000000ff220f7210 */ /* 0x000fca0007ffe1ff */
        /* <DEDUP_REMOVED lines=8> */
.L_x_86:
[----:B------:R-:W0:Y:S01]  /*4980*/  LDCU.64 UR4, c[0x0][0x3e0] ;  /* 0x00007c00ff0477ac */ /* 0x000e220008000a00 */
[----:B------:R-:W-:Y:S01]  /*4990*/  IMAD.MOV.U32 R40, RZ, RZ, R22 ;  /* 0x000000ffff287224 */ /* 0x000fe200078e0016 */
[----:B------:R-:W-:Y:S02]  /*49a0*/  MOV R16, R6 ;  /* 0x0000000600107202 */ /* 0x000fe40000000f00 */
[----:B------:R-:W-:Y:S02]  /*49b0*/  MOV R0, 0x49f0 ;  /* 0x000049f000007802 */ /* 0x000fe40000000f00 */
[----:B0-----:R-:W-:Y:S01]  /*49c0*/  MOV R15, UR4 ;  /* 0x00000004000f7c02 */ /* 0x001fe20008000f00 */
[----:B------:R-:W-:-:S07]  /*49d0*/  IMAD.U32 R14, RZ, RZ, UR5 ;  /* 0x00000005ff0e7e24 */ /* 0x000fce000f8e00ff */
[----:B------:R-:W-:Y:S05]  /*49e0*/  CALL.REL.NOINC `($__internal_0_$__cuda_sm20_div_s64) ;  /* 0x0000001800607944 */ /* 0x000fea0003c00000 */
[----:B------:R-:W-:Y:S01]  /*49f0*/  IMAD.MOV.U32 R34, RZ, RZ, R29 ;  /* 0x000000ffff227224 */ /* 0x000fe200078e001d */
[----:B------:R-:W-:-:S07]  /*4a00*/  MOV R35, R16 ;  /* 0x0000001000237202 */ /* 0x000fce0000000f00 */
.L_x_87:
[----:B------:R-:W-:Y:S05]  /*4a10*/  BSYNC.RECONVERGENT B4 ;  /* 0x0000000000047941 */ /* 0x000fea0003800200 */
.L_x_85:
        /* <DEDUP_REMOVED lines=21> */
[----:B------:R-:W-:Y:S01]  /*4b70*/  ISETP.GE.U32.AND P2, PT, R15, UR4, PT ;  /* 0x000000040f007c0c */ /* 0x000fe2000bf46070 */
[----:B------:R-:W-:-:S12]  /*4b80*/  HFMA2 R15, -RZ, RZ, 0, 0 ;  /* 0x00000000ff0f7431 */ /* 0x000fd800000001ff */
[----:B------:R-:W-:Y:S01]  /*4b90*/  @P2 VIADD R14, R14, 0x1 ;  /* 0x000000010e0e2836 */ /* 0x000fe20000000000 */
[----:B------:R-:W-:Y:S01]  /*4ba0*/  @!P3 LOP3.LUT R14, RZ, UR4, RZ, 0x33, !PT ;  /* 0x00000004ff0ebc12 */ /* 0x000fe2000f8e33ff */
[----:B------:R-:W-:Y:S06]  /*4bb0*/  BRA `(.L_x_90) ;  /* 0x0000000000247947 */ /* 0x000fec0003800000 */
.L_x_89:
        /* <DEDUP_REMOVED lines=9> */
.L_x_90:
[----:B------:R-:W-:Y:S05]  /*4c50*/  BSYNC.RECONVERGENT B4 ;  /* 0x0000000000047941 */ /* 0x000fea0003800200 */
.L_x_88:
        /* <DEDUP_REMOVED lines=14> */
[----:B------:R-:W-:Y:S01]  /*4d40*/  IMAD R15, R14, UR13, R15 ;  /* 0x0000000d0e0f7c24 */ /* 0x000fe2000f8e020f */
[----:B------:R-:W-:-:S03]  /*4d50*/  MOV R14, R7 ;  /* 0x00000007000e7202 */ /* 0x000fc60000000f00 */
[----:B------:R-:W-:Y:S02]  /*4d60*/  IMAD.IADD R0, R29, 0x1, R15 ;  /* 0x000000011d007824 */ /* 0x000fe400078e020f */
[----:B------:R-:W-:Y:S02]  /*4d70*/  IMAD.MOV.U32 R15, RZ, RZ, R8 ;  /* 0x000000ffff0f7224 */ /* 0x000fe400078e0008 */
[----:B------:R-:W-:Y:S02]  /*4d80*/  IMAD R29, R0, UR14, RZ ;  /* 0x0000000e001d7c24 */ /* 0x000fe4000f8e02ff */
[----:B------:R-:W-:-:S04]  /*4d90*/  IMAD.WIDE.U32 R14, R28, UR14, R14 ;  /* 0x0000000e1c0e7c25 */ /* 0x000fc8000f8e000e */
[----:B------:R-:W-:Y:S01]  /*4da0*/  IMAD R29, R28, UR15, R29 ;  /* 0x0000000f1c1d7c24 */ /* 0x000fe2000f8e021d */
[----:B------:R-:W-:-:S04]  /*4db0*/  IADD3 R14, P1, PT, R20, R14, RZ ;  /* 0x0000000e140e7210 */ /* 0x000fc80007f3e0ff */
[----:B------:R-:W-:-:S05]  /*4dc0*/  IADD3.X R15, PT, PT, R5, R15, R29, P1, !PT ;  /* 0x0000000f050f7210 */ /* 0x000fca0000ffe41d */
[----:B------:R-:W2:Y:S01]  /*4dd0*/  LDG.E.S8 R14, desc[UR10][R14.64+0x1] ;  /* 0x0000010a0e0e7981 */ /* 0x000ea2000c1e1300 */
[----:B------:R-:W-:Y:S02]  /*4de0*/  LOP3.LUT R29, R4, 0xff, RZ, 0xc0, !PT ;  /* 0x000000ff041d7812 */ /* 0x000fe400078ec0ff */
[----:B--2---:R-:W-:-:S04]  /*4df0*/  IADD3 R0, PT, PT, -R14, RZ, RZ ;  /* 0x000000ff0e007210 */ /* 0x004fc80007ffe1ff */
[----:B------:R-:W-:-:S04]  /*4e00*/  ISETP.NE.AND P1, PT, R29, R0, PT ;  /* 0x000000001d00720c */ /* 0x000fc80003f25270 */
[----:B------:R-:W-:-:S09]  /*4e10*/  SEL R4, RZ, 0x1, !P1 ;  /* 0x00000001ff047807 */ /* 0x000fd20004800000 */
.L_x_81:
[----:B------:R-:W-:Y:S05]  /*4e20*/  BSYNC.RECONVERGENT B3 ;  /* 0x0000000000037941 */ /* 0x000fea0003800200 */
.L_x_80:
[----:B------:R-:W-:Y:S04]  /*4e30*/  BSSY.RECONVERGENT B3, `(.L_x_91) ;  /* 0x0000092000037945 */ /* 0x000fe80003800200 */
        /* <DEDUP_REMOVED lines=8> */
[----:B------:R-:W-:-:S04]  /*4ec0*/  IMAD R15, R10, UR5, R15 ;  /* 0x000000050a0f7c24 */ /* 0x000fc8000f8e020f */
[----:B------:R-:W-:-:S05]  /*4ed0*/  IMAD.IADD R39, R35, 0x1, R15 ;  /* 0x0000000123277824 */ /* 0x000fca00078e020f */
[----:B-1----:R-:W-:-:S04]  /*4ee0*/  LOP3.LUT R0, R39, UR6, RZ, 0xfc, !PT ;  /* 0x0000000627007c12 */ /* 0x002fc8000f8efcff */
        /* <DEDUP_REMOVED lines=23> */
.L_x_94:
[----:B------:R-:W0:Y:S01]  /*5060*/  LDCU.64 UR4, c[0x0][0x3e8] ;  /* 0x00007d00ff0477ac */ /* 0x000e220008000a00 */
[----:B------:R-:W-:Y:S01]  /*5070*/  MOV R33, R34 ;  /* 0x0000002200217202 */ /* 0x000fe20000000f00 */
[----:B------:R-:W-:Y:S01]  /*5080*/  IMAD.MOV.U32 R37, RZ, RZ, R39 ;  /* 0x000000ffff257224 */ /* 0x000fe200078e0027 */
[----:B------:R-:W-:Y:S01]  /*5090*/  MOV R32, 0x50d0 ;  /* 0x000050d000207802 */ /* 0x000fe20000000f00 */
[----:B0-----:R-:W-:Y:S01]  /*50a0*/  IMAD.U32 R16, RZ, RZ, UR4 ;  /* 0x00000004ff107e24 */ /* 0x001fe2000f8e00ff */
[----:B------:R-:W-:-:S07]  /*50b0*/  MOV R0, UR5 ;  /* 0x0000000500007c02 */ /* 0x000fce0008000f00 */
[----:B------:R-:W-:Y:S05]  /*50c0*/  CALL.REL.NOINC `($__internal_1_$__cuda_sm20_rem_s64) ;  /* 0x0000001400f87944 */ /* 0x000fea0003c00000 */
[----:B------:R-:W-:-:S04]  /*50d0*/  ISETP.NE.U32.AND P1, PT, R16, RZ, PT ;  /* 0x000000ff1000720c */ /* 0x000fc80003f25070 */
[----:B------:R-:W-:-:S13]  /*50e0*/  ISETP.NE.AND.EX P1, PT, R0, RZ, PT, P1 ;  /* 0x000000ff0000720c */ /* 0x000fda0003f25310 */
.L_x_95:
[----:B------:R-:W-:Y:S05]  /*50f0*/  BSYNC.RECONVERGENT B4 ;  /* 0x0000000000047941 */ /* 0x000fea0003800200 */
.L_x_93:
[----:B------:R-:W-:Y:S05]  /*5100*/  @P1 BRA `(.L_x_92) ;  /* 0x0000000400901947 */ /* 0x000fea0003800000 */
        /* <DEDUP_REMOVED lines=23> */
[----:B------:R-:W-:Y:S02]  /*5280*/  @P2 IADD3 R36, PT, PT, R36, 0x1, RZ ;  /* 0x0000000124242810 */ /* 0x000fe40007ffe0ff */
[----:B------:R-:W-:Y:S01]  /*5290*/  @!P3 LOP3.LUT R36, RZ, UR4, RZ, 0x33, !PT ;  /* 0x00000004ff24bc12 */ /* 0x000fe2000f8e33ff */
[----:B------:R-:W-:Y:S06]  /*52a0*/  BRA `(.L_x_98) ;  /* 0x0000000000247947 */ /* 0x000fec0003800000 */
.L_x_97:
[----:B------:R-:W0:Y:S01]  /*52b0*/  LDCU.64 UR4, c[0x0][0x3e0] ;  /* 0x00007c00ff0477ac */ /* 0x000e220008000a00 */
[----:B------:R-:W-:Y:S01]  /*52c0*/  MOV R40, R22 ;  /* 0x0000001600287202 */ /* 0x000fe20000000f00 */
[----:B------:R-:W-:Y:S01]  /*52d0*/  IMAD.MOV.U32 R16, RZ, RZ, R6 ;  /* 0x000000ffff107224 */ /* 0x000fe200078e0006 */
[----:B------:R-:W-:Y:S01]  /*52e0*/  MOV R0, 0x5320 ;  /* 0x0000532000007802 */ /* 0x000fe20000000f00 */
[----:B0-----:R-:W-:Y:S01]  /*52f0*/  IMAD.U32 R15, RZ, RZ, UR4 ;  /* 0x00000004ff0f7e24 */ /* 0x001fe2000f8e00ff */
[----:B------:R-:W-:-:S07]  /*5300*/  MOV R14, UR5 ;  /* 0x00000005000e7c02 */ /* 0x000fce0008000f00 */
[----:B------:R-:W-:Y:S05]  /*5310*/  CALL.REL.NOINC `($__internal_0_$__cuda_sm20_div_s64) ;  /* 0x0000001000147944 */ /* 0x000fea0003c00000 */
[----:B------:R-:W-:Y:S01]  /*5320*/  MOV R36, R29 ;  /* 0x0000001d00247202 */ /* 0x000fe20000000f00 */
[----:B------:R-:W-:-:S07]  /*5330*/  IMAD.MOV.U32 R37, RZ, RZ, R16 ;  /* 0x000000ffff257224 */ /* 0x000fce00078e0010 */
.L_x_98:
[----:B------:R-:W-:Y:S05]  /*5340*/  BSYNC.RECONVERGENT B4 ;  /* 0x0000000000047941 */ /* 0x000fea0003800200 */
.L_x_96:
        /* <DEDUP_REMOVED lines=23> */
[----:B------:R-:W-:Y:S02]  /*54c0*/  @P2 IADD3 R14, PT, PT, R14, 0x1, RZ ;  /* 0x000000010e0e2810 */ /* 0x000fe40007ffe0ff */
[----:B------:R-:W-:Y:S01]  /*54d0*/  @!P3 LOP3.LUT R14, RZ, UR4, RZ, 0x33, !PT ;  /* 0x00000004ff0ebc12 */ /* 0x000fe2000f8e33ff */
[----:B------:R-:W-:Y:S06]  /*54e0*/  BRA `(.L_x_101) ;  /* 0x0000000000247947 */ /* 0x000fec0003800000 */
.L_x_100:
        /* <DEDUP_REMOVED lines=9> */
.L_x_101:
[----:B------:R-:W-:Y:S05]  /*5580*/  BSYNC.RECONVERGENT B4 ;  /* 0x0000000000047941 */ /* 0x000fea0003800200 */
.L_x_99:
[----:B------:R-:W0:Y:S01]  /*5590*/  LDCU.128 UR4, c[0x0][0x3b0] ;  /* 0x00007600ff0477ac */ /* 0x000e220008000c00 */
[----:B------:R-:W-:Y:S01]  /*55a0*/  MOV R28, R36 ;  /* 0x00000024001c7202 */ /* 0x000fe20000000f00 */
[----:B------:R-:W-:Y:S01]  /*55b0*/  IMAD.MOV.U32 R29, RZ, RZ, R37 ;  /* 0x000000ffff1d7224 */ /* 0x000fe200078e0025 */
[----:B------:R-:W1:Y:S01]  /*55c0*/  LDCU.128 UR12, c[0x0][0x3f0] ;  /* 0x00007e00ff0c77ac */ /* 0x000e620008000c00 */
[----:B0-----:R-:W-:Y:S02]  /*55d0*/  IMAD R31, R19, UR4, RZ ;  /* 0x00000004131f7c24 */ /* 0x001fe4000f8e02ff */
[----:B------:R-:W-:-:S04]  /*55e0*/  IMAD.WIDE.U32 R28, R18, UR4, R28 ;  /* 0x00000004121c7c25 */ /* 0x000fc8000f8e001c */
[----:B------:R-:W-:Y:S02]  /*55f0*/  IMAD R31, R18, UR5, R31 ;  /* 0x00000005121f7c24 */ /* 0x000fe4000f8e021f */
[----:B------:R-:W-:-:S03]  /*5600*/  IMAD.WIDE.U32 R14, R28, UR6, R14 ;  /* 0x000000061c0e7c25 */ /* 0x000fc6000f8e000e */
[----:B------:R-:W-:-:S05]  /*5610*/  IADD3 R0, PT, PT, R31, R29, RZ ;  /* 0x0000001d1f007210 */ /* 0x000fca0007ffe0ff */
[----:B------:R-:W-:-:S04]  /*5620*/  IMAD R29, R0, UR6, RZ ;  /* 0x00000006001d7c24 */ /* 0x000fc8000f8e02ff */
[----:B------:R-:W-:-:S04]  /*5630*/  IMAD R29, R28, UR7, R29 ;  /* 0x000000071c1d7c24 */ /* 0x000fc8000f8e021d */
[----:B------:R-:W-:Y:S02]  /*5640*/  IMAD.IADD R0, R15, 0x1, R29 ;  /* 0x000000010f007824 */ /* 0x000fe400078e021d */
[----:B-1----:R-:W-:-:S04]  /*5650*/  IMAD.WIDE.U32 R28, R14, UR12, R2 ;  /* 0x0000000c0e1c7c25 */ /* 0x002fc8000f8e0002 */
[----:B------:R-:W-:-:S04]  /*5660*/  IMAD R15, R0, UR12, RZ ;  /* 0x0000000c000f7c24 */ /* 0x000fc8000f8e02ff */
[----:B------:R-:W-:Y:S02]  /*5670*/  IMAD R15, R14, UR13, R15 ;  /* 0x0000000d0e0f7c24 */ /* 0x000fe4000f8e020f */
[----:B------:R-:W-:-:S03]  /*5680*/  IMAD.MOV.U32 R14, RZ, RZ, R7 ;  /* 0x000000ffff0e7224 */ /* 0x000fc600078e0007 */
[----:B------:R-:W-:Y:S02]  /*5690*/  IADD3 R0, PT, PT, R29, R15, RZ ;  /* 0x0000000f1d007210 */ /* 0x000fe40007ffe0ff */
        /* <DEDUP_REMOVED lines=11> */
.L_x_92:
[----:B------:R-:W-:Y:S05]  /*5750*/  BSYNC.RECONVERGENT B3 ;  /* 0x0000000000037941 */ /* 0x000fea0003800200 */
.L_x_91:
        /* <DEDUP_REMOVED lines=35> */
.L_x_105:
[----:B------:R-:W0:Y:S01]  /*5990*/  LDCU.64 UR4, c[0x0][0x3e8] ;  /* 0x00007d00ff0477ac */ /* 0x000e220008000a00 */
[----:B------:R-:W-:Y:S01]  /*59a0*/  IMAD.MOV.U32 R33, RZ, RZ, R34 ;  /* 0x000000ffff217224 */ /* 0x000fe200078e0022 */
[----:B------:R-:W-:Y:S02]  /*59b0*/  MOV R37, R39 ;  /* 0x0000002700257202 */ /* 0x000fe40000000f00 */
[----:B------:R-:W-:Y:S02]  /*59c0*/  MOV R32, 0x5a00 ;  /* 0x00005a0000207802 */ /* 0x000fe40000000f00 */
[----:B0-----:R-:W-:Y:S01]  /*59d0*/  MOV R16, UR4 ;  /* 0x0000000400107c02 */ /* 0x001fe20008000f00 */
[----:B------:R-:W-:-:S07]  /*59e0*/  IMAD.U32 R0, RZ, RZ, UR5 ;  /* 0x00000005ff007e24 */ /* 0x000fce000f8e00ff */
[----:B------:R-:W-:Y:S05]  /*59f0*/  CALL.REL.NOINC `($__internal_1_$__cuda_sm20_rem_s64) ;  /* 0x0000000c00ac7944 */ /* 0x000fea0003c00000 */
[----:B------:R-:W-:-:S04]  /*5a00*/  ISETP.NE.U32.AND P0, PT, R16, RZ, PT ;  /* 0x000000ff1000720c */ /* 0x000fc80003f05070 */
[----:B------:R-:W-:-:S13]  /*5a10*/  ISETP.NE.AND.EX P0, PT, R0, RZ, PT, P0 ;  /* 0x000000ff0000720c */ /* 0x000fda0003f05300 */
.L_x_106:
[----:B------:R-:W-:Y:S05]  /*5a20*/  BSYNC.RECONVERGENT B4 ;  /* 0x0000000000047941 */ /* 0x000fea0003800200 */
.L_x_104:
        /* <DEDUP_REMOVED lines=27> */
.L_x_108:
        /* <DEDUP_REMOVED lines=9> */
.L_x_109:
[----:B------:R-:W-:Y:S05]  /*5c70*/  BSYNC.RECONVERGENT B4 ;  /* 0x0000000000047941 */ /* 0x000fea0003800200 */
.L_x_107:
        /* <DEDUP_REMOVED lines=26> */
.L_x_111:
        /* <DEDUP_REMOVED lines=9> */
.L_x_112:
[----:B------:R-:W-:Y:S05]  /*5eb0*/  BSYNC.RECONVERGENT B4 ;  /* 0x0000000000047941 */ /* 0x000fea0003800200 */
.L_x_110:
        /* <DEDUP_REMOVED lines=28> */
.L_x_103:
[----:B------:R-:W-:Y:S05]  /*6080*/  BSYNC.RECONVERGENT B3 ;  /* 0x0000000000037941 */ /* 0x000fea0003800200 */
.L_x_102:
[----:B------:R-:W-:Y:S02]  /*6090*/  IADD3 R7, P0, PT, R7, 0x4, RZ ;  /* 0x0000000407077810 */ /* 0x000fe40007f1e0ff */
[----:B------:R-:W-:-:S03]  /*60a0*/  LEA R12, P1, -R38, R12, 0x2 ;  /* 0x0000000c260c7211 */ /* 0x000fc600078211ff */
[----:B------:R-:W-:Y:S01]  /*60b0*/  IMAD.X R8, RZ, RZ, R8, P0 ;  /* 0x000000ffff087224 */ /* 0x000fe200000e0608 */
[----:B------:R-:W-:Y:S02]  /*60c0*/  ISETP.GE.U32.AND P0, PT, R7, R17, PT ;  /* 0x000000110700720c */ /* 0x000fe40003f06070 */
[----:B------:R-:W-:Y:S02]  /*60d0*/  IADD3.X R13, PT, PT, R13, ~R48, RZ, P1, !PT ;  /* 0x800000300d0d7210 */ /* 0x000fe40000ffe4ff */
[----:B------:R-:W-:-:S13]  /*60e0*/  ISETP.GE.AND.EX P0, PT, R8, R41, PT, P0 ;  /* 0x000000290800720c */ /* 0x000fda0003f06300 */
[----:B------:R-:W-:Y:S05]  /*60f0*/  @!P0 BRA `(.L_x_113) ;  /* 0xffffffd800c48947 */ /* 0x000fea000383ffff */
.L_x_32:
[----:B------:R-:W-:Y:S05]  /*6100*/  BSYNC.RECONVERGENT B0 ;  /* 0x0000000000007941 */ /* 0x000fea0003800200 */
.L_x_31:
[----:B------:R-:W2:Y:S01]  /*6110*/  LDL R0, [R1] ;  /* 0x0000000001007983 */ /* 0x000ea20000100800 */
[----:B------:R-:W-:-:S05]  /*6120*/  IADD3 R2, P0, PT, R2, 0x1, RZ ;  /* 0x0000000102027810 */ /* 0x000fca0007f1e0ff */
[----:B------:R-:W-:Y:S01]  /*6130*/  IMAD.X R3, RZ, RZ, R3, P0 ;  /* 0x000000ffff037224 */ /* 0x000fe200000e0603 */
[----:B------:R-:W-:-:S04]  /*6140*/  ISETP.GE.U32.AND P0, PT, R2, R59, PT ;  /* 0x0000003b0200720c */ /* 0x000fc80003f06070 */
[----:B--2---:R-:W-:-:S13]  /*6150*/  ISETP.GE.AND.EX P0, PT, R3, R0, PT, P0 ;  /* 0x000000000300720c */ /* 0x004fda0003f06300 */
[----:B------:R-:W-:Y:S05]  /*6160*/  @!P0 BRA `(.L_x_114) ;  /* 0xffffffb8003c8947 */ /* 0x000fea000383ffff */
[----:B------:R-:W-:Y:S05]  /*6170*/  BSYNC.RECONVERGENT B1 ;  /* 0x0000000000017941 */ /* 0x000fea0003800200 */
.L_x_30:
[----:B------:R-:W-:-:S13]  /*6180*/  LOP3.LUT P1, RZ, R4, 0xff, RZ, 0xc0, !PT ;  /* 0x000000ff04ff7812 */ /* 0x000fda000782c0ff */
.L_x_29:
[----:B------:R-:W-:Y:S05]  /*6190*/  BSYNC.RECONVERGENT B2 ;  /* 0x0000000000027941 */ /* 0x000fea0003800200 */
.L_x_28:
[----:B------:R-:W2:Y:S01]  /*61a0*/  LDL.LU R3, [R1+0x8] ;  /* 0x0000080001037983 */ /* 0x000ea20000300800 */
[----:B------:R-:W0:Y:S03]  /*61b0*/  LDCU UR4, c[0x0][0x360] ;  /* 0x00006c00ff0477ac */ /* 0x000e260008000800 */
[----:B------:R-:W2:Y:S01]  /*61c0*/  LDL.LU R2, [R1+0x4] ;  /* 0x0000040001027983 */ /* 0x000ea20000300800 */
[----:B------:R-:W1:Y:S03]  /*61d0*/  LDCU.128 UR12, c[0x0][0x400] ;  /* 0x00008000ff0c77ac */ /* 0x000e660008000c00 */
[----:B------:R-:W3:Y:S01]  /*61e0*/  LDL.LU R6, [R1+0xc] ;  /* 0x00000c0001067983 */ /* 0x000ee20000300800 */
[----:B------:R-:W4:Y:S03]  /*61f0*/  LDCU.64 UR6, c[0x0][0x398] ;  /* 0x00007300ff0677ac */ /* 0x000f260008000a00 */
[----:B------:R-:W5:Y:S01]  /*6200*/  LDL.LU R4, [R1+0x10] ;  /* 0x0000100001047983 */ /* 0x000f620000300800 */
[----:B------:R-:W0:Y:S01]  /*6210*/  LDC R0, c[0x0][0x370] ;  /* 0x0000dc00ff007b82 */ /* 0x000e220000000800 */
[----:B------:R-:W4:Y:S01]  /*6220*/  LDCU.64 UR8, c[0x0][0x380] ;  /* 0x00007000ff0877ac */ /* 0x000f220008000a00 */
[----:B-1----:R-:W-:-:S04]  /*6230*/  IMAD R5, R51, UR14, RZ ;  /* 0x0000000e33057c24 */ /* 0x002fc8000f8e02ff */
[----:B------:R-:W-:Y:S01]  /*6240*/  IMAD R5, R50, UR15, R5 ;  /* 0x0000000f32057c24 */ /* 0x000fe2000f8e0205 */
[----:B----4-:R-:W-:-:S04]  /*6250*/  UIMAD UR7, UR7, UR8, URZ ;  /* 0x00000008070772a4 */ /* 0x010fc8000f8e02ff */
[----:B------:R-:W-:Y:S01]  /*6260*/  UIMAD UR7, UR6, UR9, UR7 ;  /* 0x00000009060772a4 */ /* 0x000fe2000f8e0207 */
[----:B0-----:R-:W-:Y:S01]  /*6270*/  IMAD R0, R0, UR4, RZ ;  /* 0x0000000400007c24 */ /* 0x001fe2000f8e02ff */
[----:B------:R-:W-:-:S04]  /*6280*/  UIMAD.WIDE.U32 UR4, UR6, UR8, URZ ;  /* 0x00000008060472a5 */ /* 0x000fc8000f8e00ff */
[----:B------:R-:W-:Y:S01]  /*6290*/  UIADD3 UR7, UPT, UPT, UR5, UR7, URZ ;  /* 0x0000000705077290 */ /* 0x000fe2000fffe0ff */
[----:B--2---:R-:W-:-:S03]  /*62a0*/  IMAD.WIDE.U32 R2, R50, UR14, R2 ;  /* 0x0000000e32027c25 */ /* 0x004fc6000f8e0002 */
[----:B------:R-:W-:-:S04]  /*62b0*/  IADD3 R2, P0, PT, R2, UR12, RZ ;  /* 0x0000000c02027c10 */ /* 0x000fc8000ff1e0ff */
[----:B------:R-:W-:Y:S02]  /*62c0*/  IADD3.X R3, PT, PT, R3, UR13, R5, P0, !PT ;  /* 0x0000000d03037c10 */ /* 0x000fe400087fe405 */
[----:B---3--:R-:W-:Y:S02]  /*62d0*/  IADD3 R6, P0, PT, R0, R6, RZ ;  /* 0x0000000600067210 */ /* 0x008fe40007f1e0ff */
[----:B------:R-:W-:Y:S02]  /*62e0*/  SEL R5, RZ, 0x1, !P1 ;  /* 0x00000001ff057807 */ /* 0x000fe40004800000 */
[----:B-----5:R-:W-:Y:S01]  /*62f0*/  IADD3.X R4, PT, PT, RZ, R4, RZ, P0, !PT ;  /* 0x00000004ff047210 */ /* 0x020fe200007fe4ff */
[----:B------:R0:W-:Y:S01]  /*6300*/  STL [R1+0xc], R6 ;  /* 0x00000c0601007387 */ /* 0x0001e20000100800 */
[----:B------:R-:W-:-:S03]  /*6310*/  ISETP.GE.U32.AND P0, PT, R6, UR4, PT ;  /* 0x0000000406007c0c */ /* 0x000fc6000bf06070 */
[----:B------:R0:W-:Y:S01]  /*6320*/  STG.E.U8 desc[UR10][R2.64], R5 ;  /* 0x0000000502007986 */ /* 0x0001e2000c10110a */
[----:B------:R-:W-:-:S03]  /*6330*/  ISETP.GE.AND.EX P0, PT, R4, UR7, PT, P0 ;  /* 0x0000000704007c0c */ /* 0x000fc6000bf06300 */
[----:B------:R0:W-:Y:S10]  /*6340*/  STL [R1+0x10], R4 ;  /* 0x0000100401007387 */ /* 0x0001f40000100800 */
[----:B0-----:R-:W-:Y:S05]  /*6350*/  @!P0 BRA `(.L_x_115) ;  /* 0xffffff9c007c8947 */ /* 0x001fea000383ffff */
[----:B------:R-:W-:Y:S05]  /*6360*/  EXIT ;  /* 0x000000000000794d */ /* 0x000fea0003800000 */
        .weak           $__internal_0_$__cuda_sm20_div_s64
        .type           $__internal_0_$__cuda_sm20_div_s64,@function
        .size           $__internal_0_$__cuda_sm20_div_s64,($__internal_1_$__cuda_sm20_rem_s64 - $__internal_0_$__cuda_sm20_div_s64)
$__internal_0_$__cuda_sm20_div_s64:
[-C--:B------:R-:W-:Y:S02]  /*6370*/  IADD3 R28, P2, PT, RZ, -R15.reuse, RZ ;  /* 0x8000000fff1c7210 */ /* 0x080fe40007f5e0ff */
[----:B------:R-:W-:Y:S02]  /*6380*/  ISETP.GE.AND P1, PT, R14, RZ, PT ;  /* 0x000000ff0e00720c */ /* 0x000fe40003f26270 */
[----:B------:R-:W-:Y:S01]  /*6390*/  ISETP.GE.AND P4, PT, R16, RZ, PT ;  /* 0x000000ff1000720c */ /* 0x000fe20003f86270 */
[----:B------:R-:W-:Y:S01]  /*63a0*/  IMAD.X R29, RZ, RZ, ~R14, P2 ;  /* 0x000000ffff1d7224 */ /* 0x000fe200010e0e0e */
[----:B------:R-:W-:-:S04]  /*63b0*/  SEL R28, R28, R15, !P1 ;  /* 0x0000000f1c1c7207 */ /* 0x000fc80004800000 */
[----:B------:R-:W-:-:S04]  /*63c0*/  SEL R29, R29, R14, !P1 ;  /* 0x0000000e1d1d7207 */ /* 0x000fc80004800000 */
[----:B------:R-:W0:Y:S08]  /*63d0*/  I2F.U64.RP R30, R28 ;  /* 0x0000001c001e7312 */ /* 0x000e300000309000 */
[----:B0-----:R-:W0:Y:S02]  /*63e0*/  MUFU.RCP R30, R30 ;  /* 0x0000001e001e7308 */ /* 0x001e240000001000 */
[----:B0-----:R-:W-:-:S06]  /*63f0*/  IADD3 R30, PT, PT, R30, 0x1ffffffe, RZ ;  /* 0x1ffffffe1e1e7810 */ /* 0x001fcc0007ffe0ff */
[----:B------:R-:W0:Y:S02]  /*6400*/  F2I.U64.TRUNC R30, R30 ;  /* 0x0000001e001e7311 */ /* 0x000e24000020d800 */
[----:B0-----:R-:W-:-:S04]  /*6410*/  IMAD.WIDE.U32 R32, R30, R28, RZ ;  /* 0x0000001c1e207225 */ /* 0x001fc800078e00ff */
[----:B------:R-:W-:Y:S01]  /*6420*/  IMAD R33, R30, R29, R33 ;  /* 0x0000001d1e217224 */ /* 0x000fe200078e0221 */
[----:B------:R-:W-:-:S03]  /*6430*/  IADD3 R45, P1, PT, RZ, -R32, RZ ;  /* 0x80000020ff2d7210 */ /* 0x000fc60007f3e0ff */
[----:B------:R-:W-:Y:S02]  /*6440*/  IMAD R33, R31, R28, R33 ;  /* 0x0000001c1f217224 */ /* 0x000fe400078e0221 */
[----:B------:R-:W-:-:S04]  /*6450*/  IMAD.HI.U32 R32, R30, R45, RZ ;  /* 0x0000002d1e207227 */ /* 0x000fc800078e00ff */
[----:B------:R-:W-:Y:S01]  /*6460*/  IMAD.X R43, RZ, RZ, ~R33, P1 ;  /* 0x000000ffff2b7224 */ /* 0x000fe200008e0e21 */
[----:B------:R-:W-:-:S03]  /*6470*/  MOV R33, R30 ;  /* 0x0000001e00217202 */ /* 0x000fc60000000f00 */
[----:B------:R-:W-:-:S04]  /*6480*/  IMAD.WIDE.U32 R32, P1, R30, R43, R32 ;  /* 0x0000002b1e207225 */ /* 0x000fc80007820020 */
[----:B------:R-:W-:-:S04]  /*6490*/  IMAD.HI.U32 R32, P2, R31, R45, R32 ;  /* 0x0000002d1f207227 */ /* 0x000fc80007840020 */
[CC--:B------:R-:W-:Y:S02]  /*64a0*/  IMAD R33, R31.reuse, R43.reuse, RZ ;  /* 0x0000002b1f217224 */ /* 0x0c0fe400078e02ff */
[----:B------:R-:W-:-:S03]  /*64b0*/  IMAD.HI.U32 R43, R31, R43, RZ ;  /* 0x0000002b1f2b7227 */ /* 0x000fc600078e00ff */
[----:B------:R-:W-:Y:S01]  /*64c0*/  IADD3 R33, P3, PT, R33, R32, RZ ;  /* 0x0000002021217210 */ /* 0x000fe20007f7e0ff */
[----:B------:R-:W-:-:S04]  /*64d0*/  IMAD.X R43, R43, 0x1, R31, P1 ;  /* 0x000000012b2b7824 */ /* 0x000fc800008e061f */
[----:B------:R-:W-:Y:S01]  /*64e0*/  IMAD.WIDE.U32 R30, R33, R28, RZ ;  /* 0x0000001c211e7225 */ /* 0x000fe200078e00ff */
[----:B------:R-:W-:-:S03]  /*64f0*/  IADD3.X R43, PT, PT, RZ, RZ, R43, P3, P2 ;  /* 0x000000ffff2b7210 */ /* 0x000fc60001fe442b */
[----:B------:R-:W-:Y:S01]  /*6500*/  IMAD R32, R33, R29, R31 ;  /* 0x0000001d21207224 */ /* 0x000fe200078e021f */
[----:B------:R-:W-:-:S03]  /*6510*/  IADD3 R31, P1, PT, RZ, -R30, RZ ;  /* 0x8000001eff1f7210 */ /* 0x000fc60007f3e0ff */
[----:B------:R-:W-:Y:S02]  /*6520*/  IMAD R30, R43, R28, R32 ;  /* 0x0000001c2b1e7224 */ /* 0x000fe400078e0220 */
[----:B------:R-:W-:-:S03]  /*6530*/  IMAD.HI.U32 R32, R33, R31, RZ ;  /* 0x0000001f21207227 */ /* 0x000fc600078e00ff */
[----:B------:R-:W-:-:S05]  /*6540*/  IADD3.X R30, PT, PT, RZ, ~R30, RZ, P1, !PT ;  /* 0x8000001eff1e7210 */ /* 0x000fca0000ffe4ff */
[----:B------:R-:W-:-:S04]  /*6550*/  IMAD.WIDE.U32 R32, P1, R33, R30, R32 ;  /* 0x0000001e21207225 */ /* 0x000fc80007820020 */
[C---:B------:R-:W-:Y:S02]  /*6560*/  IMAD R45, R43.reuse, R30, RZ ;  /* 0x0000001e2b2d7224 */ /* 0x040fe400078e02ff */
[----:B------:R-:W-:-:S04]  /*6570*/  IMAD.HI.U32 R32, P2, R43, R31, R32 ;  /* 0x0000001f2b207227 */ /* 0x000fc80007840020 */
[----:B------:R-:W-:Y:S01]  /*6580*/  IMAD.HI.U32 R30, R43, R30, RZ ;  /* 0x0000001e2b1e7227 */ /* 0x000fe200078e00ff */
[----:B------:R-:W-:Y:S02]  /*6590*/  IADD3 R45, P3, PT, R45, R32, RZ ;  /* 0x000000202d2d7210 */ /* 0x000fe40007f7e0ff */
[-C--:B------:R-:W-:Y:S01]  /*65a0*/  IADD3 R32, P5, PT, RZ, -R40.reuse, RZ ;  /* 0x80000028ff207210 */ /* 0x080fe20007fbe0ff */
[----:B------:R-:W-:Y:S01]  /*65b0*/  IMAD.MOV.U32 R31, RZ, RZ, RZ ;  /* 0x000000ffff1f7224 */ /* 0x000fe200078e00ff */
[----:B------:R-:W-:Y:S02]  /*65c0*/  IADD3.X R43, PT, PT, R30, R43, RZ, P1, !PT ;  /* 0x0000002b1e2b7210 */ /* 0x000fe40000ffe4ff */
[----:B------:R-:W-:Y:S01]  /*65d0*/  SEL R32, R32, R40, !P4 ;  /* 0x0000002820207207 */ /* 0x000fe20006000000 */
[----:B------:R-:W-:Y:S01]  /*65e0*/  IMAD.X R33, RZ, RZ, ~R16, P5 ;  /* 0x000000ffff217224 */ /* 0x000fe200028e0e10 */
[----:B------:R-:W-:-:S03]  /*65f0*/  IADD3.X R43, PT, PT, RZ, RZ, R43, P3, P2 ;  /* 0x000000ffff2b7210 */ /* 0x000fc60001fe442b */
[----:B------:R-:W-:Y:S01]  /*6600*/  IMAD.HI.U32 R30, R45, R32, RZ ;  /* 0x000000202d1e7227 */ /* 0x000fe200078e00ff */
[-C--:B------:R-:W-:Y:S02]  /*6610*/  SEL R33, R33, R16.reuse, !P4 ;  /* 0x0000001021217207 */ /* 0x080fe40006000000 */
[----:B------:R-:W-:-:S03]  /*6620*/  LOP3.LUT R16, R14, R16, RZ, 0x3c, !PT ;  /* 0x000000100e107212 */ /* 0x000fc600078e3cff */
[----:B------:R-:W-:-:S04]  /*6630*/  IMAD.WIDE.U32 R30, R45, R33, R30 ;  /* 0x000000212d1e7225 */ /* 0x000fc800078e001e */
[C---:B------:R-:W-:Y:S02]  /*6640*/  IMAD R40, R43.reuse, R33, RZ ;  /* 0x000000212b287224 */ /* 0x040fe400078e02ff */
[----:B------:R-:W-:-:S04]  /*6650*/  IMAD.HI.U32 R30, P1, R43, R32, R30 ;  /* 0x000000202b1e7227 */ /* 0x000fc8000782001e */
[----:B------:R-:W-:Y:S01]  /*6660*/  IMAD.HI.U32 R43, R43, R33, RZ ;  /* 0x000000212b2b7227 */ /* 0x000fe200078e00ff */
[----:B------:R-:W-:-:S04]  /*6670*/  IADD3 R40, P2, PT, R40, R30, RZ ;  /* 0x0000001e28287210 */ /* 0x000fc80007f5e0ff */
[----:B------:R-:W-:Y:S01]  /*6680*/  IADD3.X R43, PT, PT, R43, RZ, RZ, P1, !PT ;  /* 0x000000ff2b2b7210 */ /* 0x000fe20000ffe4ff */
[----:B------:R-:W-:-:S04]  /*6690*/  IMAD.WIDE.U32 R30, R40, R28, RZ ;  /* 0x0000001c281e7225 */ /* 0x000fc800078e00ff */
[----:B------:R-:W-:Y:S01]  /*66a0*/  IMAD.X R43, RZ, RZ, R43, P2 ;  /* 0x000000ffff2b7224 */ /* 0x000fe200010e062b */
[----:B------:R-:W-:Y:S01]  /*66b0*/  IADD3 R32, P1, PT, -R30, R32, RZ ;  /* 0x000000201e207210 */ /* 0x000fe20007f3e1ff */
[----:B------:R-:W-:-:S04]  /*66c0*/  IMAD R30, R40, R29, R31 ;  /* 0x0000001d281e7224 */ /* 0x000fc800078e021f */
[----:B------:R-:W-:-:S05]  /*66d0*/  IMAD R30, R43, R28, R30 ;  /* 0x0000001c2b1e7224 */ /* 0x000fca00078e021e */
[----:B------:R-:W-:Y:S02]  /*66e0*/  IADD3.X R33, PT, PT, ~R30, R33, RZ, P1, !PT ;  /* 0x000000211e217210 */ /* 0x000fe40000ffe5ff */
[CC--:B------:R-:W-:Y:S02]  /*66f0*/  ISETP.GE.U32.AND P1, PT, R32.reuse, R28.reuse, PT ;  /* 0x0000001c2000720c */ /* 0x0c0fe40003f26070 */
[----:B------:R-:W-:Y:S02]  /*6700*/  IADD3 R30, P3, PT, R32, -R28, RZ ;  /* 0x8000001c201e7210 */ /* 0x000fe40007f7e0ff */
[----:B------:R-:W-:-:S04]  /*6710*/  ISETP.GE.U32.AND.EX P1, PT, R33, R29, PT, P1 ;  /* 0x0000001d2100720c */ /* 0x000fc80003f26110 */
[----:B------:R-:W-:Y:S02]  /*6720*/  SEL R32, R30, R32, P1 ;  /* 0x000000201e207207 */ /* 0x000fe40000800000 */
[----:B------:R-:W-:Y:S02]  /*6730*/  IADD3 R30, P4, PT, R40, 0x1, RZ ;  /* 0x00000001281e7810 */ /* 0x000fe40007f9e0ff */
[----:B------:R-:W-:Y:S01]  /*6740*/  ISETP.GE.U32.AND P2, PT, R32, R28, PT ;  /* 0x0000001c2000720c */ /* 0x000fe20003f46070 */
[----:B------:R-:W-:Y:S01]  /*6750*/  IMAD.X R28, R33, 0x1, ~R29, P3 ;  /* 0x00000001211c7824 */ /* 0x000fe200018e0e1d */
[----:B------:R-:W-:Y:S02]  /*6760*/  SEL R30, R30, R40, P1 ;  /* 0x000000281e1e7207 */ /* 0x000fe40000800000 */
[----:B------:R-:W-:Y:S02]  /*6770*/  IADD3.X R31, PT, PT, RZ, R43, RZ, P4, !PT ;  /* 0x0000002bff1f7210 */ /* 0x000fe400027fe4ff */
[----:B------:R-:W-:-:S02]  /*6780*/  SEL R28, R28, R33, P1 ;  /* 0x000000211c1c7207 */ /* 0x000fc40000800000 */
[----:B------:R-:W-:Y:S02]  /*6790*/  SEL R31, R31, R43, P1 ;  /* 0x0000002b1f1f7207 */ /* 0x000fe40000800000 */
[----:B------:R-:W-:Y:S02]  /*67a0*/  IADD3 R32, P3, PT, R30, 0x1, RZ ;  /* 0x000000011e207810 */ /* 0x000fe40007f7e0ff */
[----:B------:R-:W-:Y:S02]  /*67b0*/  ISETP.GE.U32.AND.EX P1, PT, R28, R29, PT, P2 ;  /* 0x0000001d1c00720c */ /* 0x000fe40003f26120 */
[----:B------:R-:W-:Y:S01]  /*67c0*/  ISETP.GE.AND P2, PT, R16, RZ, PT ;  /* 0x000000ff1000720c */ /* 0x000fe20003f46270 */
[----:B------:R-:W-:Y:S01]  /*67d0*/  IMAD.X R28, RZ, RZ, R31, P3 ;  /* 0x000000ffff1c7224 */ /* 0x000fe200018e061f */
[----:B------:R-:W-:-:S04]  /*67e0*/  SEL R32, R32, R30, P1 ;  /* 0x0000001e20207207 */ /* 0x000fc80000800000 */
[----:B------:R-:W-:Y:S02]  /*67f0*/  SEL R28, R28, R31, P1 ;  /* 0x0000001f1c1c7207 */ /* 0x000fe40000800000 */
[----:B------:R-:W-:Y:S02]  /*6800*/  IADD3 R29, P3, PT, RZ, -R32, RZ ;  /* 0x80000020ff1d7210 */ /* 0x000fe40007f7e0ff */
[----:B------:R-:W-:Y:S02]  /*6810*/  ISETP.NE.U32.AND P1, PT, R15, RZ, PT ;  /* 0x000000ff0f00720c */ /* 0x000fe40003f25070 */
[-C--:B------:R-:W-:Y:S02]  /*6820*/  IADD3.X R15, PT, PT, RZ, ~R28.reuse, RZ, P3, !PT ;  /* 0x8000001cff0f7210 */ /* 0x080fe40001ffe4ff */
[----:B------:R-:W-:Y:S01]  /*6830*/  ISETP.NE.AND.EX P1, PT, R14, RZ, PT, P1 ;  /* 0x000000ff0e00720c */ /* 0x000fe20003f25310 */
[----:B------:R-:W-:Y:S01]  /*6840*/  IMAD.MOV.U32 R14, RZ, RZ, R0 ;  /* 0x000000ffff0e7224 */ /* 0x000fe200078e0000 */
[----:B------:R-:W-:-:S02]  /*6850*/  SEL R15, R15, R28, !P2 ;  /* 0x0000001c0f0f7207 */ /* 0x000fc40005000000 */
[----:B------:R-:W-:Y:S02]  /*6860*/  SEL R29, R29, R32, !P2 ;  /* 0x000000201d1d7207 */ /* 0x000fe40005000000 */
[----:B------:R-:W-:Y:S01]  /*6870*/  SEL R16, R15, 0xffffffff, P1 ;  /* 0xffffffff0f107807 */ /* 0x000fe20000800000 */
[----:B------:R-:W-:Y:S01]  /*6880*/  HFMA2 R15, -RZ, RZ, 0, 0 ;  /* 0x00000000ff0f7431 */ /* 0x000fe200000001ff */
[----:B------:R-:W-:-:S03]  /*6890*/  SEL R29, R29, 0xffffffff, P1 ;  /* 0xffffffff1d1d7807 */ /* 0x000fc60000800000 */
[----:B------:R-:W-:Y:S05]  /*68a0*/  RET.REL.NODEC R14 `(_ZN2at6native21col2im_batched_kernelIbEEvlPKT_llllllllllllllPS2_l) ;  /* 0xffffff940ed47950 */ /* 0x000fea0003c3ffff */
        .weak           $__internal_1_$__cuda_sm20_rem_s64
        .type           $__internal_1_$__cuda_sm20_rem_s64,@function
        .size           $__internal_1_$__cuda_sm20_rem_s64,(.L_x_814 - $__internal_1_$__cuda_sm20_rem_s64)
$__internal_1_$__cuda_sm20_rem_s64:
[----:B------:R-:W-:Y:S02]  /*68b0*/  IADD3 R14, P2, PT, RZ, -R16, RZ ;  /* 0x80000010ff0e7210 */ /* 0x000fe40007f5e0ff */
[----:B------:R-:W-:-:S03]  /*68c0*/  ISETP.GE.AND P1, PT, R0, RZ, PT ;  /* 0x000000ff0000720c */ /* 0x000fc60003f26270 */
        /* <DEDUP_REMOVED lines=21> */
[----:B------:R-:W-:Y:S02]  /*6a20*/  IADD3.X R40, PT, PT, RZ, RZ, R40, P3, P2 ;  /* 0x000000ffff287210 */ /* 0x000fe40001fe4428 */
[----:B------:R-:W-:Y:S01]  /*6a30*/  ISETP.GE.AND P2, PT, R37, RZ, PT ;  /* 0x000000ff2500720c */ /* 0x000fe20003f46270 */
[----:B------:R-:W-:Y:S01]  /*6a40*/  IMAD R30, R31, R15, R29 ;  /* 0x0000000f1f1e7224 */ /* 0x000fe200078e021d */
[----:B------:R-:W-:-:S03]  /*6a50*/  IADD3 R29, P1, PT, RZ, -R28, RZ ;  /* 0x8000001cff1d7210 */ /* 0x000fc60007f3e0ff */
[----:B------:R-:W-:Y:S02]  /*6a60*/  IMAD R28, R40, R14, R30 ;  /* 0x0000000e281c7224 */ /* 0x000fe400078e021e */
[----:B------:R-:W-:-:S03]  /*6a70*/  IMAD.HI.U32 R30, R31, R29, RZ ;  /* 0x0000001d1f1e7227 */ /* 0x000fc600078e00ff */
[----:B------:R-:W-:-:S05]  /*6a80*/  IADD3.X R28, PT, PT, RZ, ~R28, RZ, P1, !PT ;  /* 0x8000001cff1c7210 */ /* 0x000fca0000ffe4ff */
[----:B------:R-:W-:-:S04]  /*6a90*/  IMAD.WIDE.U32 R30, P1, R31, R28, R30 ;  /* 0x0000001c1f1e7225 */ /* 0x000fc8000782001e */
[----:B------:R-:W-:Y:S01]  /*6aa0*/  IMAD.HI.U32 R31, P3, R40, R29, R30 ;  /* 0x0000001d281f7227 */ /* 0x000fe2000786001e */
[----:B------:R-:W-:-:S03]  /*6ab0*/  IADD3 R30, P5, PT, RZ, -R33, RZ ;  /* 0x80000021ff1e7210 */ /* 0x000fc60007fbe0ff */
[----:B------:R-:W-:Y:S01]  /*6ac0*/  IMAD R29, R40, R28, RZ ;  /* 0x0000001c281d7224 */ /* 0x000fe200078e02ff */
[----:B------:R-:W-:-:S04]  /*6ad0*/  SEL R30, R30, R33, !P2 ;  /* 0x000000211e1e7207 */ /* 0x000fc80005000000 */
[----:B------:R-:W-:Y:S01]  /*6ae0*/  IADD3 R33, P4, PT, R29, R31, RZ ;  /* 0x0000001f1d217210 */ /* 0x000fe20007f9e0ff */
[----:B------:R-:W-:Y:S02]  /*6af0*/  IMAD.X R31, RZ, RZ, ~R37, P5 ;  /* 0x000000ffff1f7224 */ /* 0x000fe400028e0e25 */
[----:B------:R-:W-:-:S03]  /*6b00*/  IMAD.HI.U32 R29, R40, R28, RZ ;  /* 0x0000001c281d7227 */ /* 0x000fc600078e00ff */
[----:B------:R-:W-:Y:S01]  /*6b10*/  SEL R31, R31, R37, !P2 ;  /* 0x000000251f1f7207 */ /* 0x000fe20005000000 */
[----:B------:R-:W-:Y:S01]  /*6b20*/  IMAD.HI.U32 R28, R33, R30, RZ ;  /* 0x0000001e211c7227 */ /* 0x000fe200078e00ff */
[----:B------:R-:W-:-:S03]  /*6b30*/  IADD3.X R40, PT, PT, R29, R40, RZ, P1, !PT ;  /* 0x000000281d287210 */ /* 0x000fc60000ffe4ff */
[----:B------:R-:W-:Y:S01]  /*6b40*/  IMAD.MOV.U32 R29, RZ, RZ, RZ ;  /* 0x000000ffff1d7224 */ /* 0x000fe200078e00ff */
[----:B------:R-:W-:Y:S01]  /*6b50*/  IADD3.X R40, PT, PT, RZ, RZ, R40, P4, P3 ;  /* 0x000000ffff287210 */ /* 0x000fe200027e6428 */
        /* <DEDUP_REMOVED lines=9> */
[----:B------:R-:W-:-:S03]  /*6bf0*/  IMAD R33, R33, R15, R29 ;  /* 0x0000000f21217224 */ /* 0x000fc600078e021d */
[-C--:B------:R-:W-:Y:S01]  /*6c00*/  ISETP.GE.U32.AND P1, PT, R28, R14.reuse, PT ;  /* 0x0000000e1c00720c */ /* 0x080fe20003f26070 */
[----:B------:R-:W-:-:S05]  /*6c10*/  IMAD R33, R40, R14, R33 ;  /* 0x0000000e28217224 */ /* 0x000fca00078e0221 */
[----:B------:R-:W-:Y:S01]  /*6c20*/  IADD3.X R31, PT, PT, ~R33, R31, RZ, P3, !PT ;  /* 0x0000001f211f7210 */ /* 0x000fe20001ffe5ff */
[----:B------:R-:W-:Y:S01]  /*6c30*/  HFMA2 R33, -RZ, RZ, 0, 0 ;  /* 0x00000000ff217431 */ /* 0x000fe200000001ff */
[----:B------:R-:W-:Y:S02]  /*6c40*/  IADD3 R29, P3, PT, R28, -R14, RZ ;  /* 0x8000000e1c1d7210 */ /* 0x000fe40007f7e0ff */
[----:B------:R-:W-:-:S03]  /*6c50*/  ISETP.GE.U32.AND.EX P1, PT, R31, R15, PT, P1 ;  /* 0x0000000f1f00720c */ /* 0x000fc60003f26110 */
[----:B------:R-:W-:Y:S01]  /*6c60*/  IMAD.X R30, R31, 0x1, ~R15, P3 ;  /* 0x000000011f1e7824 */ /* 0x000fe200018e0e0f */
[----:B------:R-:W-:-:S04]  /*6c70*/  SEL R29, R29, R28, P1 ;  /* 0x0000001c1d1d7207 */ /* 0x000fc80000800000 */
[----:B------:R-:W-:Y:S02]  /*6c80*/  SEL R30, R30, R31, P1 ;  /* 0x0000001f1e1e7207 */ /* 0x000fe40000800000 */
[CC--:B------:R-:W-:Y:S02]  /*6c90*/  ISETP.GE.U32.AND P1, PT, R29.reuse, R14.reuse, PT ;  /* 0x0000000e1d00720c */ /* 0x0c0fe40003f26070 */
[----:B------:R-:W-:Y:S02]  /*6ca0*/  IADD3 R14, P3, PT, R29, -R14, RZ ;  /* 0x8000000e1d0e7210 */ /* 0x000fe40007f7e0ff */
[CC--:B------:R-:W-:Y:S02]  /*6cb0*/  ISETP.GE.U32.AND.EX P1, PT, R30.reuse, R15.reuse, PT, P1 ;  /* 0x0000000f1e00720c */ /* 0x0c0fe40003f26110 */
[----:B------:R-:W-:Y:S02]  /*6cc0*/  IADD3.X R15, PT, PT, R30, ~R15, RZ, P3, !PT ;  /* 0x8000000f1e0f7210 */ /* 0x000fe40001ffe4ff */
[----:B------:R-:W-:-:S02]  /*6cd0*/  SEL R14, R14, R29, P1 ;  /* 0x0000001d0e0e7207 */ /* 0x000fc40000800000 */
[----:B------:R-:W-:Y:S02]  /*6ce0*/  SEL R15, R15, R30, P1 ;  /* 0x0000001e0f0f7207 */ /* 0x000fe40000800000 */
[-C--:B------:R-:W-:Y:S02]  /*6cf0*/  IADD3 R28, P3, PT, RZ, -R14.reuse, RZ ;  /* 0x8000000eff1c7210 */ /* 0x080fe40007f7e0ff */
[----:B------:R-:W-:Y:S02]  /*6d00*/  ISETP.NE.U32.AND P1, PT, R16, RZ, PT ;  /* 0x000000ff1000720c */ /* 0x000fe40003f25070 */
[----:B------:R-:W-:Y:S01]  /*6d10*/  SEL R28, R28, R14, !P2 ;  /* 0x0000000e1c1c7207 */ /* 0x000fe20005000000 */
[----:B------:R-:W-:Y:S01]  /*6d20*/  IMAD.X R16, RZ, RZ, ~R15, P3 ;  /* 0x000000ffff107224 */ /* 0x000fe200018e0e0f */
[----:B------:R-:W-:-:S04]  /*6d30*/  ISETP.NE.AND.EX P1, PT, R0, RZ, PT, P1 ;  /* 0x000000ff0000720c */ /* 0x000fc80003f25310 */
[----:B------:R-:W-:Y:S02]  /*6d40*/  SEL R0, R16, R15, !P2 ;  /* 0x0000000f10007207 */ /* 0x000fe40005000000 */
[----:B------:R-:W-:Y:S02]  /*6d50*/  SEL R16, R28, 0xffffffff, P1 ;  /* 0xffffffff1c107807 */ /* 0x000fe40000800000 */
[----:B------:R-:W-:Y:S01]  /*6d60*/  SEL R0, R0, 0xffffffff, P1 ;  /* 0xffffffff00007807 */ /* 0x000fe20000800000 */
[----:B------:R-:W-:Y:S06]  /*6d70*/  RET.REL.NODEC R32 `(_ZN2at6native21col2im_batched_kernelIbEEvlPKT_llllllllllllllPS2_l) ;  /* 0xffffff9020a07950 */ /* 0x000fec0003c3ffff */
.L_x_116:
[----:B------:R-:W-:-:S00]  /*6d80*/  BRA `(.L_x_116) ;  /* 0xfffffffc00fc7947 */ /* 0x000fc0000383ffff */
[----:B------:R-:W-:-:S00]  /*6d90*/  NOP ;  /* 0x0000000000007918 */ /* 0x000fc00000000000 */
        /* <DEDUP_REMOVED lines=14> */
.L_x_814:


//--------------------- .text._ZN2at6native21col2im_batched_kernelIN3c108BFloat16EEEvlPKT_llllllllllllllPS4_l --------------------------
	.section	.text._ZN2at6native21col2im_batched_kernelIN3c108BFloat16EEEvlPKT_llllllllllllllPS4_l,"ax",@progbits
	.align	128
        .global         _ZN2at6native21col2im_batched_kernelIN3c108BFloat16EEEvlPKT_llllllllllllllPS4_l
        .type           _ZN2at6native21col2im_batched_kernelIN3c108BFloat16EEEvlPKT_llllllllllllllPS4_l,@function
        .size           _ZN2at6native21col2im_batched_kernelIN3c108BFloat16EEEvlPKT_llllllllllllllPS4_l,(.L_x_816 - _ZN2at6native21col2im_batched_kernelIN3c108BFloat16EEEvlPKT_llllllllllllllPS4_l)
        .other          _ZN2at6native21col2im_batched_kernelIN3c108BFloat16EEEvlPKT_llllllllllllllPS4_l,@"STO_CUDA_ENTRY STV_DEFAULT"
_ZN2at6native21col2im_batched_kernelIN3c108BFloat16EEEvlPKT_llllllllllllllPS4_l:
.text._ZN2at6native21col2im_batched_kernelIN3c108BFloat16EEEvlPKT_llllllllllllllPS4_l:
[----:B------:R-:W-:Y:S01]  /*0000*/  LDC R1, c[0x0][0x37c] ;  /* 0x0000df00ff017b82 */ /* 0x000fe20000000800 */
[----:B------:R-:W0:Y:S07]  /*0010*/  S2R R2, SR_TID.X ;  /* 0x0000000000027919 */ /* 0x000e2e0000002100 */
[----:B------:R-:W0:Y:S01]  /*0020*/  S2UR UR7, SR_CTAID.X ;  /* 0x00000000000779c3 */ /* 0x000e220000002500 */
[----:B------:R-:W1:Y:S01]  /*0030*/  LDCU.64 UR8, c[0x0][0x398] ;  /* 0x00007300ff0877ac */ /* 0x000e620008000a00 */
[----:B------:R-:W-:Y:S01]  /*0040*/  IMAD.MOV.U32 R3, RZ, RZ, RZ ;  /* 0x000000ffff037224 */ /* 0x000fe200078e00ff */
[----:B------:R-:W1:Y:S05]  /*0050*/  LDCU.64 UR10, c[0x0][0x380] ;  /* 0x00007000ff0a77ac */ /* 0x000e6a0008000a00 */
[----:B------:R-:W0:Y:S01]  /*0060*/  LDC R29, c[0x0][0x360] ;  /* 0x0000d800ff1d7b82 */ /* 0x000e220000000800 */
[----:B-1----:R-:W-:-:S02]  /*0070*/  UIMAD UR6, UR9, UR10, URZ ;  /* 0x0000000a090672a4 */ /* 0x002fc4000f8e02ff */
[----:B------:R-:W-:Y:S02]  /*0080*/  UIMAD.WIDE.U32 UR4, UR8, UR10, URZ ;  /* 0x0000000a080472a5 */ /* 0x000fe4000f8e00ff */
[----:B------:R-:W-:-:S04]  /*0090*/  UIMAD UR6, UR8, UR11, UR6 ;  /* 0x0000000b080672a4 */ /* 0x000fc8000f8e0206 */
[----:B------:R-:W-:Y:S01]  /*00a0*/  UIADD3 UR5, UPT, UPT, UR5, UR6, URZ ;  /* 0x0000000605057290 */ /* 0x000fe2000fffe0ff */
[----:B0-----:R-:W-:-:S03]  /*00b0*/  IMAD.WIDE.U32 R28, R29, UR7, R2 ;  /* 0x000000071d1c7c25 */ /* 0x001fc6000f8e0002 */
[----:B------:R-:W-:-:S04]  /*00c0*/  ISETP.GE.U32.AND P0, PT, R28, UR4, PT ;  /* 0x000000041c007c0c */ /* 0x000fc8000bf06070 */
[----:B------:R-:W-:-:S13]  /*00d0*/  ISETP.GE.AND.EX P0, PT, R29, UR5, PT, P0 ;  /* 0x000000051d007c0c */ /* 0x000fda000bf06300 */
[----:B------:R-:W-:Y:S05]  /*00e0*/  @P0 EXIT ;  /* 0x000000000000094d */ /* 0x000fea0003800000 */
[----:B------:R-:W0:Y:S01]  /*00f0*/  LDC.64 R18, c[0x0][0x3d8] ;  /* 0x0000f600ff127b82 */ /* 0x000e220000000a00 */
[----:B------:R-:W-:Y:S01]  /*0100*/  IMAD.MOV.U32 R0, RZ, RZ, R28 ;  /* 0x000000ffff007224 */ /* 0x000fe200078e001c */
[----:B------:R-:W1:Y:S02]  /*0110*/  LDCU.64 UR10, c[0x0][0x358] ;  /* 0x00006b00ff0a77ac */ /* 0x000e640008000a00 */
[----:B01----:R-:W-:-:S07]  /*0120*/  SHF.L.U64.HI R19, R18, 0x2, R19 ;  /* 0x0000000212137819 */ /* 0x003fce0000010213 */
.L_x_231:
[----:B------:R-:W0:Y:S01]  /*0130*/  LDCU UR4, c[0x0][0x384] ;  /* 0x00007080ff0477ac */ /* 0x000e220008000800 */
[----:B------:R-:W-:Y:S01]  /*0140*/  BSSY.RECONVERGENT B0, `(.L_x_117) ;  /* 0x000002d000007945 */ /* 0x000fe20003800200 */
[----:B0-----:R-:W-:-:S04]  /*0150*/  LOP3.LUT R2, R29, UR4, RZ, 0xfc, !PT ;  /* 0x000000041d027c12 */ /* 0x001fc8000f8efcff */
[----:B------:R-:W-:-:S13]  /*0160*/  ISETP.NE.U32.AND P0, PT, R2, RZ, PT ;  /* 0x000000ff0200720c */ /* 0x000fda0003f05070 */
[----:B------:R-:W-:Y:S05]  /*0170*/  @P0 BRA `(.L_x_118) ;  /* 0x0000000000600947 */ /* 0x000fea0003800000 */
[----:B------:R-:W0:Y:S01]  /*0180*/  LDCU UR4, c[0x0][0x380] ;  /* 0x00007000ff0477ac */ /* 0x000e220008000800 */
[----:B------:R-:W-:Y:S02]  /*0190*/  HFMA2 R17, -RZ, RZ, 0, 0 ;  /* 0x00000000ff117431 */ /* 0x000fe400000001ff */
[----:B------:R-:W-:Y:S01]  /*01a0*/  IMAD.MOV.U32 R27, RZ, RZ, RZ ;  /* 0x000000ffff1b7224 */ /* 0x000fe200078e00ff */
        /* <DEDUP_REMOVED lines=19> */
[----:B------:R-:W-:Y:S01]  /*02e0*/  IMAD R26, R3, UR4, R0 ;  /* 0x00000004031a7c24 */ /* 0x000fe2000f8e0200 */
[----:B------:R-:W-:Y:S06]  /*02f0*/  BRA `(.L_x_119) ;  /* 0x0000000000447947 */ /* 0x000fec0003800000 */
.L_x_118:
[----:B------:R-:W0:Y:S01]  /*0300*/  LDCU.64 UR4, c[0x0][0x380] ;  /* 0x00007000ff0477ac */ /* 0x000e220008000a00 */
[----:B------:R-:W-:Y:S01]  /*0310*/  IMAD.MOV.U32 R68, RZ, RZ, R0 ;  /* 0x000000ffff447224 */ /* 0x000fe200078e0000 */
[----:B------:R-:W-:Y:S01]  /*0320*/  MOV R60, 0x370 ;  /* 0x00000370003c7802 */ /* 0x000fe20000000f00 */
[----:B------:R-:W-:Y:S02]  /*0330*/  IMAD.MOV.U32 R64, RZ, RZ, R29 ;  /* 0x000000ffff407224 */ /* 0x000fe400078e001d */
[----:B0-----:R-:W-:Y:S01]  /*0340*/  IMAD.U32 R62, RZ, RZ, UR4 ;  /* 0x00000004ff3e7e24 */ /* 0x001fe2000f8e00ff */
[----:B------:R-:W-:-:S07]  /*0350*/  MOV R61, UR5 ;  /* 0x00000005003d7c02 */ /* 0x000fce0008000f00 */
[----:B------:R-:W-:Y:S05]  /*0360*/  CALL.REL.NOINC `($__internal_2_$__cuda_sm20_div_s64) ;  /* 0x0000005c00987944 */ /* 0x000fea0003c00000 */
[----:B------:R-:W0:Y:S01]  /*0370*/  LDCU.64 UR4, c[0x0][0x380] ;  /* 0x00007000ff0477ac */ /* 0x000e220008000a00 */
[----:B------:R-:W-:Y:S01]  /*0380*/  IADD3 R3, P0, PT, RZ, -R20, RZ ;  /* 0x80000014ff037210 */ /* 0x000fe20007f1e0ff */
[----:B------:R-:W-:Y:S01]  /*0390*/  IMAD.MOV.U32 R16, RZ, RZ, R20 ;  /* 0x000000ffff107224 */ /* 0x000fe200078e0014 */
[----:B------:R-:W-:Y:S02]  /*03a0*/  MOV R28, R0 ;  /* 0x00000000001c7202 */ /* 0x000fe40000000f00 */
[----:B------:R-:W-:Y:S01]  /*03b0*/  MOV R17, R21 ;  /* 0x0000001500117202 */ /* 0x000fe20000000f00 */
[----:B------:R-:W-:-:S04]  /*03c0*/  IMAD.X R2, RZ, RZ, ~R21, P0 ;  /* 0x000000ffff027224 */ /* 0x000fc800000e0e15 */
[----:B0-----:R-:W-:Y:S02]  /*03d0*/  IMAD R2, R2, UR4, RZ ;  /* 0x0000000402027c24 */ /* 0x001fe4000f8e02ff */
[----:B------:R-:W-:-:S04]  /*03e0*/  IMAD.WIDE.U32 R26, R3, UR4, R28 ;  /* 0x00000004031a7c25 */ /* 0x000fc8000f8e001c */
[----:B------:R-:W-:-:S04]  /*03f0*/  IMAD R3, R3, UR5, R2 ;  /* 0x0000000503037c24 */ /* 0x000fc8000f8e0202 */
[----:B------:R-:W-:-:S07]  /*0400*/  IMAD.IADD R27, R27, 0x1, R3 ;  /* 0x000000011b1b7824 */ /* 0x000fce00078e0203 */
.L_x_119:
[----:B------:R-:W-:Y:S05]  /*0410*/  BSYNC.RECONVERGENT B0 ;  /* 0x0000000000007941 */ /* 0x000fea0003800200 */
.L_x_117:
        /* <DEDUP_REMOVED lines=9> */
[----:B0-----:R-:W-:Y:S01]  /*04b0*/  VIADD R2, R4, 0xffffffe ;  /* 0x0ffffffe04027836 */ /* 0x001fe20000000000 */
[----:B------:R-:W-:-:S05]  /*04c0*/  MOV R4, RZ ;  /* 0x000000ff00047202 */ /* 0x000fca0000000f00 */
        /* <DEDUP_REMOVED lines=13> */
[----:B------:R-:W-:-:S05]  /*05a0*/  @!P2 LOP3.LUT R2, RZ, UR4, RZ, 0x33, !PT ;  /* 0x00000004ff02ac12 */ /* 0x000fca000f8e33ff */
[----:B------:R-:W-:-:S04]  /*05b0*/  IMAD.MOV R3, RZ, RZ, -R2 ;  /* 0x000000ffff037224 */ /* 0x000fc800078e0a02 */
[----:B------:R-:W-:Y:S02]  /*05c0*/  IMAD R14, R3, UR4, R26 ;  /* 0x00000004030e7c24 */ /* 0x000fe4000f8e021a */
[----:B------:R-:W-:Y:S01]  /*05d0*/  IMAD.MOV.U32 R3, RZ, RZ, RZ ;  /* 0x000000ffff037224 */ /* 0x000fe200078e00ff */
[----:B------:R-:W-:Y:S06]  /*05e0*/  BRA `(.L_x_122) ;  /* 0x0000000000447947 */ /* 0x000fec0003800000 */
.L_x_121:
[----:B------:R-:W0:Y:S01]  /*05f0*/  LDCU.64 UR4, c[0x0][0x3a8] ;  /* 0x00007500ff0477ac */ /* 0x000e220008000a00 */
[----:B------:R-:W-:Y:S01]  /*0600*/  IMAD.MOV.U32 R68, RZ, RZ, R26 ;  /* 0x000000ffff447224 */ /* 0x000fe200078e001a */
[----:B------:R-:W-:Y:S01]  /*0610*/  MOV R60, 0x660 ;  /* 0x00000660003c7802 */ /* 0x000fe20000000f00 */
[----:B------:R-:W-:Y:S01]  /*0620*/  IMAD.MOV.U32 R64, RZ, RZ, R27 ;  /* 0x000000ffff407224 */ /* 0x000fe200078e001b */
[----:B0-----:R-:W-:Y:S01]  /*0630*/  MOV R62, UR4 ;  /* 0x00000004003e7c02 */ /* 0x001fe20008000f00 */
[----:B------:R-:W-:-:S07]  /*0640*/  IMAD.U32 R61, RZ, RZ, UR5 ;  /* 0x00000005ff3d7e24 */ /* 0x000fce000f8e00ff */
[----:B------:R-:W-:Y:S05]  /*0650*/  CALL.REL.NOINC `($__internal_2_$__cuda_sm20_div_s64) ;  /* 0x0000005800dc7944 */ /* 0x000fea0003c00000 */
[----:B------:R-:W0:Y:S01]  /*0660*/  LDCU.64 UR4, c[0x0][0x3a8] ;  /* 0x00007500ff0477ac */ /* 0x000e220008000a00 */
[----:B------:R-:W-:-:S04]  /*0670*/  IADD3 R5, P0, PT, RZ, -R20, RZ ;  /* 0x80000014ff057210 */ /* 0x000fc80007f1e0ff */
[----:B------:R-:W-:-:S05]  /*0680*/  IADD3.X R4, PT, PT, RZ, ~R21, RZ, P0, !PT ;  /* 0x80000015ff047210 */ /* 0x000fca00007fe4ff */
[----:B0-----:R-:W-:Y:S02]  /*0690*/  IMAD R4, R4, UR4, RZ ;  /* 0x0000000404047c24 */ /* 0x001fe4000f8e02ff */
[----:B------:R-:W-:-:S04]  /*06a0*/  IMAD.WIDE.U32 R2, R5, UR4, R26 ;  /* 0x0000000405027c25 */ /* 0x000fc8000f8e001a */
[----:B------:R-:W-:Y:S02]  /*06b0*/  IMAD R5, R5, UR5, R4 ;  /* 0x0000000505057c24 */ /* 0x000fe4000f8e0204 */
[----:B------:R-:W-:Y:S01]  /*06c0*/  IMAD.MOV.U32 R14, RZ, RZ, R2 ;  /* 0x000000ffff0e7224 */ /* 0x000fe200078e0002 */
[----:B------:R-:W-:Y:S01]  /*06d0*/  MOV R2, R20 ;  /* 0x0000001400027202 */ /* 0x000fe20000000f00 */
[----:B------:R-:W-:Y:S02]  /*06e0*/  IMAD.IADD R4, R3, 0x1, R5 ;  /* 0x0000000103047824 */ /* 0x000fe400078e0205 */
[----:B------:R-:W-:-:S07]  /*06f0*/  IMAD.MOV.U32 R3, RZ, RZ, R21 ;  /* 0x000000ffff037224 */ /* 0x000fce00078e0015 */
.L_x_122:
[----:B------:R-:W-:Y:S05]  /*0700*/  BSYNC.RECONVERGENT B0 ;  /* 0x0000000000007941 */ /* 0x000fea0003800200 */
.L_x_120:
        /* <DEDUP_REMOVED lines=8> */
[----:B------:R-:W0:Y:S02]  /*0790*/  LDCU UR4, c[0x0][0x3a0] ;  /* 0x00007400ff0477ac */ /* 0x000e240008000800 */
        /* <DEDUP_REMOVED lines=19> */
.L_x_124:
[----:B------:R-:W0:Y:S01]  /*08d0*/  LDCU.64 UR4, c[0x0][0x3a0] ;  /* 0x00007400ff0477ac */ /* 0x000e220008000a00 */
[----:B------:R-:W-:Y:S01]  /*08e0*/  MOV R64, R2 ;  /* 0x0000000200407202 */ /* 0x000fe20000000f00 */
[----:B------:R-:W-:Y:S01]  /*08f0*/  IMAD.MOV.U32 R58, RZ, RZ, R3 ;  /* 0x000000ffff3a7224 */ /* 0x000fe200078e0003 */
[----:B------:R-:W-:Y:S01]  /*0900*/  MOV R46, 0x940 ;  /* 0x00000940002e7802 */ /* 0x000fe20000000f00 */
[----:B0-----:R-:W-:Y:S01]  /*0910*/  IMAD.U32 R59, RZ, RZ, UR4 ;  /* 0x00000004ff3b7e24 */ /* 0x001fe2000f8e00ff */
[----:B------:R-:W-:-:S07]  /*0920*/  MOV R47, UR5 ;  /* 0x00000005002f7c02 */ /* 0x000fce0008000f00 */
[----:B------:R-:W-:Y:S05]  /*0930*/  CALL.REL.NOINC `($__internal_3_$__cuda_sm20_rem_s64) ;  /* 0x0000005c00707944 */ /* 0x000fea0003c00000 */
[----:B------:R-:W-:Y:S02]  /*0940*/  IMAD.MOV.U32 R2, RZ, RZ, R20 ;  /* 0x000000ffff027224 */ /* 0x000fe400078e0014 */
[----:B------:R-:W-:-:S07]  /*0950*/  IMAD.MOV.U32 R3, RZ, RZ, R21 ;  /* 0x000000ffff037224 */ /* 0x000fce00078e0015 */
.L_x_125:
[----:B------:R-:W-:Y:S05]  /*0960*/  BSYNC.RECONVERGENT B0 ;  /* 0x0000000000007941 */ /* 0x000fea0003800200 */
.L_x_123:
[----:B------:R-:W0:Y:S01]  /*0970*/  LDC.64 R60, c[0x0][0x3a0] ;  /* 0x0000e800ff3c7b82 */ /* 0x000e220000000a00 */
[----:B------:R-:W1:Y:S01]  /*0980*/  LDCU.64 UR4, c[0x0][0x3c0] ;  /* 0x00007800ff0477ac */ /* 0x000e620008000a00 */
[----:B------:R-:W-:Y:S06]  /*0990*/  BSSY.RECONVERGENT B0, `(.L_x_126) ;  /* 0x0000025000007945 */ /* 0x000fec0003800200 */
[----:B------:R-:W0:Y:S01]  /*09a0*/  LDC.64 R6, c[0x0][0x3a8] ;  /* 0x0000ea00ff067b82 */ /* 0x000e220000000a00 */
[----:B-1----:R-:W-:-:S04]  /*09b0*/  IADD3 R12, P1, PT, R2, UR4, RZ ;  /* 0x00000004020c7c10 */ /* 0x002fc8000ff3e0ff */
[----:B------:R-:W-:Y:S01]  /*09c0*/  IADD3.X R13, PT, PT, R3, UR5, RZ, P1, !PT ;  /* 0x00000005030d7c10 */ /* 0x000fe20008ffe4ff */
[-C--:B0-----:R-:W-:Y:S02]  /*09d0*/  IMAD R4, R7, R60.reuse, RZ ;  /* 0x0000003c07047224 */ /* 0x081fe400078e02ff */
[----:B------:R-:W-:-:S04]  /*09e0*/  IMAD.WIDE.U32 R62, R6, R60, RZ ;  /* 0x0000003c063e7225 */ /* 0x000fc800078e00ff */
[----:B------:R-:W-:-:S05]  /*09f0*/  IMAD R61, R6, R61, R4 ;  /* 0x0000003d063d7224 */ /* 0x000fca00078e0204 */
[----:B------:R-:W-:-:S04]  /*0a00*/  IADD3 R61, PT, PT, R63, R61, RZ ;  /* 0x0000003d3f3d7210 */ /* 0x000fc80007ffe0ff */
[----:B------:R-:W-:-:S04]  /*0a10*/  LOP3.LUT R4, R27, R61, RZ, 0xfc, !PT ;  /* 0x0000003d1b047212 */ /* 0x000fc800078efcff */
[----:B------:R-:W-:-:S13]  /*0a20*/  ISETP.NE.U32.AND P0, PT, R4, RZ, PT ;  /* 0x000000ff0400720c */ /* 0x000fda0003f05070 */
[----:B------:R-:W-:Y:S05]  /*0a30*/  @P0 BRA `(.L_x_127) ;  /* 0x0000000000500947 */ /* 0x000fea0003800000 */
[----:B------:R-:W0:Y:S01]  /*0a40*/  I2F.U32.RP R4, R62 ;  /* 0x0000003e00047306 */ /* 0x000e220000209000 */
[----:B------:R-:W-:Y:S01]  /*0a50*/  ISETP.NE.U32.AND P2, PT, R62, RZ, PT ;  /* 0x000000ff3e00720c */ /* 0x000fe20003f45070 */
[----:B------:R-:W-:-:S06]  /*0a60*/  IMAD.MOV.U32 R11, RZ, RZ, RZ ;  /* 0x000000ffff0b7224 */ /* 0x000fcc00078e00ff */
[----:B0-----:R-:W0:Y:S02]  /*0a70*/  MUFU.RCP R4, R4 ;  /* 0x0000000400047308 */ /* 0x001e240000001000 */
[----:B0-----:R-:W-:-:S06]  /*0a80*/  VIADD R2, R4, 0xffffffe ;  /* 0x0ffffffe04027836 */ /* 0x001fcc0000000000 */
[----:B------:R0:W1:Y:S02]  /*0a90*/  F2I.FTZ.U32.TRUNC.NTZ R3, R2 ;  /* 0x0000000200037305 */ /* 0x000064000021f000 */
[----:B0-----:R-:W-:Y:S02]  /*0aa0*/  HFMA2 R2, -RZ, RZ, 0, 0 ;  /* 0x00000000ff027431 */ /* 0x001fe400000001ff */
[----:B-1----:R-:W-:-:S04]  /*0ab0*/  IMAD.MOV R5, RZ, RZ, -R3 ;  /* 0x000000ffff057224 */ /* 0x002fc800078e0a03 */
[----:B------:R-:W-:-:S04]  /*0ac0*/  IMAD R5, R5, R62, RZ ;  /* 0x0000003e05057224 */ /* 0x000fc800078e02ff */
[----:B------:R-:W-:-:S06]  /*0ad0*/  IMAD.HI.U32 R3, R3, R5, R2 ;  /* 0x0000000503037227 */ /* 0x000fcc00078e0002 */
[----:B------:R-:W-:-:S04]  /*0ae0*/  IMAD.HI.U32 R10, R3, R26, RZ ;  /* 0x0000001a030a7227 */ /* 0x000fc800078e00ff */
[----:B------:R-:W-:-:S04]  /*0af0*/  IMAD.MOV R3, RZ, RZ, -R10 ;  /* 0x000000ffff037224 */ /* 0x000fc800078e0a0a */
[----:B------:R-:W-:-:S05]  /*0b00*/  IMAD R3, R62, R3, R26 ;  /* 0x000000033e037224 */ /* 0x000fca00078e021a */
[----:B------:R-:W-:-:S13]  /*0b10*/  ISETP.GE.U32.AND P0, PT, R3, R62, PT ;  /* 0x0000003e0300720c */ /* 0x000fda0003f06070 */
[----:B------:R-:W-:Y:S01]  /*0b20*/  @P0 IMAD.IADD R3, R3, 0x1, -R62 ;  /* 0x0000000103030824 */ /* 0x000fe200078e0a3e */
[----:B------:R-:W-:-:S04]  /*0b30*/  @P0 IADD3 R10, PT, PT, R10, 0x1, RZ ;  /* 0x000000010a0a0810 */ /* 0x000fc80007ffe0ff */
[----:B------:R-:W-:-:S13]  /*0b40*/  ISETP.GE.U32.AND P1, PT, R3, R62, PT ;  /* 0x0000003e0300720c */ /* 0x000fda0003f26070 */
[----:B------:R-:W-:Y:S01]  /*0b50*/  @P1 VIADD R10, R10, 0x1 ;  /* 0x000000010a0a1836 */ /* 0x000fe20000000000 */
[----:B------:R-:W-:Y:S01]  /*0b60*/  @!P2 LOP3.LUT R10, RZ, R62, RZ, 0x33, !PT ;  /* 0x0000003eff0aa212 */ /* 0x000fe200078e33ff */
[----:B------:R-:W-:Y:S06]  /*0b70*/  BRA `(.L_x_128) ;  /* 0x0000000000187947 */ /* 0x000fec0003800000 */
.L_x_127:
[----:B------:R-:W-:Y:S01]  /*0b80*/  MOV R68, R26 ;  /* 0x0000001a00447202 */ /* 0x000fe20000000f00 */
[----:B------:R-:W-:Y:S01]  /*0b90*/  IMAD.MOV.U32 R64, RZ, RZ, R27 ;  /* 0x000000ffff407224 */ /* 0x000fe200078e001b */
[----:B------:R-:W-:-:S07]  /*0ba0*/  MOV R60, 0xbc0 ;  /* 0x00000bc0003c7802 */ /* 0x000fce0000000f00 */
[----:B------:R-:W-:Y:S05]  /*0bb0*/  CALL.REL.NOINC `($__internal_2_$__cuda_sm20_div_s64) ;  /* 0x0000005400847944 */ /* 0x000fea0003c00000 */
[----:B------:R-:W-:Y:S01]  /*0bc0*/  IMAD.MOV.U32 R10, RZ, RZ, R20 ;  /* 0x000000ffff0a7224 */ /* 0x000fe200078e0014 */
[----:B------:R-:W-:-:S07]  /*0bd0*/  MOV R11, R21 ;  /* 0x00000015000b7202 */ /* 0x000fce0000000f00 */
.L_x_128:
[----:B------:R-:W-:Y:S05]  /*0be0*/  BSYNC.RECONVERGENT B0 ;  /* 0x0000000000007941 */ /* 0x000fea0003800200 */
.L_x_126:
[----:B------:R-:W0:Y:S01]  /*0bf0*/  LDCU.64 UR4, c[0x0][0x3b8] ;  /* 0x00007700ff0477ac */ /* 0x000e220008000a00 */
[----:B------:R-:W1:Y:S01]  /*0c00*/  LDC.64 R6, c[0x0][0x3e8] ;  /* 0x0000fa00ff067b82 */ /* 0x000e620000000a00 */
[----:B------:R-:W-:Y:S01]  /*0c10*/  BSSY.RECONVERGENT B0, `(.L_x_129) ;  /* 0x0000034000007945 */ /* 0x000fe20003800200 */
[----:B------:R-:W-:Y:S02]  /*0c20*/  HFMA2 R31, -RZ, RZ, 0, 0 ;  /* 0x00000000ff1f7431 */ /* 0x000fe400000001ff */
[----:B------:R-:W-:Y:S01]  /*0c30*/  IMAD.MOV.U32 R28, RZ, RZ, RZ ;  /* 0x000000ffff1c7224 */ /* 0x000fe200078e00ff */
[----:B0-----:R-:W-:-:S04]  /*0c40*/  UIADD3 UR4, UP0, UPT, UR4, -0x1, URZ ;  /* 0xffffffff04047890 */ /* 0x001fc8000ff1e0ff */
[----:B------:R-:W-:Y:S02]  /*0c50*/  UIADD3.X UR5, UPT, UPT, UR5, -0x1, URZ, UP0, !UPT ;  /* 0xffffffff05057890 */ /* 0x000fe400087fe4ff */
[----:B-1----:R-:W-:-:S04]  /*0c60*/  IMAD.WIDE.U32 R2, R6, UR4, RZ ;  /* 0x0000000406027c25 */ /* 0x002fc8000f8e00ff */
[----:B------:R-:W-:Y:S01]  /*0c70*/  IMAD R4, R6, UR5, RZ ;  /* 0x0000000506047c24 */ /* 0x000fe2000f8e02ff */
[----:B------:R-:W-:-:S03]  /*0c80*/  ISETP.GT.U32.AND P0, PT, R14, R2, PT ;  /* 0x000000020e00720c */ /* 0x000fc60003f04070 */
[----:B------:R-:W-:-:S04]  /*0c90*/  IMAD R5, R7, UR4, R4 ;  /* 0x0000000407057c24 */ /* 0x000fc8000f8e0204 */
[----:B------:R-:W-:-:S05]  /*0ca0*/  IMAD.IADD R5, R3, 0x1, R5 ;  /* 0x0000000103057824 */ /* 0x000fca00078e0205 */
[----:B------:R-:W-:-:S13]  /*0cb0*/  ISETP.GT.AND.EX P0, PT, R15, R5, PT, P0 ;  /* 0x000000050f00720c */ /* 0x000fda0003f04300 */
[----:B------:R-:W-:Y:S05]  /*0cc0*/  @!P0 BRA `(.L_x_130) ;  /* 0x0000000000a08947 */ /* 0x000fea0003800000 */
[----:B------:R-:W0:Y:S01]  /*0cd0*/  LDCU UR4, c[0x0][0x3dc] ;  /* 0x00007b80ff0477ac */ /* 0x000e220008000800 */
[----:B------:R-:W-:Y:S01]  /*0ce0*/  LOP3.LUT R3, RZ, R2, RZ, 0x33, !PT ;  /* 0x00000002ff037212 */ /* 0x000fe200078e33ff */
[----:B------:R-:W-:Y:S01]  /*0cf0*/  BSSY.RECONVERGENT B1, `(.L_x_131) ;  /* 0x0000023000017945 */ /* 0x000fe20003800200 */
[----:B------:R-:W-:Y:S02]  /*0d00*/  LOP3.LUT R5, RZ, R5, RZ, 0x33, !PT ;  /* 0x00000005ff057212 */ /* 0x000fe400078e33ff */
[----:B------:R-:W-:-:S05]  /*0d10*/  IADD3 R68, P0, PT, R3, R14, RZ ;  /* 0x0000000e03447210 */ /* 0x000fca0007f1e0ff */
        /* <DEDUP_REMOVED lines=25> */
.L_x_132:
[----:B------:R-:W0:Y:S01]  /*0eb0*/  LDCU.64 UR4, c[0x0][0x3d8] ;  /* 0x00007b00ff0477ac */ /* 0x000e220008000a00 */
[----:B------:R-:W-:Y:S01]  /*0ec0*/  MOV R60, 0xf00 ;  /* 0x00000f00003c7802 */ /* 0x000fe20000000f00 */
[----:B0-----:R-:W-:Y:S02]  /*0ed0*/  IMAD.U32 R62, RZ, RZ, UR4 ;  /* 0x00000004ff3e7e24 */ /* 0x001fe4000f8e00ff */
[----:B------:R-:W-:-:S07]  /*0ee0*/  IMAD.U32 R61, RZ, RZ, UR5 ;  /* 0x00000005ff3d7e24 */ /* 0x000fce000f8e00ff */
[----:B------:R-:W-:Y:S05]  /*0ef0*/  CALL.REL.NOINC `($__internal_2_$__cuda_sm20_div_s64) ;  /* 0x0000005000b47944 */ /* 0x000fea0003c00000 */
[----:B------:R-:W-:Y:S01]  /*0f00*/  MOV R2, R20 ;  /* 0x0000001400027202 */ /* 0x000fe20000000f00 */
[----:B------:R-:W-:-:S07]  /*0f10*/  IMAD.MOV.U32 R3, RZ, RZ, R21 ;  /* 0x000000ffff037224 */ /* 0x000fce00078e0015 */
.L_x_133:
[----:B------:R-:W-:Y:S05]  /*0f20*/  BSYNC.RECONVERGENT B1 ;  /* 0x0000000000017941 */ /* 0x000fea0003800200 */
.L_x_131:
[----:B------:R-:W-:-:S05]  /*0f30*/  IADD3 R28, P0, PT, R2, 0x1, RZ ;  /* 0x00000001021c7810 */ /* 0x000fca0007f1e0ff */
[----:B------:R-:W-:-:S08]  /*0f40*/  IMAD.X R31, RZ, RZ, R3, P0 ;  /* 0x000000ffff1f7224 */ /* 0x000fd000000e0603 */
.L_x_130:
[----:B------:R-:W-:Y:S05]  /*0f50*/  BSYNC.RECONVERGENT B0 ;  /* 0x0000000000007941 */ /* 0x000fea0003800200 */
.L_x_129:
        /* <DEDUP_REMOVED lines=11> */
[----:B------:R-:W0:Y:S02]  /*1010*/  F2I.FTZ.U32.TRUNC.NTZ R3, R5 ;  /* 0x0000000500037305 */ /* 0x000e24000021f000 */
[----:B0-----:R-:W-:-:S04]  /*1020*/  IMAD.MOV R7, RZ, RZ, -R3 ;  /* 0x000000ffff077224 */ /* 0x001fc800078e0a03 */
        /* <DEDUP_REMOVED lines=8> */
[----:B------:R-:W-:Y:S01]  /*10b0*/  ISETP.GE.U32.AND P1, PT, R3, UR4, PT ;  /* 0x0000000403007c0c */ /* 0x000fe2000bf26070 */
[----:B------:R-:W-:-:S12]  /*10c0*/  IMAD.MOV.U32 R3, RZ, RZ, RZ ;  /* 0x000000ffff037224 */ /* 0x000fd800078e00ff */
[----:B------:R-:W-:Y:S02]  /*10d0*/  @P1 IADD3 R2, PT, PT, R2, 0x1, RZ ;  /* 0x0000000102021810 */ /* 0x000fe40007ffe0ff */
[----:B------:R-:W-:Y:S01]  /*10e0*/  @!P2 LOP3.LUT R2, RZ, UR4, RZ, 0x33, !PT ;  /* 0x00000004ff02ac12 */ /* 0x000fe2000f8e33ff */
[----:B------:R-:W-:Y:S06]  /*10f0*/  BRA `(.L_x_136) ;  /* 0x0000000000247947 */ /* 0x000fec0003800000 */
.L_x_135:
[----:B------:R-:W0:Y:S01]  /*1100*/  LDCU.64 UR4, c[0x0][0x3d8] ;  /* 0x00007b00ff0477ac */ /* 0x000e220008000a00 */
[----:B------:R-:W-:Y:S01]  /*1110*/  IMAD.MOV.U32 R68, RZ, RZ, R14 ;  /* 0x000000ffff447224 */ /* 0x000fe200078e000e */
[----:B------:R-:W-:Y:S01]  /*1120*/  MOV R60, 0x1170 ;  /* 0x00001170003c7802 */ /* 0x000fe20000000f00 */
[----:B------:R-:W-:Y:S01]  /*1130*/  IMAD.MOV.U32 R64, RZ, RZ, R15 ;  /* 0x000000ffff407224 */ /* 0x000fe200078e000f */
[----:B0-----:R-:W-:Y:S01]  /*1140*/  MOV R62, UR4 ;  /* 0x00000004003e7c02 */ /* 0x001fe20008000f00 */
[----:B------:R-:W-:-:S07]  /*1150*/  IMAD.U32 R61, RZ, RZ, UR5 ;  /* 0x00000005ff3d7e24 */ /* 0x000fce000f8e00ff */
[----:B------:R-:W-:Y:S05]  /*1160*/  CALL.REL.NOINC `($__internal_2_$__cuda_sm20_div_s64) ;  /* 0x0000005000187944 */ /* 0x000fea0003c00000 */
[----:B------:R-:W-:Y:S01]  /*1170*/  MOV R2, R20 ;  /* 0x0000001400027202 */ /* 0x000fe20000000f00 */
[----:B------:R-:W-:-:S07]  /*1180*/  IMAD.MOV.U32 R3, RZ, RZ, R21 ;  /* 0x000000ffff037224 */ /* 0x000fce00078e0015 */
.L_x_136:
[----:B------:R-:W-:Y:S05]  /*1190*/  BSYNC.RECONVERGENT B0 ;  /* 0x0000000000007941 */ /* 0x000fea0003800200 */
.L_x_134:
[----:B------:R-:W0:Y:S01]  /*11a0*/  LDCU.64 UR4, c[0x0][0x3b0] ;  /* 0x00007600ff0477ac */ /* 0x000e220008000a00 */
[----:B------:R-:W1:Y:S01]  /*11b0*/  LDC.64 R8, c[0x0][0x3e0] ;  /* 0x0000f800ff087b82 */ /* 0x000e620000000a00 */
[----:B------:R-:W-:Y:S01]  /*11c0*/  IADD3 R33, P0, PT, R2, 0x1, RZ ;  /* 0x0000000102217810 */ /* 0x000fe20007f1e0ff */
[----:B------:R-:W-:Y:S01]  /*11d0*/  BSSY.RECONVERGENT B0, `(.L_x_137) ;  /* 0x000003a000007945 */ /* 0x000fe20003800200 */
[----:B------:R-:W2:Y:S01]  /*11e0*/  LDCU.64 UR6, c[0x0][0x3f8] ;  /* 0x00007f00ff0677ac */ /* 0x000ea20008000a00 */
[----:B------:R-:W-:Y:S02]  /*11f0*/  IMAD.MOV.U32 R30, RZ, RZ, RZ ;  /* 0x000000ffff1e7224 */ /* 0x000fe400078e00ff */
[----:B------:R-:W-:Y:S02]  /*1200*/  IMAD.X R2, RZ, RZ, R3, P0 ;  /* 0x000000ffff027224 */ /* 0x000fe400000e0603 */
[----:B------:R-:W-:Y:S01]  /*1210*/  IMAD.MOV.U32 R35, RZ, RZ, RZ ;  /* 0x000000ffff237224 */ /* 0x000fe200078e00ff */
        /* <DEDUP_REMOVED lines=9> */
[----:B------:R-:W-:-:S04]  /*12b0*/  SEL R32, R2, UR7, P1 ;  /* 0x0000000702207c07 */ /* 0x000fc80008800000 */
        /* <DEDUP_REMOVED lines=33> */
.L_x_140:
[----:B------:R-:W0:Y:S01]  /*14d0*/  LDCU.64 UR4, c[0x0][0x3d0] ;  /* 0x00007a00ff0477ac */ /* 0x000e220008000a00 */
[----:B------:R-:W-:Y:S02]  /*14e0*/  MOV R60, 0x1520 ;  /* 0x00001520003c7802 */ /* 0x000fe40000000f00 */
[----:B0-----:R-:W-:Y:S01]  /*14f0*/  MOV R62, UR4 ;  /* 0x00000004003e7c02 */ /* 0x001fe20008000f00 */
[----:B------:R-:W-:-:S07]  /*1500*/  IMAD.U32 R61, RZ, RZ, UR5 ;  /* 0x00000005ff3d7e24 */ /* 0x000fce000f8e00ff */
[----:B------:R-:W-:Y:S05]  /*1510*/  CALL.REL.NOINC `($__internal_2_$__cuda_sm20_div_s64) ;  /* 0x0000004c002c7944 */ /* 0x000fea0003c00000 */
[----:B------:R-:W-:Y:S01]  /*1520*/  IMAD.MOV.U32 R2, RZ, RZ, R20 ;  /* 0x000000ffff027224 */ /* 0x000fe200078e0014 */
[----:B------:R-:W-:-:S07]  /*1530*/  MOV R3, R21 ;  /* 0x0000001500037202 */ /* 0x000fce0000000f00 */
.L_x_141:
[----:B------:R-:W-:Y:S05]  /*1540*/  BSYNC.RECONVERGENT B1 ;  /* 0x0000000000017941 */ /* 0x000fea0003800200 */
.L_x_139:
[----:B------:R-:W-:-:S05]  /*1550*/  IADD3 R30, P0, PT, R2, 0x1, RZ ;  /* 0x00000001021e7810 */ /* 0x000fca0007f1e0ff */
[----:B------:R-:W-:-:S08]  /*1560*/  IMAD.X R35, RZ, RZ, R3, P0 ;  /* 0x000000ffff237224 */ /* 0x000fd000000e0603 */
.L_x_138:
[----:B------:R-:W-:Y:S05]  /*1570*/  BSYNC.RECONVERGENT B0 ;  /* 0x0000000000007941 */ /* 0x000fea0003800200 */
.L_x_137:
        /* <DEDUP_REMOVED lines=22> */
[----:B------:R-:W-:-:S12]  /*16e0*/  HFMA2 R3, -RZ, RZ, 0, 0 ;  /* 0x00000000ff037431 */ /* 0x000fd800000001ff */
[----:B------:R-:W-:Y:S01]  /*16f0*/  @P1 VIADD R2, R2, 0x1 ;  /* 0x0000000102021836 */ /* 0x000fe20000000000 */
[----:B------:R-:W-:Y:S01]  /*1700*/  @!P2 LOP3.LUT R2, RZ, UR4, RZ, 0x33, !PT ;  /* 0x00000004ff02ac12 */ /* 0x000fe2000f8e33ff */
[----:B------:R-:W-:Y:S06]  /*1710*/  BRA `(.L_x_144) ;  /* 0x0000000000247947 */ /* 0x000fec0003800000 */
.L_x_143:
[----:B------:R-:W0:Y:S01]  /*1720*/  LDCU.64 UR4, c[0x0][0x3d0] ;  /* 0x00007a00ff0477ac */ /* 0x000e220008000a00 */
[----:B------:R-:W-:Y:S01]  /*1730*/  IMAD.MOV.U32 R68, RZ, RZ, R12 ;  /* 0x000000ffff447224 */ /* 0x000fe200078e000c */
[----:B------:R-:W-:Y:S01]  /*1740*/  MOV R60, 0x1790 ;  /* 0x00001790003c7802 */ /* 0x000fe20000000f00 */
[----:B------:R-:W-:Y:S02]  /*1750*/  IMAD.MOV.U32 R64, RZ, RZ, R13 ;  /* 0x000000ffff407224 */ /* 0x000fe400078e000d */
[----:B0-----:R-:W-:Y:S01]  /*1760*/  IMAD.U32 R62, RZ, RZ, UR4 ;  /* 0x00000004ff3e7e24 */ /* 0x001fe2000f8e00ff */
[----:B------:R-:W-:-:S07]  /*1770*/  MOV R61, UR5 ;  /* 0x00000005003d7c02 */ /* 0x000fce0008000f00 */
[----:B------:R-:W-:Y:S05]  /*1780*/  CALL.REL.NOINC `($__internal_2_$__cuda_sm20_div_s64) ;  /* 0x0000004800907944 */ /* 0x000fea0003c00000 */
[----:B------:R-:W-:Y:S01]  /*1790*/  IMAD.MOV.U32 R2, RZ, RZ, R20 ;  /* 0x000000ffff027224 */ /* 0x000fe200078e0014 */
[----:B------:R-:W-:-:S07]  /*17a0*/  MOV R3, R21 ;  /* 0x0000001500037202 */ /* 0x000fce0000000f00 */
.L_x_144:
[----:B------:R-:W-:Y:S05]  /*17b0*/  BSYNC.RECONVERGENT B0 ;  /* 0x0000000000007941 */ /* 0x000fea0003800200 */
.L_x_142:
[----:B------:R-:W0:Y:S01]  /*17c0*/  LDCU.64 UR4, c[0x0][0x3f0] ;  /* 0x00007e00ff0477ac */ /* 0x000e220008000a00 */
[----:B------:R-:W-:Y:S01]  /*17d0*/  IADD3 R37, P0, PT, R2, 0x1, RZ ;  /* 0x0000000102257810 */ /* 0x000fe20007f1e0ff */
[----:B------:R-:W-:Y:S01]  /*17e0*/  BSSY.RECONVERGENT B1, `(.L_x_145) ;  /* 0x0000486000017945 */ /* 0x000fe20003800200 */
[----:B------:R-:W-:-:S03]  /*17f0*/  IMAD.MOV.U32 R36, RZ, RZ, RZ ;  /* 0x000000ffff247224 */ /* 0x000fc600078e00ff */
[----:B------:R-:W-:Y:S01]  /*1800*/  IMAD.X R2, RZ, RZ, R3, P0 ;  /* 0x000000ffff027224 */ /* 0x000fe200000e0603 */
[----:B0-----:R-:W-:-:S04]  /*1810*/  ISETP.LT.U32.AND P0, PT, R37, UR4, PT ;  /* 0x0000000425007c0c */ /* 0x001fc8000bf01070 */
[----:B------:R-:W-:-:S04]  /*1820*/  ISETP.LT.AND.EX P0, PT, R2, UR5, PT, P0 ;  /* 0x0000000502007c0c */ /* 0x000fc8000bf01300 */
[----:B------:R-:W-:Y:S02]  /*1830*/  SEL R37, R37, UR4, P0 ;  /* 0x0000000425257c07 */ /* 0x000fe40008000000 */
[----:B------:R-:W-:Y:S02]  /*1840*/  SEL R34, R2, UR5, P0 ;  /* 0x0000000502227c07 */ /* 0x000fe40008000000 */
[----:B------:R-:W-:-:S04]  /*1850*/  ISETP.GE.U32.AND P0, PT, R30, R37, PT ;  /* 0x000000251e00720c */ /* 0x000fc80003f06070 */
[----:B------:R-:W-:-:S13]  /*1860*/  ISETP.GE.AND.EX P0, PT, R35, R34, PT, P0 ;  /* 0x000000222300720c */ /* 0x000fda0003f06300 */
[----:B------:R-:W-:Y:S05]  /*1870*/  @P0 BRA `(.L_x_146) ;  /* 0x0000004400f00947 */ /* 0x000fea0003800000 */
[----:B------:R-:W0:Y:S01]  /*1880*/  LDC.64 R2, c[0x0][0x3d8] ;  /* 0x0000f600ff027b82 */ /* 0x000e220000000a00 */
[----:B------:R-:W1:Y:S01]  /*1890*/  LDCU.64 UR4, c[0x0][0x3d8] ;  /* 0x00007b00ff0477ac */ /* 0x000e620008000a00 */
[----:B------:R-:W-:Y:S01]  /*18a0*/  IADD3 R41, P0, PT, RZ, -R28, RZ ;  /* 0x8000001cff297210 */ /* 0x000fe20007f1e0ff */
[----:B------:R-:W-:-:S03]  /*18b0*/  IMAD.MOV.U32 R36, RZ, RZ, RZ ;  /* 0x000000ffff247224 */ /* 0x000fc600078e00ff */
[----:B------:R-:W-:Y:S01]  /*18c0*/  IADD3.X R4, PT, PT, RZ, ~R31, RZ, P0, !PT ;  /* 0x8000001fff047210 */ /* 0x000fe200007fe4ff */
[----:B-1----:R-:W-:-:S04]  /*18d0*/  IMAD R5, R31, UR4, RZ ;  /* 0x000000041f057c24 */ /* 0x002fc8000f8e02ff */
[----:B------:R-:W-:Y:S02]  /*18e0*/  IMAD R4, R4, UR4, RZ ;  /* 0x0000000404047c24 */ /* 0x000fe4000f8e02ff */
[C---:B------:R-:W-:Y:S02]  /*18f0*/  IMAD R5, R28.reuse, UR5, R5 ;  /* 0x000000051c057c24 */ /* 0x040fe4000f8e0205 */
[----:B0-----:R-:W-:-:S04]  /*1900*/  IMAD.WIDE.U32 R2, R28, UR4, R2 ;  /* 0x000000041c027c25 */ /* 0x001fc8000f8e0002 */
[C---:B------:R-:W-:Y:S01]  /*1910*/  IMAD.WIDE.U32 R8, R41.reuse, UR4, R14 ;  /* 0x0000000429087c25 */ /* 0x040fe2000f8e000e */
[C---:B------:R-:W-:Y:S02]  /*1920*/  IADD3 R39, P0, PT, R14.reuse, -R2, RZ ;  /* 0x800000020e277210 */ /* 0x040fe40007f1e0ff */
[----:B------:R-:W-:Y:S01]  /*1930*/  IADD3 R38, P1, P2, R14, -UR4, -R2 ;  /* 0x800000040e267c10 */ /* 0x000fe2000fa3e802 */
[----:B------:R-:W-:Y:S02]  /*1940*/  IMAD R41, R41, UR5, R4 ;  /* 0x0000000529297c24 */ /* 0x000fe4000f8e0204 */
[----:B------:R-:W-:-:S03]  /*1950*/  IMAD.IADD R3, R3, 0x1, R5 ;  /* 0x0000000103037824 */ /* 0x000fc600078e0205 */
[----:B------:R-:W-:Y:S01]  /*1960*/  IADD3 R41, PT, PT, R9, R41, RZ ;  /* 0x0000002909297210 */ /* 0x000fe20007ffe0ff */
[C-C-:B------:R-:W-:Y:S01]  /*1970*/  IMAD.X R42, R15.reuse, 0x1, ~R3.reuse, P0 ;  /* 0x000000010f2a7824 */ /* 0x140fe200000e0e03 */
[----:B------:R-:W-:-:S07]  /*1980*/  IADD3.X R40, PT, PT, R15, ~UR5, ~R3, P1, P2 ;  /* 0x800000050f287c10 */ /* 0x000fce0008fe4c03 */
.L_x_230:
        /* <DEDUP_REMOVED lines=25> */
[----:B------:R-:W-:-:S04]  /*1b20*/  IMAD.HI.U32 R3, R3, R5, R2 ;  /* 0x0000000503037227 */ /* 0x000fc800078e0002 */
[----:B------:R-:W-:Y:S02]  /*1b30*/  IMAD.MOV.U32 R5, RZ, RZ, RZ ;  /* 0x000000ffff057224 */ /* 0x000fe400078e00ff */
        /* <DEDUP_REMOVED lines=9> */
.L_x_150:
[----:B------:R-:W0:Y:S01]  /*1bd0*/  LDCU.64 UR4, c[0x0][0x3e0] ;  /* 0x00007c00ff0477ac */ /* 0x000e220008000a00 */
[----:B------:R-:W-:Y:S01]  /*1be0*/  IMAD.MOV.U32 R64, RZ, RZ, R6 ;  /* 0x000000ffff407224 */ /* 0x000fe200078e0006 */
[----:B------:R-:W-:Y:S01]  /*1bf0*/  MOV R46, 0x1c40 ;  /* 0x00001c40002e7802 */ /* 0x000fe20000000f00 */
[----:B------:R-:W-:Y:S01]  /*1c00*/  IMAD.MOV.U32 R58, RZ, RZ, R43 ;  /* 0x000000ffff3a7224 */ /* 0x000fe200078e002b */
[----:B0-----:R-:W-:Y:S01]  /*1c10*/  MOV R59, UR4 ;  /* 0x00000004003b7c02 */ /* 0x001fe20008000f00 */
[----:B------:R-:W-:-:S07]  /*1c20*/  IMAD.U32 R47, RZ, RZ, UR5 ;  /* 0x00000005ff2f7e24 */ /* 0x000fce000f8e00ff */
[----:B------:R-:W-:Y:S05]  /*1c30*/  CALL.REL.NOINC `($__internal_3_$__cuda_sm20_rem_s64) ;  /* 0x0000004800b07944 */ /* 0x000fea0003c00000 */
[----:B------:R-:W-:Y:S01]  /*1c40*/  MOV R4, R20 ;  /* 0x0000001400047202 */ /* 0x000fe20000000f00 */
[----:B------:R-:W-:-:S07]  /*1c50*/  IMAD.MOV.U32 R5, RZ, RZ, R21 ;  /* 0x000000ffff057224 */ /* 0x000fce00078e0015 */
.L_x_151:
[----:B------:R-:W-:Y:S05]  /*1c60*/  BSYNC.RECONVERGENT B2 ;  /* 0x0000000000027941 */ /* 0x000fea0003800200 */
.L_x_149:
        /* <DEDUP_REMOVED lines=36> */
.L_x_157:
[----:B------:R-:W0:Y:S01]  /*1eb0*/  LDCU.64 UR4, c[0x0][0x3e8] ;  /* 0x00007d00ff0477ac */ /* 0x000e220008000a00 */
[----:B------:R-:W-:Y:S01]  /*1ec0*/  IMAD.MOV.U32 R64, RZ, RZ, R8 ;  /* 0x000000ffff407224 */ /* 0x000fe200078e0008 */
[----:B------:R-:W-:Y:S01]  /*1ed0*/  MOV R46, 0x1f20 ;  /* 0x00001f20002e7802 */ /* 0x000fe20000000f00 */
[----:B------:R-:W-:Y:S01]  /*1ee0*/  IMAD.MOV.U32 R58, RZ, RZ, R41 ;  /* 0x000000ffff3a7224 */ /* 0x000fe200078e0029 */
[----:B0-----:R-:W-:Y:S01]  /*1ef0*/  MOV R59, UR4 ;  /* 0x00000004003b7c02 */ /* 0x001fe20008000f00 */
[----:B------:R-:W-:-:S07]  /*1f00*/  IMAD.U32 R47, RZ, RZ, UR5 ;  /* 0x00000005ff2f7e24 */ /* 0x000fce000f8e00ff */
[----:B------:R-:W-:Y:S05]  /*1f10*/  CALL.REL.NOINC `($__internal_3_$__cuda_sm20_rem_s64) ;  /* 0x0000004400f87944 */ /* 0x000fea0003c00000 */
[----:B------:R-:W-:-:S04]  /*1f20*/  ISETP.NE.U32.AND P1, PT, R20, RZ, PT ;  /* 0x000000ff1400720c */ /* 0x000fc80003f25070 */
[----:B------:R-:W-:-:S13]  /*1f30*/  ISETP.NE.AND.EX P1, PT, R21, RZ, PT, P1 ;  /* 0x000000ff1500720c */ /* 0x000fda0003f25310 */
.L_x_158:
[----:B------:R-:W-:Y:S05]  /*1f40*/  BSYNC.RECONVERGENT B4 ;  /* 0x0000000000047941 */ /* 0x000fea0003800200 */
.L_x_156:
        /* <DEDUP_REMOVED lines=27> */
.L_x_160:
        /* <DEDUP_REMOVED lines=9> */
.L_x_161:
[----:B------:R-:W-:Y:S05]  /*2190*/  BSYNC.RECONVERGENT B4 ;  /* 0x0000000000047941 */ /* 0x000fea0003800200 */
.L_x_159:
        /* <DEDUP_REMOVED lines=26> */
.L_x_163:
[----:B------:R-:W0:Y:S01]  /*2340*/  LDCU.64 UR4, c[0x0][0x3e8] ;  /* 0x00007d00ff0477ac */ /* 0x000e220008000a00 */
[----:B------:R-:W-:Y:S01]  /*2350*/  IMAD.MOV.U32 R68, RZ, RZ, R8 ;  /* 0x000000ffff447224 */ /* 0x000fe200078e0008 */
[----:B------:R-:W-:Y:S01]  /*2360*/  MOV R60, 0x23b0 ;  /* 0x000023b0003c7802 */ /* 0x000fe20000000f00 */
[----:B------:R-:W-:Y:S02]  /*2370*/  IMAD.MOV.U32 R64, RZ, RZ, R41 ;  /* 0x000000ffff407224 */ /* 0x000fe400078e0029 */
[----:B0-----:R-:W-:Y:S01]  /*2380*/  IMAD.U32 R62, RZ, RZ, UR4 ;  /* 0x00000004ff3e7e24 */ /* 0x001fe2000f8e00ff */
[----:B------:R-:W-:-:S07]  /*2390*/  MOV R61, UR5 ;  /* 0x00000005003d7c02 */ /* 0x000fce0008000f00 */
[----:B------:R-:W-:Y:S05]  /*23a0*/  CALL.REL.NOINC `($__internal_2_$__cuda_sm20_div_s64) ;  /* 0x0000003c00887944 */ /* 0x000fea0003c00000 */
.L_x_164:
[----:B------:R-:W-:Y:S05]  /*23b0*/  BSYNC.RECONVERGENT B4 ;  /* 0x0000000000047941 */ /* 0x000fea0003800200 */
.L_x_162:
[----:B------:R-:W0:Y:S01]  /*23c0*/  LDCU.128 UR4, c[0x0][0x3b0] ;  /* 0x00007600ff0477ac */ /* 0x000e220008000c00 */
[----:B------:R-:W1:Y:S01]  /*23d0*/  LDCU.128 UR12, c[0x0][0x3f0] ;  /* 0x00007e00ff0c77ac */ /* 0x000e620008000c00 */
[----:B0-----:R-:W-:Y:S02]  /*23e0*/  IMAD R23, R11, UR4, RZ ;  /* 0x000000040b177c24 */ /* 0x001fe4000f8e02ff */
[----:B------:R-:W-:-:S04]  /*23f0*/  IMAD.WIDE.U32 R2, R10, UR4, R2 ;  /* 0x000000040a027c25 */ /* 0x000fc8000f8e0002 */
[----:B------:R-:W-:Y:S01]  /*2400*/  IMAD R23, R10, UR5, R23 ;  /* 0x000000050a177c24 */ /* 0x000fe2000f8e0217 */
[----:B------:R-:W0:Y:S01]  /*2410*/  LDCU.64 UR4, c[0x0][0x390] ;  /* 0x00007200ff0477ac */ /* 0x000e220008000a00 */
[----:B------:R-:W-:-:S04]  /*2420*/  IMAD.WIDE.U32 R20, R2, UR6, R20 ;  /* 0x0000000602147c25 */ /* 0x000fc8000f8e0014 */
[----:B------:R-:W-:-:S04]  /*2430*/  IMAD.IADD R3, R3, 0x1, R23 ;  /* 0x0000000103037824 */ /* 0x000fc800078e0217 */
[----:B------:R-:W-:-:S04]  /*2440*/  IMAD R3, R3, UR6, RZ ;  /* 0x0000000603037c24 */ /* 0x000fc8000f8e02ff */
[----:B------:R-:W-:Y:S01]  /*2450*/  IMAD R3, R2, UR7, R3 ;  /* 0x0000000702037c24 */ /* 0x000fe2000f8e0203 */
[----:B------:R-:W2:Y:S04]  /*2460*/  LDCU.64 UR6, c[0x0][0x388] ;  /* 0x00007100ff0677ac */ /* 0x000ea80008000a00 */
[----:B------:R-:W-:Y:S01]  /*2470*/  IADD3 R2, PT, PT, R21, R3, RZ ;  /* 0x0000000315027210 */ /* 0x000fe20007ffe0ff */
[----:B------:R-:W-:Y:S02]  /*2480*/  IMAD.MOV.U32 R3, RZ, RZ, R35 ;  /* 0x000000ffff037224 */ /* 0x000fe400078e0023 */
[----:B0-----:R-:W-:Y:S02]  /*2490*/  IMAD R25, R17, UR4, RZ ;  /* 0x0000000411197c24 */ /* 0x001fe4000f8e02ff */
[----:B-1----:R-:W-:-:S02]  /*24a0*/  IMAD R21, R2, UR12, RZ ;  /* 0x0000000c02157c24 */ /* 0x002fc4000f8e02ff */
[----:B------:R-:W-:Y:S02]  /*24b0*/  IMAD.MOV.U32 R2, RZ, RZ, R30 ;  /* 0x000000ffff027224 */ /* 0x000fe400078e001e */
[C---:B------:R-:W-:Y:S02]  /*24c0*/  IMAD R23, R20.reuse, UR13, R21 ;  /* 0x0000000d14177c24 */ /* 0x040fe4000f8e0215 */
[----:B------:R-:W-:Y:S01]  /*24d0*/  IMAD.WIDE.U32 R2, R20, UR12, R2 ;  /* 0x0000000c14027c25 */ /* 0x000fe2000f8e0002 */
[----:B------:R-:W-:-:S03]  /*24e0*/  MOV R20, R28 ;  /* 0x0000001c00147202 */ /* 0x000fc60000000f00 */
[----:B------:R-:W-:Y:S02]  /*24f0*/  IMAD.MOV.U32 R21, RZ, RZ, R31 ;  /* 0x000000ffff157224 */ /* 0x000fe400078e001f */
[C---:B------:R-:W-:Y:S02]  /*2500*/  IMAD R25, R16.reuse, UR5, R25 ;  /* 0x0000000510197c24 */ /* 0x040fe4000f8e0219 */
[----:B------:R-:W-:-:S04]  /*2510*/  IMAD.WIDE.U32 R20, R16, UR4, R20 ;  /* 0x0000000410147c25 */ /* 0x000fc8000f8e0014 */
[----:B------:R-:W-:Y:S01]  /*2520*/  IMAD.IADD R3, R3, 0x1, R23 ;  /* 0x0000000103037824 */ /* 0x000fe200078e0217 */
[----:B------:R-:W-:-:S03]  /*2530*/  IADD3 R21, PT, PT, R21, R25, RZ ;  /* 0x0000001915157210 */ /* 0x000fc60007ffe0ff */
[----:B------:R-:W-:Y:S02]  /*2540*/  IMAD R3, R3, UR14, RZ ;  /* 0x0000000e03037c24 */ /* 0x000fe4000f8e02ff */
[----:B------:R-:W-:-:S04]  /*2550*/  IMAD.WIDE.U32 R20, R2, UR14, R20 ;  /* 0x0000000e02147c25 */ /* 0x000fc8000f8e0014 */
[----:B------:R-:W-:Y:S01]  /*2560*/  IMAD R3, R2, UR15, R3 ;  /* 0x0000000f02037c24 */ /* 0x000fe2000f8e0203 */
[----:B--2---:R-:W-:-:S03]  /*2570*/  LEA R2, P1, R20, UR6, 0x1 ;  /* 0x0000000614027c11 */ /* 0x004fc6000f8208ff */
[----:B------:R-:W-:-:S05]  /*2580*/  IMAD.IADD R3, R21, 0x1, R3 ;  /* 0x0000000115037824 */ /* 0x000fca00078e0203 */
[----:B------:R-:W-:-:S05]  /*2590*/  LEA.HI.X R3, R20, UR7, R3, 0x1, P1 ;  /* 0x0000000714037c11 */ /* 0x000fca00088f0c03 */
[----:B------:R-:W2:Y:S02]  /*25a0*/  LDG.E.U16 R2, desc[UR10][R2.64] ;  /* 0x0000000a02027981 */ /* 0x000ea4000c1e1500 */
[----:B--2---:R-:W-:-:S04]  /*25b0*/  IMAD.U32 R21, R2, 0x10000, RZ ;  /* 0x0001000002157824 */ /* 0x004fc800078e00ff */
[----:B------:R-:W-:-:S07]  /*25c0*/  FADD.FTZ R36, R36, R21 ;  /* 0x0000001524247221 */ /* 0x000fce0000010000 */
.L_x_155:
[----:B------:R-:W-:Y:S05]  /*25d0*/  BSYNC.RECONVERGENT B3 ;  /* 0x0000000000037941 */ /* 0x000fea0003800200 */
.L_x_154:
[C---:B------:R-:W-:Y:S02]  /*25e0*/  IADD3 R2, PT, PT, -R28.reuse, R33, RZ ;  /* 0x000000211c027210 */ /* 0x040fe40007ffe1ff */
[----:B------:R-:W-:Y:S02]  /*25f0*/  IADD3 R44, P2, PT, R28, 0x1, RZ ;  /* 0x000000011c2c7810 */ /* 0x000fe40007f5e0ff */
[----:B------:R-:W-:-:S03]  /*2600*/  LOP3.LUT R2, R2, 0x3, RZ, 0xc0, !PT ;  /* 0x0000000302027812 */ /* 0x000fc600078ec0ff */
[----:B------:R-:W-:Y:S01]  /*2610*/  IMAD.X R45, RZ, RZ, R31, P2 ;  /* 0x000000ffff2d7224 */ /* 0x000fe200010e061f */
        /* <DEDUP_REMOVED lines=31> */
.L_x_168:
        /* <DEDUP_REMOVED lines=9> */
.L_x_169:
[----:B------:R-:W-:Y:S05]  /*28a0*/  BSYNC.RECONVERGENT B4 ;  /* 0x0000000000047941 */ /* 0x000fea0003800200 */
.L_x_167:
        /* <DEDUP_REMOVED lines=27> */
.L_x_171:
        /* <DEDUP_REMOVED lines=9> */
.L_x_172:
[----:B------:R-:W-:Y:S05]  /*2af0*/  BSYNC.RECONVERGENT B4 ;  /* 0x0000000000047941 */ /* 0x000fea0003800200 */
.L_x_170:
        /* <DEDUP_REMOVED lines=26> */
.L_x_174:
[----:B------:R-:W0:Y:S01]  /*2ca0*/  LDCU.64 UR4, c[0x0][0x3e8] ;  /* 0x00007d00ff0477ac */ /* 0x000e220008000a00 */
[----:B------:R-:W-:Y:S01]  /*2cb0*/  IMAD.MOV.U32 R68, RZ, RZ, R39 ;  /* 0x000000ffff447224 */ /* 0x000fe200078e0027 */
[----:B------:R-:W-:Y:S01]  /*2cc0*/  MOV R60, 0x2d10 ;  /* 0x00002d10003c7802 */ /* 0x000fe20000000f00 */
[----:B------:R-:W-:Y:S02]  /*2cd0*/  IMAD.MOV.U32 R64, RZ, RZ, R42 ;  /* 0x000000ffff407224 */ /* 0x000fe400078e002a */
[----:B0-----:R-:W-:Y:S01]  /*2ce0*/  IMAD.U32 R62, RZ, RZ, UR4 ;  /* 0x00000004ff3e7e24 */ /* 0x001fe2000f8e00ff */
[----:B------:R-:W-:-:S07]  /*2cf0*/  MOV R61, UR5 ;  /* 0x00000005003d7c02 */ /* 0x000fce0008000f00 */
[----:B------:R-:W-:Y:S05]  /*2d00*/  CALL.REL.NOINC `($__internal_2_$__cuda_sm20_div_s64) ;  /* 0x0000003400307944 */ /* 0x000fea0003c00000 */
.L_x_175:
[----:B------:R-:W-:Y:S05]  /*2d10*/  BSYNC.RECONVERGENT B4 ;  /* 0x0000000000047941 */ /* 0x000fea0003800200 */
.L_x_173:
        /* <DEDUP_REMOVED lines=33> */
.L_x_166:
[----:B------:R-:W-:Y:S05]  /*2f30*/  BSYNC.RECONVERGENT B3 ;  /* 0x0000000000037941 */ /* 0x000fea0003800200 */
.L_x_165:
[----:B------:R-:W-:Y:S02]  /*2f40*/  IADD3 R2, PT, PT, -R28, R33, RZ ;  /* 0x000000211c027210 */ /* 0x000fe40007ffe1ff */
[----:B------:R-:W-:Y:S02]  /*2f50*/  ISETP.NE.U32.AND P0, PT, R4, RZ, PT ;  /* 0x000000ff0400720c */ /* 0x000fe40003f05070 */
[----:B------:R-:W-:Y:S02]  /*2f60*/  LOP3.LUT R2, R2, 0x3, RZ, 0xc0, !PT ;  /* 0x0000000302027812 */ /* 0x000fe400078ec0ff */
[----:B------:R-:W-:Y:S02]  /*2f70*/  IADD3 R3, P2, PT, R28, 0x2, RZ ;  /* 0x000000021c037810 */ /* 0x000fe40007f5e0ff */
        /* <DEDUP_REMOVED lines=35> */
.L_x_177:
[----:B------:R-:W0:Y:S01]  /*31b0*/  LDCU.64 UR4, c[0x0][0x3e8] ;  /* 0x00007d00ff0477ac */ /* 0x000e220008000a00 */
[----:B------:R-:W-:Y:S02]  /*31c0*/  MOV R64, R38 ;  /* 0x0000002600407202 */ /* 0x000fe40000000f00 */
[----:B------:R-:W-:Y:S02]  /*31d0*/  MOV R58, R40 ;  /* 0x00000028003a7202 */ /* 0x000fe40000000f00 */
[----:B------:R-:W-:Y:S01]  /*31e0*/  MOV R46, 0x3220 ;  /* 0x00003220002e7802 */ /* 0x000fe20000000f00 */
[----:B0-----:R-:W-:Y:S02]  /*31f0*/  IMAD.U32 R59, RZ, RZ, UR4 ;  /* 0x00000004ff3b7e24 */ /* 0x001fe4000f8e00ff */
[----:B------:R-:W-:-:S07]  /*3200*/  IMAD.U32 R47, RZ, RZ, UR5 ;  /* 0x00000005ff2f7e24 */ /* 0x000fce000f8e00ff */
[----:B------:R-:W-:Y:S05]  /*3210*/  CALL.REL.NOINC `($__internal_3_$__cuda_sm20_rem_s64) ;  /* 0x0000003400387944 */ /* 0x000fea0003c00000 */
[----:B------:R-:W-:-:S04]  /*3220*/  ISETP.NE.U32.AND P0, PT, R20, RZ, PT ;  /* 0x000000ff1400720c */ /* 0x000fc80003f05070 */
[----:B------:R-:W-:-:S13]  /*3230*/  ISETP.NE.AND.EX P0, PT, R21, RZ, PT, P0 ;  /* 0x000000ff1500720c */ /* 0x000fda0003f05300 */
.L_x_178:
[----:B------:R-:W-:Y:S05]  /*3240*/  BSYNC.RECONVERGENT B3 ;  /* 0x0000000000037941 */ /* 0x000fea0003800200 */
.L_x_176:
        /* <DEDUP_REMOVED lines=29> */
.L_x_180:
        /* <DEDUP_REMOVED lines=9> */
.L_x_181:
[----:B------:R-:W-:Y:S05]  /*34b0*/  BSYNC.RECONVERGENT B3 ;  /* 0x0000000000037941 */ /* 0x000fea0003800200 */
.L_x_179:
        /* <DEDUP_REMOVED lines=24> */
[----:B------:R-:W-:Y:S01]  /*3640*/  @!P2 LOP3.LUT R20, RZ, UR4, RZ, 0x33, !PT ;  /* 0x00000004ff14ac12 */ /* 0x000fe2000f8e33ff */
[----:B------:R-:W-:Y:S06]  /*3650*/  BRA `(.L_x_184) ;  /* 0x00000000001c7947 */ /* 0x000fec0003800000 */
.L_x_183:
[----:B------:R-:W0:Y:S01]  /*3660*/  LDCU.64 UR4, c[0x0][0x3e8] ;  /* 0x00007d00ff0477ac */ /* 0x000e220008000a00 */
[----:B------:R-:W-:Y:S01]  /*3670*/  IMAD.MOV.U32 R68, RZ, RZ, R38 ;  /* 0x000000ffff447224 */ /* 0x000fe200078e0026 */
[----:B------:R-:W-:Y:S02]  /*3680*/  MOV R64, R40 ;  /* 0x0000002800407202 */ /* 0x000fe40000000f00 */
[----:B------:R-:W-:Y:S02]  /*3690*/  MOV R60, 0x36d0 ;  /* 0x000036d0003c7802 */ /* 0x000fe40000000f00 */
[----:B0-----:R-:W-:Y:S01]  /*36a0*/  MOV R62, UR4 ;  /* 0x00000004003e7c02 */ /* 0x001fe20008000f00 */
[----:B------:R-:W-:-:S07]  /*36b0*/  IMAD.U32 R61, RZ, RZ, UR5 ;  /* 0x00000005ff3d7e24 */ /* 0x000fce000f8e00ff */
[----:B------:R-:W-:Y:S05]  /*36c0*/  CALL.REL.NOINC `($__internal_2_$__cuda_sm20_div_s64) ;  /* 0x0000002800c07944 */ /* 0x000fea0003c00000 */
.L_x_184:
[----:B------:R-:W-:Y:S05]  /*36d0*/  BSYNC.RECONVERGENT B3 ;  /* 0x0000000000037941 */ /* 0x000fea0003800200 */
.L_x_182:
        /* <DEDUP_REMOVED lines=12> */
[----:B0-----:R-:W-:Y:S01]  /*37a0*/  IMAD R25, R17, UR4, RZ ;  /* 0x0000000411197c24 */ /* 0x001fe2000f8e02ff */
[----:B------:R-:W-:-:S03]  /*37b0*/  MOV R3, R35 ;  /* 0x0000002300037202 */ /* 0x000fc60000000f00 */
[----:B-1----:R-:W-:Y:S02]  /*37c0*/  IMAD R21, R2, UR12, RZ ;  /* 0x0000000c02157c24 */ /* 0x002fe4000f8e02ff */
[----:B------:R-:W-:Y:S02]  /*37d0*/  IMAD.MOV.U32 R2, RZ, RZ, R30 ;  /* 0x000000ffff027224 */ /* 0x000fe400078e001e */
[C---:B------:R-:W-:Y:S01]  /*37e0*/  IMAD R23, R20.reuse, UR13, R21 ;  /* 0x0000000d14177c24 */ /* 0x040fe2000f8e0215 */
[----:B------:R-:W-:Y:S01]  /*37f0*/  MOV R21, R31 ;  /* 0x0000001f00157202 */ /* 0x000fe20000000f00 */
[----:B------:R-:W-:-:S04]  /*3800*/  IMAD.WIDE.U32 R2, R20, UR12, R2 ;  /* 0x0000000c14027c25 */ /* 0x000fc8000f8e0002 */
        /* <DEDUP_REMOVED lines=12> */
[----:B--2---:R-:W-:-:S05]  /*38d0*/  SHF.L.U32 R21, R2, 0x10, RZ ;  /* 0x0000001002157819 */ /* 0x004fca00000006ff */
[----:B------:R-:W-:-:S07]  /*38e0*/  FADD.FTZ R36, R36, R21 ;  /* 0x0000001524247221 */ /* 0x000fce0000010000 */
.L_x_153:
[----:B------:R-:W-:Y:S05]  /*38f0*/  BSYNC.RECONVERGENT B2 ;  /* 0x0000000000027941 */ /* 0x000fea0003800200 */
.L_x_152:
        /* <DEDUP_REMOVED lines=9> */
[----:B------:R-:W1:Y:S01]  /*3990*/  LDCU.64 UR4, c[0x0][0x3d8] ;  /* 0x00007b00ff0477ac */ /* 0x000e620008000a00 */
[----:B------:R-:W-:Y:S01]  /*39a0*/  MOV R50, R44 ;  /* 0x0000002c00327202 */ /* 0x000fe20000000f00 */
[----:B------:R-:W-:Y:S01]  /*39b0*/  IMAD.MOV.U32 R55, RZ, RZ, R15 ;  /* 0x000000ffff377224 */ /* 0x000fe200078e000f */
[----:B------:R-:W-:Y:S01]  /*39c0*/  MOV R54, R14 ;  /* 0x0000000e00367202 */ /* 0x000fe20000000f00 */
[----:B------:R-:W-:Y:S01]  /*39d0*/  IMAD.X R65, RZ, RZ, R45, P1 ;  /* 0x000000ffff417224 */ /* 0x000fe200008e062d */
[----:B------:R-:W-:Y:S01]  /*39e0*/  IADD3.X R63, PT, PT, RZ, R45, RZ, P0, !PT ;  /* 0x0000002dff3f7210 */ /* 0x000fe200007fe4ff */
[----:B0-----:R-:W-:-:S02]  /*39f0*/  IMAD R21, R17, UR6, RZ ;  /* 0x0000000611157c24 */ /* 0x001fc4000f8e02ff */
[----:B------:R-:W-:Y:S01]  /*3a00*/  IMAD.WIDE.U32 R2, R16, UR6, R44 ;  /* 0x0000000610027c25 */ /* 0x000fe2000f8e002c */
[----:B-1----:R-:W-:-:S03]  /*3a10*/  UIADD3 UR4, UP0, UPT, URZ, -UR4, URZ ;  /* 0x80000004ff047290 */ /* 0x002fc6000ff1e0ff */
[----:B------:R-:W-:Y:S01]  /*3a20*/  IMAD R21, R16, UR7, R21 ;  /* 0x0000000710157c24 */ /* 0x000fe2000f8e0215 */
[----:B------:R-:W-:Y:S01]  /*3a30*/  UIADD3.X UR5, UPT, UPT, URZ, ~UR5, URZ, UP0, !UPT ;  /* 0x80000005ff057290 */ /* 0x000fe200087fe4ff */
[----:B------:R-:W-:-:S03]  /*3a40*/  IMAD.SHL.U32 R48, R2, 0x2, RZ ;  /* 0x0000000202307824 */ /* 0x000fc600078e00ff */
[----:B------:R-:W-:Y:S01]  /*3a50*/  IADD3 R49, PT, PT, R21, R3, RZ ;  /* 0x0000000315317210 */ /* 0x000fe20007ffe0ff */
[----:B------:R-:W-:Y:S01]  /*3a60*/  IMAD R21, R45, UR4, RZ ;  /* 0x000000042d157c24 */ /* 0x000fe2000f8e02ff */
[----:B------:R-:W-:Y:S02]  /*3a70*/  MOV R3, UR5 ;  /* 0x0000000500037c02 */ /* 0x000fe40008000f00 */
[----:B------:R-:W-:Y:S01]  /*3a80*/  SHF.L.U64.HI R49, R2, 0x1, R49 ;  /* 0x0000000102317819 */ /* 0x000fe20000010231 */
[----:B------:R-:W-:Y:S02]  /*3a90*/  IMAD.U32 R2, RZ, RZ, UR4 ;  /* 0x00000004ff027e24 */ /* 0x000fe4000f8e00ff */
[C---:B------:R-:W-:Y:S02]  /*3aa0*/  IMAD R21, R44.reuse, UR5, R21 ;  /* 0x000000052c157c24 */ /* 0x040fe4000f8e0215 */
[----:B------:R-:W-:-:S05]  /*3ab0*/  IMAD.WIDE.U32 R2, R44, UR4, R2 ;  /* 0x000000042c027c25 */ /* 0x000fca000f8e0002 */
[----:B------:R-:W-:-:S07]  /*3ac0*/  IADD3 R56, PT, PT, R3, R21, RZ ;  /* 0x0000001503387210 */ /* 0x000fce0007ffe0ff */
.L_x_229:
        /* <DEDUP_REMOVED lines=16> */
[----:B------:R-:W0:Y:S01]  /*3bd0*/  LDCU UR4, c[0x0][0x3e8] ;  /* 0x00007d00ff0477ac */ /* 0x000e220008000800 */
[----:B------:R-:W-:Y:S01]  /*3be0*/  HFMA2 R20, -RZ, RZ, 0, 0 ;  /* 0x00000000ff147431 */ /* 0x000fe200000001ff */
        /* <DEDUP_REMOVED lines=19> */
.L_x_188:
[----:B------:R-:W0:Y:S01]  /*3d20*/  LDCU.64 UR4, c[0x0][0x3e8] ;  /* 0x00007d00ff0477ac */ /* 0x000e220008000a00 */
[----:B------:R-:W-:Y:S01]  /*3d30*/  MOV R64, R24 ;  /* 0x0000001800407202 */ /* 0x000fe20000000f00 */
[----:B------:R-:W-:Y:S01]  /*3d40*/  IMAD.MOV.U32 R58, RZ, RZ, R57 ;  /* 0x000000ffff3a7224 */ /* 0x000fe200078e0039 */
[----:B------:R-:W-:Y:S01]  /*3d50*/  MOV R46, 0x3d90 ;  /* 0x00003d90002e7802 */ /* 0x000fe20000000f00 */
[----:B0-----:R-:W-:Y:S01]  /*3d60*/  IMAD.U32 R59, RZ, RZ, UR4 ;  /* 0x00000004ff3b7e24 */ /* 0x001fe2000f8e00ff */
[----:B------:R-:W-:-:S07]  /*3d70*/  MOV R47, UR5 ;  /* 0x00000005002f7c02 */ /* 0x000fce0008000f00 */
[----:B------:R-:W-:Y:S05]  /*3d80*/  CALL.REL.NOINC `($__internal_3_$__cuda_sm20_rem_s64) ;  /* 0x00000028005c7944 */ /* 0x000fea0003c00000 */
[----:B------:R-:W-:-:S04]  /*3d90*/  ISETP.NE.U32.AND P1, PT, R20, RZ, PT ;  /* 0x000000ff1400720c */ /* 0x000fc80003f25070 */
[----:B------:R-:W-:-:S13]  /*3da0*/  ISETP.NE.AND.EX P1, PT, R21, RZ, PT, P1 ;  /* 0x000000ff1500720c */ /* 0x000fda0003f25310 */
.L_x_189:
[----:B------:R-:W-:Y:S05]  /*3db0*/  BSYNC.RECONVERGENT B3 ;  /* 0x0000000000037941 */ /* 0x000fea0003800200 */
.L_x_187:
        /* <DEDUP_REMOVED lines=27> */
.L_x_191:
[----:B------:R-:W0:Y:S01]  /*3f70*/  LDCU.64 UR4, c[0x0][0x3e0] ;  /* 0x00007c00ff0477ac */ /* 0x000e220008000a00 */
[----:B------:R-:W-:Y:S01]  /*3f80*/  MOV R68, R6 ;  /* 0x0000000600447202 */ /* 0x000fe20000000f00 */
[----:B------:R-:W-:Y:S01]  /*3f90*/  IMAD.MOV.U32 R64, RZ, RZ, R43 ;  /* 0x000000ffff407224 */ /* 0x000fe200078e002b */
[----:B------:R-:W-:Y:S01]  /*3fa0*/  MOV R60, 0x3fe0 ;  /* 0x00003fe0003c7802 */ /* 0x000fe20000000f00 */
[----:B0-----:R-:W-:Y:S01]  /*3fb0*/  IMAD.U32 R62, RZ, RZ, UR4 ;  /* 0x00000004ff3e7e24 */ /* 0x001fe2000f8e00ff */
[----:B------:R-:W-:-:S07]  /*3fc0*/  MOV R61, UR5 ;  /* 0x00000005003d7c02 */ /* 0x000fce0008000f00 */
[----:B------:R-:W-:Y:S05]  /*3fd0*/  CALL.REL.NOINC `($__internal_2_$__cuda_sm20_div_s64) ;  /* 0x00000020007c7944 */ /* 0x000fea0003c00000 */
[----:B------:R-:W-:Y:S01]  /*3fe0*/  MOV R58, R20 ;  /* 0x00000014003a7202 */ /* 0x000fe20000000f00 */
[----:B------:R-:W-:-:S07]  /*3ff0*/  IMAD.MOV.U32 R59, RZ, RZ, R21 ;  /* 0x000000ffff3b7224 */ /* 0x000fce00078e0015 */
.L_x_192:
[----:B------:R-:W-:Y:S05]  /*4000*/  BSYNC.RECONVERGENT B3 ;  /* 0x0000000000037941 */ /* 0x000fea0003800200 */
.L_x_190:
        /* <DEDUP_REMOVED lines=26> */
.L_x_194:
[----:B------:R-:W0:Y:S01]  /*41b0*/  LDCU.64 UR4, c[0x0][0x3e8] ;  /* 0x00007d00ff0477ac */ /* 0x000e220008000a00 */
[----:B------:R-:W-:Y:S01]  /*41c0*/  MOV R68, R24 ;  /* 0x0000001800447202 */ /* 0x000fe20000000f00 */
[----:B------:R-:W-:Y:S01]  /*41d0*/  IMAD.MOV.U32 R64, RZ, RZ, R57 ;  /* 0x000000ffff407224 */ /* 0x000fe200078e0039 */
[----:B------:R-:W-:Y:S01]  /*41e0*/  MOV R60, 0x4220 ;  /* 0x00004220003c7802 */ /* 0x000fe20000000f00 */
[----:B0-----:R-:W-:Y:S01]  /*41f0*/  IMAD.U32 R62, RZ, RZ, UR4 ;  /* 0x00000004ff3e7e24 */ /* 0x001fe2000f8e00ff */
[----:B------:R-:W-:-:S07]  /*4200*/  MOV R61, UR5 ;  /* 0x00000005003d7c02 */ /* 0x000fce0008000f00 */
[----:B------:R-:W-:Y:S05]  /*4210*/  CALL.REL.NOINC `($__internal_2_$__cuda_sm20_div_s64) ;  /* 0x0000001c00ec7944 */ /* 0x000fea0003c00000 */
.L_x_195:
[----:B------:R-:W-:Y:S05]  /*4220*/  BSYNC.RECONVERGENT B3 ;  /* 0x0000000000037941 */ /* 0x000fea0003800200 */
.L_x_193:
[----:B------:R-:W0:Y:S01]  /*4230*/  LDCU.128 UR4, c[0x0][0x3b0] ;  /* 0x00007600ff0477ac */ /* 0x000e220008000c00 */
[----:B------:R-:W-:Y:S01]  /*4240*/  MOV R22, R58 ;  /* 0x0000003a00167202 */ /* 0x000fe20000000f00 */
[----:B------:R-:W-:Y:S01]  /*4250*/  IMAD.MOV.U32 R23, RZ, RZ, R59 ;  /* 0x000000ffff177224 */ /* 0x000fe200078e003b */
[----:B------:R-:W1:Y:S01]  /*4260*/  LDCU.128 UR12, c[0x0][0x3f0] ;  /* 0x00007e00ff0c77ac */ /* 0x000e620008000c00 */
[----:B0-----:R-:W-:Y:S02]  /*4270*/  IMAD R25, R11, UR4, RZ ;  /* 0x000000040b197c24 */ /* 0x001fe4000f8e02ff */
[----:B------:R-:W-:-:S04]  /*4280*/  IMAD.WIDE.U32 R22, R10, UR4, R22 ;  /* 0x000000040a167c25 */ /* 0x000fc8000f8e0016 */
[----:B------:R-:W-:Y:S01]  /*4290*/  IMAD R25, R10, UR5, R25 ;  /* 0x000000050a197c24 */ /* 0x000fe2000f8e0219 */
[----:B------:R-:W0:Y:S01]  /*42a0*/  LDCU.64 UR4, c[0x0][0x388] ;  /* 0x00007100ff0477ac */ /* 0x000e220008000a00 */
[----:B------:R-:W-:-:S03]  /*42b0*/  IMAD.WIDE.U32 R20, R22, UR6, R20 ;  /* 0x0000000616147c25 */ /* 0x000fc6000f8e0014 */
[----:B------:R-:W-:-:S05]  /*42c0*/  IADD3 R23, PT, PT, R25, R23, RZ ;  /* 0x0000001719177210 */ /* 0x000fca0007ffe0ff */
[----:B------:R-:W-:-:S04]  /*42d0*/  IMAD R23, R23, UR6, RZ ;  /* 0x0000000617177c24 */ /* 0x000fc8000f8e02ff */
[----:B------:R-:W-:Y:S01]  /*42e0*/  IMAD R23, R22, UR7, R23 ;  /* 0x0000000716177c24 */ /* 0x000fe2000f8e0217 */
[----:B------:R-:W-:-:S03]  /*42f0*/  MOV R22, R30 ;  /* 0x0000001e00167202 */ /* 0x000fc60000000f00 */
[----:B------:R-:W-:Y:S02]  /*4300*/  IMAD.IADD R21, R21, 0x1, R23 ;  /* 0x0000000115157824 */ /* 0x000fe400078e0217 */
[----:B------:R-:W-:Y:S02]  /*4310*/  IMAD.MOV.U32 R23, RZ, RZ, R35 ;  /* 0x000000ffff177224 */ /* 0x000fe400078e0023 */
[----:B-1----:R-:W-:Y:S02]  /*4320*/  IMAD R21, R21, UR12, RZ ;  /* 0x0000000c15157c24 */ /* 0x002fe4000f8e02ff */
[----:B------:R-:W-:-:S04]  /*4330*/  IMAD.WIDE.U32 R22, R20, UR12, R22 ;  /* 0x0000000c14167c25 */ /* 0x000fc8000f8e0016 */
[----:B------:R-:W-:-:S05]  /*4340*/  IMAD R21, R20, UR13, R21 ;  /* 0x0000000d14157c24 */ /* 0x000fca000f8e0215 */
[----:B------:R-:W-:-:S05]  /*4350*/  IADD3 R20, PT, PT, R23, R21, RZ ;  /* 0x0000001517147210 */ /* 0x000fca0007ffe0ff */
[----:B------:R-:W-:Y:S02]  /*4360*/  IMAD R23, R20, UR14, RZ ;  /* 0x0000000e14177c24 */ /* 0x000fe4000f8e02ff */
[----:B------:R-:W-:-:S04]  /*4370*/  IMAD.WIDE.U32 R20, R22, UR14, RZ ;  /* 0x0000000e16147c25 */ /* 0x000fc8000f8e00ff */
[----:B------:R-:W-:Y:S01]  /*4380*/  IMAD R23, R22, UR15, R23 ;  /* 0x0000000f16177c24 */ /* 0x000fe2000f8e0217 */
[----:B------:R-:W-:-:S03]  /*4390*/  LEA R22, P1, R20, R48, 0x1 ;  /* 0x0000003014167211 */ /* 0x000fc600078208ff */
[----:B------:R-:W-:Y:S01]  /*43a0*/  IMAD.IADD R21, R21, 0x1, R23 ;  /* 0x0000000115157824 */ /* 0x000fe200078e0217 */
[----:B0-----:R-:W-:-:S04]  /*43b0*/  IADD3 R22, P2, PT, R22, UR4, RZ ;  /* 0x0000000416167c10 */ /* 0x001fc8000ff5e0ff */
[----:B------:R-:W-:-:S04]  /*43c0*/  LEA.HI.X R20, R20, R49, R21, 0x1, P1 ;  /* 0x0000003114147211 */ /* 0x000fc800008f0c15 */
[----:B------:R-:W-:-:S05]  /*43d0*/  IADD3.X R23, PT, PT, R20, UR5, RZ, P2, !PT ;  /* 0x0000000514177c10 */ /* 0x000fca00097fe4ff */
[----:B------:R-:W2:Y:S02]  /*43e0*/  LDG.E.U16 R22, desc[UR10][R22.64] ;  /* 0x0000000a16167981 */ /* 0x000ea4000c1e1500 */
[----:B--2---:R-:W-:-:S05]  /*43f0*/  SHF.L.U32 R21, R22, 0x10, RZ ;  /* 0x0000001016157819 */ /* 0x004fca00000006ff */
[----:B------:R-:W-:-:S07]  /*4400*/  FADD.FTZ R36, R36, R21 ;  /* 0x0000001524247221 */ /* 0x000fce0000010000 */
.L_x_186:
[----:B------:R-:W-:Y:S05]  /*4410*/  BSYNC.RECONVERGENT B2 ;  /* 0x0000000000027941 */ /* 0x000fea0003800200 */
.L_x_185:
        /* <DEDUP_REMOVED lines=30> */
.L_x_199:
[----:B------:R-:W0:Y:S01]  /*4600*/  LDCU.64 UR4, c[0x0][0x3e8] ;  /* 0x00007d00ff0477ac */ /* 0x000e220008000a00 */
[----:B------:R-:W-:Y:S02]  /*4610*/  MOV R64, R57 ;  /* 0x0000003900407202 */ /* 0x000fe40000000f00 */
[----:B------:R-:W-:Y:S01]  /*4620*/  MOV R46, 0x4660 ;  /* 0x00004660002e7802 */ /* 0x000fe20000000f00 */
[----:B0-----:R-:W-:Y:S01]  /*4630*/  IMAD.U32 R59, RZ, RZ, UR4 ;  /* 0x00000004ff3b7e24 */ /* 0x001fe2000f8e00ff */
[----:B------:R-:W-:-:S07]  /*4640*/  MOV R47, UR5 ;  /* 0x00000005002f7c02 */ /* 0x000fce0008000f00 */
[----:B------:R-:W-:Y:S05]  /*4650*/  CALL.REL.NOINC `($__internal_3_$__cuda_sm20_rem_s64) ;  /* 0x0000002000287944 */ /* 0x000fea0003c00000 */
[----:B------:R-:W-:-:S04]  /*4660*/  ISETP.NE.U32.AND P1, PT, R20, RZ, PT ;  /* 0x000000ff1400720c */ /* 0x000fc80003f25070 */
[----:B------:R-:W-:-:S13]  /*4670*/  ISETP.NE.AND.EX P1, PT, R21, RZ, PT, P1 ;  /* 0x000000ff1500720c */ /* 0x000fda0003f25310 */
.L_x_200:
[----:B------:R-:W-:Y:S05]  /*4680*/  BSYNC.RECONVERGENT B3 ;  /* 0x0000000000037941 */ /* 0x000fea0003800200 */
.L_x_198:
        /* <DEDUP_REMOVED lines=27> */
.L_x_202:
[----:B------:R-:W0:Y:S01]  /*4840*/  LDCU.64 UR4, c[0x0][0x3e0] ;  /* 0x00007c00ff0477ac */ /* 0x000e220008000a00 */
[----:B------:R-:W-:Y:S01]  /*4850*/  IMAD.MOV.U32 R68, RZ, RZ, R6 ;  /* 0x000000ffff447224 */ /* 0x000fe200078e0006 */
[----:B------:R-:W-:Y:S02]  /*4860*/  MOV R64, R43 ;  /* 0x0000002b00407202 */ /* 0x000fe40000000f00 */
[----:B------:R-:W-:Y:S02]  /*4870*/  MOV R60, 0x48b0 ;  /* 0x000048b0003c7802 */ /* 0x000fe40000000f00 */
[----:B0-----:R-:W-:Y:S01]  /*4880*/  MOV R62, UR4 ;  /* 0x00000004003e7c02 */ /* 0x001fe20008000f00 */
[----:B------:R-:W-:-:S07]  /*4890*/  IMAD.U32 R61, RZ, RZ, UR5 ;  /* 0x00000005ff3d7e24 */ /* 0x000fce000f8e00ff */
[----:B------:R-:W-:Y:S05]  /*48a0*/  CALL.REL.NOINC `($__internal_2_$__cuda_sm20_div_s64) ;  /* 0x0000001800487944 */ /* 0x000fea0003c00000 */
[----:B------:R-:W-:Y:S01]  /*48b0*/  IMAD.MOV.U32 R24, RZ, RZ, R20 ;  /* 0x000000ffff187224 */ /* 0x000fe200078e0014 */
[----:B------:R-:W-:-:S07]  /*48c0*/  MOV R25, R21 ;  /* 0x0000001500197202 */ /* 0x000fce0000000f00 */
.L_x_203:
[----:B------:R-:W-:Y:S05]  /*48d0*/  BSYNC.RECONVERGENT B3 ;  /* 0x0000000000037941 */ /* 0x000fea0003800200 */
.L_x_201:
        /* <DEDUP_REMOVED lines=26> */
.L_x_205:
[----:B------:R-:W0:Y:S01]  /*4a80*/  LDCU.64 UR4, c[0x0][0x3e8] ;  /* 0x00007d00ff0477ac */ /* 0x000e220008000a00 */
[----:B------:R-:W-:Y:S01]  /*4a90*/  IMAD.MOV.U32 R68, RZ, RZ, R57 ;  /* 0x000000ffff447224 */ /* 0x000fe200078e0039 */
[----:B------:R-:W-:Y:S02]  /*4aa0*/  MOV R64, R58 ;  /* 0x0000003a00407202 */ /* 0x000fe40000000f00 */
[----:B------:R-:W-:Y:S02]  /*4ab0*/  MOV R60, 0x4af0 ;  /* 0x00004af0003c7802 */ /* 0x000fe40000000f00 */
[----:B0-----:R-:W-:Y:S01]  /*4ac0*/  MOV R62, UR4 ;  /* 0x00000004003e7c02 */ /* 0x001fe20008000f00 */
[----:B------:R-:W-:-:S07]  /*4ad0*/  IMAD.U32 R61, RZ, RZ, UR5 ;  /* 0x00000005ff3d7e24 */ /* 0x000fce000f8e00ff */
[----:B------:R-:W-:Y:S05]  /*4ae0*/  CALL.REL.NOINC `($__internal_2_$__cuda_sm20_div_s64) ;  /* 0x0000001400b87944 */ /* 0x000fea0003c00000 */
.L_x_206:
[----:B------:R-:W-:Y:S05]  /*4af0*/  BSYNC.RECONVERGENT B3 ;  /* 0x0000000000037941 */ /* 0x000fea0003800200 */
.L_x_204:
        /* <DEDUP_REMOVED lines=11> */
[----:B------:R-:W-:Y:S02]  /*4bb0*/  IMAD R23, R22, UR7, R23 ;  /* 0x0000000716177c24 */ /* 0x000fe4000f8e0217 */
[----:B------:R-:W-:-:S03]  /*4bc0*/  IMAD.MOV.U32 R22, RZ, RZ, R30 ;  /* 0x000000ffff167224 */ /* 0x000fc600078e001e */
[----:B------:R-:W-:Y:S02]  /*4bd0*/  IADD3 R21, PT, PT, R21, R23, RZ ;  /* 0x0000001715157210 */ /* 0x000fe40007ffe0ff */
[----:B------:R-:W-:-:S03]  /*4be0*/  MOV R23, R35 ;  /* 0x0000002300177202 */ /* 0x000fc60000000f00 */
[----:B-1----:R-:W-:Y:S02]  /*4bf0*/  IMAD R21, R21, UR12, RZ ;  /* 0x0000000c15157c24 */ /* 0x002fe4000f8e02ff */
[----:B------:R-:W-:-:S04]  /*4c00*/  IMAD.WIDE.U32 R22, R20, UR12, R22 ;  /* 0x0000000c14167c25 */ /* 0x000fc8000f8e0016 */
[----:B------:R-:W-:-:S04]  /*4c10*/  IMAD R21, R20, UR13, R21 ;  /* 0x0000000d14157c24 */ /* 0x000fc8000f8e0215 */
[----:B------:R-:W-:-:S04]  /*4c20*/  IMAD.IADD R20, R23, 0x1, R21 ;  /* 0x0000000117147824 */ /* 0x000fc800078e0215 */
[----:B------:R-:W-:Y:S02]  /*4c30*/  IMAD R23, R20, UR14, RZ ;  /* 0x0000000e14177c24 */ /* 0x000fe4000f8e02ff */
[----:B------:R-:W-:-:S04]  /*4c40*/  IMAD.WIDE.U32 R20, R22, UR14, RZ ;  /* 0x0000000e16147c25 */ /* 0x000fc8000f8e00ff */
[----:B------:R-:W-:Y:S01]  /*4c50*/  IMAD R23, R22, UR15, R23 ;  /* 0x0000000f16177c24 */ /* 0x000fe2000f8e0217 */
[----:B------:R-:W-:-:S04]  /*4c60*/  LEA R22, P1, R20, R48, 0x1 ;  /* 0x0000003014167211 */ /* 0x000fc800078208ff */
[----:B------:R-:W-:Y:S02]  /*4c70*/  IADD3 R21, PT, PT, R21, R23, RZ ;  /* 0x0000001715157210 */ /* 0x000fe40007ffe0ff */
[----:B0-----:R-:W-:Y:S02]  /*4c80*/  IADD3 R22, P2, PT, R22, UR4, RZ ;  /* 0x0000000416167c10 */ /* 0x001fe4000ff5e0ff */
[----:B------:R-:W-:-:S04]  /*4c90*/  LEA.HI.X R20, R20, R49, R21, 0x1, P1 ;  /* 0x0000003114147211 */ /* 0x000fc800008f0c15 */
[----:B------:R-:W-:-:S05]  /*4ca0*/  IADD3.X R23, PT, PT, R20, UR5, RZ, P2, !PT ;  /* 0x0000000514177c10 */ /* 0x000fca00097fe4ff */
[----:B------:R-:W2:Y:S02]  /*4cb0*/  LDG.E.U16 R22, desc[UR10][R22.64+0x2] ;  /* 0x0000020a16167981 */ /* 0x000ea4000c1e1500 */
[----:B--2---:R-:W-:-:S04]  /*4cc0*/  IMAD.U32 R21, R22, 0x10000, RZ ;  /* 0x0001000016157824 */ /* 0x004fc800078e00ff */
[----:B------:R-:W-:-:S07]  /*4cd0*/  FADD.FTZ R36, R36, R21 ;  /* 0x0000001524247221 */ /* 0x000fce0000010000 */
.L_x_197:
[----:B------:R-:W-:Y:S05]  /*4ce0*/  BSYNC.RECONVERGENT B2 ;  /* 0x0000000000027941 */ /* 0x000fea0003800200 */
.L_x_196:
        /* <DEDUP_REMOVED lines=35> */
.L_x_210:
[----:B------:R-:W0:Y:S01]  /*4f20*/  LDCU.64 UR4, c[0x0][0x3e8] ;  /* 0x00007d00ff0477ac */ /* 0x000e220008000a00 */
[----:B------:R-:W-:Y:S01]  /*4f30*/  IMAD.MOV.U32 R64, RZ, RZ, R24 ;  /* 0x000000ffff407224 */ /* 0x000fe200078e0018 */
[----:B------:R-:W-:Y:S02]  /*4f40*/  MOV R58, R57 ;  /* 0x00000039003a7202 */ /* 0x000fe40000000f00 */
[----:B------:R-:W-:Y:S02]  /*4f50*/  MOV R46, 0x4f90 ;  /* 0x00004f90002e7802 */ /* 0x000fe40000000f00 */
[----:B0-----:R-:W-:Y:S01]  /*4f60*/  MOV R59, UR4 ;  /* 0x00000004003b7c02 */ /* 0x001fe20008000f00 */
[----:B------:R-:W-:-:S07]  /*4f70*/  IMAD.U32 R47, RZ, RZ, UR5 ;  /* 0x00000005ff2f7e24 */ /* 0x000fce000f8e00ff */
[----:B------:R-:W-:Y:S05]  /*4f80*/  CALL.REL.NOINC `($__internal_3_$__cuda_sm20_rem_s64) ;  /* 0x0000001400dc7944 */ /* 0x000fea0003c00000 */
[----:B------:R-:W-:-:S04]  /*4f90*/  ISETP.NE.U32.AND P1, PT, R20, RZ, PT ;  /* 0x000000ff1400720c */ /* 0x000fc80003f25070 */
[----:B------:R-:W-:-:S13]  /*4fa0*/  ISETP.NE.AND.EX P1, PT, R21, RZ, PT, P1 ;  /* 0x000000ff1500720c */ /* 0x000fda0003f25310 */
.L_x_211:
[----:B------:R-:W-:Y:S05]  /*4fb0*/  BSYNC.RECONVERGENT B3 ;  /* 0x0000000000037941 */ /* 0x000fea0003800200 */
.L_x_209:
        /* <DEDUP_REMOVED lines=27> */
.L_x_213:
        /* <DEDUP_REMOVED lines=9> */
.L_x_214:
[----:B------:R-:W-:Y:S05]  /*5200*/  BSYNC.RECONVERGENT B3 ;  /* 0x0000000000037941 */ /* 0x000fea0003800200 */
.L_x_212:
        /* <DEDUP_REMOVED lines=26> */
.L_x_216:
[----:B------:R-:W0:Y:S01]  /*53b0*/  LDCU.64 UR4, c[0x0][0x3e8] ;  /* 0x00007d00ff0477ac */ /* 0x000e220008000a00 */
[----:B------:R-:W-:Y:S01]  /*53c0*/  IMAD.MOV.U32 R68, RZ, RZ, R24 ;  /* 0x000000ffff447224 */ /* 0x000fe200078e0018 */
[----:B------:R-:W-:Y:S02]  /*53d0*/  MOV R64, R57 ;  /* 0x0000003900407202 */ /* 0x000fe40000000f00 */
[----:B------:R-:W-:Y:S02]  /*53e0*/  MOV R60, 0x5420 ;  /* 0x00005420003c7802 */ /* 0x000fe40000000f00 */
[----:B0-----:R-:W-:Y:S01]  /*53f0*/  MOV R62, UR4 ;  /* 0x00000004003e7c02 */ /* 0x001fe20008000f00 */
[----:B------:R-:W-:-:S07]  /*5400*/  IMAD.U32 R61, RZ, RZ, UR5 ;  /* 0x00000005ff3d7e24 */ /* 0x000fce000f8e00ff */
[----:B------:R-:W-:Y:S05]  /*5410*/  CALL.REL.NOINC `($__internal_2_$__cuda_sm20_div_s64) ;  /* 0x0000000c006c7944 */ /* 0x000fea0003c00000 */
.L_x_217:
[----:B------:R-:W-:Y:S05]  /*5420*/  BSYNC.RECONVERGENT B3 ;  /* 0x0000000000037941 */ /* 0x000fea0003800200 */
.L_x_215:
        /* <DEDUP_REMOVED lines=30> */
.L_x_208:
[----:B------:R-:W-:Y:S05]  /*5610*/  BSYNC.RECONVERGENT B2 ;  /* 0x0000000000027941 */ /* 0x000fea0003800200 */
.L_x_207:
        /* <DEDUP_REMOVED lines=35> */
.L_x_221:
        /* <DEDUP_REMOVED lines=9> */
.L_x_222:
[----:B------:R-:W-:Y:S05]  /*58e0*/  BSYNC.RECONVERGENT B3 ;  /* 0x0000000000037941 */ /* 0x000fea0003800200 */
.L_x_220:
        /* <DEDUP_REMOVED lines=27> */
.L_x_224:
        /* <DEDUP_REMOVED lines=9> */
.L_x_225:
[----:B------:R-:W-:Y:S05]  /*5b30*/  BSYNC.RECONVERGENT B3 ;  /* 0x0000000000037941 */ /* 0x000fea0003800200 */
.L_x_223:
        /* <DEDUP_REMOVED lines=26> */
.L_x_227:
[----:B------:R-:W0:Y:S01]  /*5ce0*/  LDCU.64 UR4, c[0x0][0x3e8] ;  /* 0x00007d00ff0477ac */ /* 0x000e220008000a00 */
[----:B------:R-:W-:Y:S01]  /*5cf0*/  IMAD.MOV.U32 R68, RZ, RZ, R24 ;  /* 0x000000ffff447224 */ /* 0x000fe200078e0018 */
[----:B------:R-:W-:Y:S02]  /*5d00*/  MOV R64, R57 ;  /* 0x0000003900407202 */ /* 0x000fe40000000f00 */
[----:B------:R-:W-:Y:S02]  /*5d10*/  MOV R60, 0x5d50 ;  /* 0x00005d50003c7802 */ /* 0x000fe40000000f00 */
[----:B0-----:R-:W-:Y:S01]  /*5d20*/  MOV R62, UR4 ;  /* 0x00000004003e7c02 */ /* 0x001fe20008000f00 */
[----:B------:R-:W-:-:S07]  /*5d30*/  IMAD.U32 R61, RZ, RZ, UR5 ;  /* 0x00000005ff3d7e24 */ /* 0x000fce000f8e00ff */
[----:B------:R-:W-:Y:S05]  /*5d40*/  CALL.REL.NOINC `($__internal_2_$__cuda_sm20_div_s64) ;  /* 0x0000000400207944 */ /* 0x000fea0003c00000 */
.L_x_228:
[----:B------:R-:W-:Y:S05]  /*5d50*/  BSYNC.RECONVERGENT B3 ;  /* 0x0000000000037941 */ /* 0x000fea0003800200 */
.L_x_226:
        /* <DEDUP_REMOVED lines=30> */
.L_x_219:
[----:B------:R-:W-:Y:S05]  /*5f40*/  BSYNC.RECONVERGENT B2 ;  /* 0x0000000000027941 */ /* 0x000fea0003800200 */
.L_x_218:
[----:B------:R-:W-:Y:S02]  /*5f50*/  IADD3 R44, P0, PT, R44, 0x4, RZ ;  /* 0x000000042c2c7810 */ /* 0x000fe40007f1e0ff */
[----:B------:R-:W-:Y:S02]  /*5f60*/  IADD3 R48, P1, PT, R48, 0x8, RZ ;  /* 0x0000000830307810 */ /* 0x000fe40007f3e0ff */
[----:B------:R-:W-:Y:S02]  /*5f70*/  IADD3.X R45, PT, PT, RZ, R45, RZ, P0, !PT ;  /* 0x0000002dff2d7210 */ /* 0x000fe400007fe4ff */
[----:B------:R-:W-:Y:S01]  /*5f80*/  ISETP.GE.U32.AND P0, PT, R44, R33, PT ;  /* 0x000000212c00720c */ /* 0x000fe20003f06070 */
[----:B------:R-:W-:Y:S01]  /*5f90*/  IMAD.X R49, RZ, RZ, R49, P1 ;  /* 0x000000ffff317224 */ /* 0x000fe200008e0631 */
[----:B------:R-:W-:Y:S02]  /*5fa0*/  LEA R54, P2, -R18, R54, 0x2 ;  /* 0x0000003612367211 */ /* 0x000fe400078411ff */
[----:B------:R-:W-:-:S02]  /*5fb0*/  ISETP.GE.AND.EX P0, PT, R45, R32, PT, P0 ;  /* 0x000000202d00720c */ /* 0x000fc40003f06300 */
[----:B------:R-:W-:-:S11]  /*5fc0*/  IADD3.X R55, PT, PT, R55, ~R19, RZ, P2, !PT ;  /* 0x8000001337377210 */ /* 0x000fd600017fe4ff */
[----:B------:R-:W-:Y:S05]  /*5fd0*/  @!P0 BRA `(.L_x_229) ;  /* 0xffffffd800bc8947 */ /* 0x000fea000383ffff */
.L_x_148:
[----:B------:R-:W-:Y:S05]  /*5fe0*/  BSYNC.RECONVERGENT B0 ;  /* 0x0000000000007941 */ /* 0x000fea0003800200 */
.L_x_147:
[----:B------:R-:W-:-:S05]  /*5ff0*/  IADD3 R30, P0, PT, R30, 0x1, RZ ;  /* 0x000000011e1e7810 */ /* 0x000fca0007f1e0ff */
[----:B------:R-:W-:Y:S01]  /*6000*/  IMAD.X R35, RZ, RZ, R35, P0 ;  /* 0x000000ffff237224 */ /* 0x000fe200000e0623 */
[----:B------:R-:W-:-:S04]  /*6010*/  ISETP.GE.U32.AND P0, PT, R30, R37, PT ;  /* 0x000000251e00720c */ /* 0x000fc80003f06070 */
[----:B------:R-:W-:-:S13]  /*6020*/  ISETP.GE.AND.EX P0, PT, R35, R34, PT, P0 ;  /* 0x000000222300720c */ /* 0x000fda0003f06300 */
[----:B------:R-:W-:Y:S05]  /*6030*/  @!P0 BRA `(.L_x_230) ;  /* 0xffffffb800548947 */ /* 0x000fea000383ffff */
.L_x_146:
[----:B------:R-:W-:Y:S05]  /*6040*/  BSYNC.RECONVERGENT B1 ;  /* 0x0000000000017941 */ /* 0x000fea0003800200 */
.L_x_145:
[----:B------:R-:W0:Y:S01]  /*6050*/  LDCU.128 UR12, c[0x0][0x400] ;  /* 0x00008000ff0c77ac */ /* 0x000e220008000c00 */
[----:B------:R-:W-:Y:S01]  /*6060*/  F2FP.BF16.F32.PACK_AB R36, RZ, R36 ;  /* 0x00000024ff24723e */ /* 0x000fe200000010ff */
[----:B------:R-:W1:Y:S01]  /*6070*/  LDCU UR4, c[0x0][0x360] ;  /* 0x00006c00ff0477ac */ /* 0x000e620008000800 */
[----:B------:R-:W1:Y:S01]  /*6080*/  LDC R6, c[0x0][0x370] ;  /* 0x0000dc00ff067b82 */ /* 0x000e620000000800 */
[----:B------:R-:W2:Y:S01]  /*6090*/  LDCU.64 UR6, c[0x0][0x398] ;  /* 0x00007300ff0677ac */ /* 0x000ea20008000a00 */
[----:B------:R-:W2:Y:S01]  /*60a0*/  LDCU.64 UR8, c[0x0][0x380] ;  /* 0x00007000ff0877ac */ /* 0x000ea20008000a00 */
[----:B0-----:R-:W-:Y:S02]  /*60b0*/  IMAD R5, R17, UR14, RZ ;  /* 0x0000000e11057c24 */ /* 0x001fe4000f8e02ff */
[----:B------:R-:W-:-:S04]  /*60c0*/  IMAD.WIDE.U32 R2, R16, UR14, R26 ;  /* 0x0000000e10027c25 */ /* 0x000fc8000f8e001a */
[----:B------:R-:W-:Y:S01]  /*60d0*/  IMAD R5, R16, UR15, R5 ;  /* 0x0000000f10057c24 */ /* 0x000fe2000f8e0205 */
[----:B------:R-:W-:-:S04]  /*60e0*/  LEA R4, P0, R2, UR12, 0x1 ;  /* 0x0000000c02047c11 */ /* 0x000fc8000f8008ff */
[----:B------:R-:W-:Y:S01]  /*60f0*/  IADD3 R3, PT, PT, R3, R5, RZ ;  /* 0x0000000503037210 */ /* 0x000fe20007ffe0ff */
[----:B--2---:R-:W-:-:S03]  /*6100*/  UIMAD UR7, UR7, UR8, URZ ;  /* 0x00000008070772a4 */ /* 0x004fc6000f8e02ff */
[----:B------:R-:W-:Y:S01]  /*6110*/  LEA.HI.X R5, R2, UR13, R3, 0x1, P0 ;  /* 0x0000000d02057c11 */ /* 0x000fe200080f0c03 */
[----:B-1----:R-:W-:Y:S01]  /*6120*/  IMAD R3, R6, UR4, RZ ;  /* 0x0000000406037c24 */ /* 0x002fe2000f8e02ff */
[----:B------:R-:W-:Y:S02]  /*6130*/  UIMAD.WIDE.U32 UR4, UR6, UR8, URZ ;  /* 0x00000008060472a5 */ /* 0x000fe4000f8e00ff */
[----:B------:R-:W-:Y:S01]  /*6140*/  UIMAD UR7, UR6, UR9, UR7 ;  /* 0x00000009060772a4 */ /* 0x000fe2000f8e0207 */
[----:B------:R0:W-:Y:S01]  /*6150*/  STG.E.U16 desc[UR10][R4.64], R36 ;  /* 0x0000002404007986 */ /* 0x0001e2000c10150a */
[----:B------:R-:W-:Y:S02]  /*6160*/  IADD3 R0, P0, PT, R3, R0, RZ ;  /* 0x0000000003007210 */ /* 0x000fe40007f1e0ff */
[----:B------:R-:W-:-:S03]  /*6170*/  UIADD3 UR7, UPT, UPT, UR5, UR7, URZ ;  /* 0x0000000705077290 */ /* 0x000fc6000fffe0ff */
[----:B------:R-:W-:Y:S01]  /*6180*/  IMAD.X R29, RZ, RZ, R29, P0 ;  /* 0x000000ffff1d7224 */ /* 0x000fe200000e061d */
[----:B------:R-:W-:-:S04]  /*6190*/  ISETP.GE.U32.AND P0, PT, R0, UR4, PT ;  /* 0x0000000400007c0c */ /* 0x000fc8000bf06070 */
[----:B------:R-:W-:-:S13]  /*61a0*/  ISETP.GE.AND.EX P0, PT, R29, UR7, PT, P0 ;  /* 0x000000071d007c0c */ /* 0x000fda000bf06300 */
[----:B0-----:R-:W-:Y:S05]  /*61b0*/  @!P0 BRA `(.L_x_231) ;  /* 0xffffff9c00dc8947 */ /* 0x001fea000383ffff */
[----:B------:R-:W-:Y:S05]  /*61c0*/  EXIT ;  /* 0x000000000000794d */ /* 0x000fea0003800000 */
        .weak           $__internal_2_$__cuda_sm20_div_s64
        .type           $__internal_2_$__cuda_sm20_div_s64,@function
        .size           $__internal_2_$__cuda_sm20_div_s64,($__internal_3_$__cuda_sm20_rem_s64 - $__internal_2_$__cuda_sm20_div_s64)
$__internal_2_$__cuda_sm20_div_s64:
[-C--:B------:R-:W-:Y:S02]  /*61d0*/  IADD3 R21, P2, PT, RZ, -R62.reuse, RZ ;  /* 0x8000003eff157210 */ /* 0x080fe40007f5e0ff */
[----:B------:R-:W-:Y:S02]  /*61e0*/  ISETP.GE.AND P1, PT, R61, RZ, PT ;  /* 0x000000ff3d00720c */ /* 0x000fe40003f26270 */
[-C--:B------:R-:W-:Y:S02]  /*61f0*/  IADD3.X R22, PT, PT, RZ, ~R61.reuse, RZ, P2, !PT ;  /* 0x8000003dff167210 */ /* 0x080fe400017fe4ff */
[----:B------:R-:W-:Y:S02]  /*6200*/  SEL R20, R21, R62, !P1 ;  /* 0x0000003e15147207 */ /* 0x000fe40004800000 */
[----:B------:R-:W-:Y:S02]  /*6210*/  SEL R21, R22, R61, !P1 ;  /* 0x0000003d16157207 */ /* 0x000fe40004800000 */
[----:B------:R-:W-:-:S02]  /*6220*/  ISETP.GE.AND P3, PT, R64, RZ, PT ;  /* 0x000000ff4000720c */ /* 0x000fc40003f66270 */
[----:B------:R-:W0:Y:S08]  /*6230*/  I2F.U64.RP R66, R20 ;  /* 0x0000001400427312 */ /* 0x000e300000309000 */
[----:B0-----:R-:W0:Y:S02]  /*6240*/  MUFU.RCP R66, R66 ;  /* 0x0000004200427308 */ /* 0x001e240000001000 */
[----:B0-----:R-:W-:-:S06]  /*6250*/  VIADD R22, R66, 0x1ffffffe ;  /* 0x1ffffffe42167836 */ /* 0x001fcc0000000000 */
[----:B------:R-:W0:Y:S02]  /*6260*/  F2I.U64.TRUNC R22, R22 ;  /* 0x0000001600167311 */ /* 0x000e24000020d800 */
[----:B0-----:R-:W-:-:S04]  /*6270*/  IMAD.WIDE.U32 R46, R22, R20, RZ ;  /* 0x00000014162e7225 */ /* 0x001fc800078e00ff */
[----:B------:R-:W-:Y:S01]  /*6280*/  IMAD R47, R22, R21, R47 ;  /* 0x00000015162f7224 */ /* 0x000fe200078e022f */
[----:B------:R-:W-:-:S03]  /*6290*/  IADD3 R67, P1, PT, RZ, -R46, RZ ;  /* 0x8000002eff437210 */ /* 0x000fc60007f3e0ff */
[----:B------:R-:W-:Y:S02]  /*62a0*/  IMAD R47, R23, R20, R47 ;  /* 0x00000014172f7224 */ /* 0x000fe400078e022f */
[----:B------:R-:W-:-:S03]  /*62b0*/  IMAD.HI.U32 R46, R22, R67, RZ ;  /* 0x00000043162e7227 */ /* 0x000fc600078e00ff */
[----:B------:R-:W-:Y:S01]  /*62c0*/  IADD3.X R69, PT, PT, RZ, ~R47, RZ, P1, !PT ;  /* 0x8000002fff457210 */ /* 0x000fe20000ffe4ff */
[----:B------:R-:W-:-:S04]  /*62d0*/  IMAD.MOV.U32 R47, RZ, RZ, R22 ;  /* 0x000000ffff2f7224 */ /* 0x000fc800078e0016 */
[----:B------:R-:W-:-:S04]  /*62e0*/  IMAD.WIDE.U32 R46, P1, R22, R69, R46 ;  /* 0x00000045162e7225 */ /* 0x000fc8000782002e */
[----:B------:R-:W-:-:S04]  /*62f0*/  IMAD.HI.U32 R46, P2, R23, R67, R46 ;  /* 0x00000043172e7227 */ /* 0x000fc8000784002e */
[----:B------:R-:W-:-:S04]  /*6300*/  IMAD.HI.U32 R47, R23, R69, RZ ;  /* 0x00000045172f7227 */ /* 0x000fc800078e00ff */
[----:B------:R-:W-:Y:S01]  /*6310*/  IMAD R69, R23, R69, RZ ;  /* 0x0000004517457224 */ /* 0x000fe200078e02ff */
[----:B------:R-:W-:-:S04]  /*6320*/  IADD3.X R22, PT, PT, R47, R23, RZ, P1, !PT ;  /* 0x000000172f167210 */ /* 0x000fc80000ffe4ff */
[----:B------:R-:W-:Y:S02]  /*6330*/  IADD3 R23, P1, PT, R69, R46, RZ ;  /* 0x0000002e45177210 */ /* 0x000fe40007f3e0ff */
[----:B------:R-:W-:Y:S02]  /*6340*/  IADD3 R69, P4, PT, RZ, -R68, RZ ;  /* 0x80000044ff457210 */ /* 0x000fe40007f9e0ff */
[----:B------:R-:W-:Y:S01]  /*6350*/  IADD3.X R67, PT, PT, RZ, RZ, R22, P1, P2 ;  /* 0x000000ffff437210 */ /* 0x000fe20000fe4416 */
[----:B------:R-:W-:Y:S01]  /*6360*/  IMAD.WIDE.U32 R46, R23, R20, RZ ;  /* 0x00000014172e7225 */ /* 0x000fe200078e00ff */
[----:B------:R-:W-:-:S03]  /*6370*/  SEL R69, R69, R68, !P3 ;  /* 0x0000004445457207 */ /* 0x000fc60005800000 */
[----:B------:R-:W-:Y:S01]  /*6380*/  IMAD R22, R23, R21, R47 ;  /* 0x0000001517167224 */ /* 0x000fe200078e022f */
[----:B------:R-:W-:-:S03]  /*6390*/  IADD3 R47, P1, PT, RZ, -R46, RZ ;  /* 0x8000002eff2f7210 */ /* 0x000fc60007f3e0ff */
[----:B------:R-:W-:-:S04]  /*63a0*/  IMAD R22, R67, R20, R22 ;  /* 0x0000001443167224 */ /* 0x000fc800078e0216 */
[----:B------:R-:W-:Y:S02]  /*63b0*/  IMAD.X R46, RZ, RZ, ~R22, P1 ;  /* 0x000000ffff2e7224 */ /* 0x000fe400008e0e16 */
[----:B------:R-:W-:-:S04]  /*63c0*/  IMAD.HI.U32 R22, R23, R47, RZ ;  /* 0x0000002f17167227 */ /* 0x000fc800078e00ff */
[----:B------:R-:W-:-:S04]  /*63d0*/  IMAD.HI.U32 R66, R67, R46, RZ ;  /* 0x0000002e43427227 */ /* 0x000fc800078e00ff */
[----:B------:R-:W-:-:S04]  /*63e0*/  IMAD.WIDE.U32 R22, P2, R23, R46, R22 ;  /* 0x0000002e17167225 */ /* 0x000fc80007840016 */
[----:B------:R-:W-:-:S04]  /*63f0*/  IMAD.HI.U32 R22, P1, R67, R47, R22 ;  /* 0x0000002f43167227 */ /* 0x000fc80007820016 */
[----:B------:R-:W-:Y:S01]  /*6400*/  IMAD R47, R67, R46, RZ ;  /* 0x0000002e432f7224 */ /* 0x000fe200078e02ff */
[----:B------:R-:W-:Y:S01]  /*6410*/  IADD3.X R67, PT, PT, R66, R67, RZ, P2, !PT ;  /* 0x0000004342437210 */ /* 0x000fe200017fe4ff */
[----:B------:R-:W-:-:S03]  /*6420*/  IMAD.X R23, RZ, RZ, ~R64, P4 ;  /* 0x000000ffff177224 */ /* 0x000fc600020e0e40 */
[----:B------:R-:W-:Y:S02]  /*6430*/  IADD3 R47, P2, PT, R47, R22, RZ ;  /* 0x000000162f2f7210 */ /* 0x000fe40007f5e0ff */
[----:B------:R-:W-:Y:S01]  /*6440*/  SEL R66, R23, R64, !P3 ;  /* 0x0000004017427207 */ /* 0x000fe20005800000 */
[----:B------:R-:W-:Y:S01]  /*6450*/  HFMA2 R23, -RZ, RZ, 0, 0 ;  /* 0x00000000ff177431 */ /* 0x000fe200000001ff */
[----:B------:R-:W-:Y:S01]  /*6460*/  IADD3.X R67, PT, PT, RZ, RZ, R67, P2, P1 ;  /* 0x000000ffff437210 */ /* 0x000fe200017e2443 */
[----:B------:R-:W-:-:S04]  /*6470*/  IMAD.HI.U32 R22, R47, R69, RZ ;  /* 0x000000452f167227 */ /* 0x000fc800078e00ff */
[----:B------:R-:W-:-:S04]  /*6480*/  IMAD.HI.U32 R46, R67, R66, RZ ;  /* 0x00000042432e7227 */ /* 0x000fc800078e00ff */
[----:B------:R-:W-:-:S04]  /*6490*/  IMAD.WIDE.U32 R22, R47, R66, R22 ;  /* 0x000000422f167225 */ /* 0x000fc800078e0016 */
[C---:B------:R-:W-:Y:S02]  /*64a0*/  IMAD R47, R67.reuse, R66, RZ ;  /* 0x00000042432f7224 */ /* 0x040fe400078e02ff */
[----:B------:R-:W-:-:S04]  /*64b0*/  IMAD.HI.U32 R22, P1, R67, R69, R22 ;  /* 0x0000004543167227 */ /* 0x000fc80007820016 */
[----:B------:R-:W-:Y:S01]  /*64c0*/  IMAD.X R46, RZ, RZ, R46, P1 ;  /* 0x000000ffff2e7224 */ /* 0x000fe200008e062e */
[----:B------:R-:W-:-:S05]  /*64d0*/  IADD3 R47, P2, PT, R47, R22, RZ ;  /* 0x000000162f2f7210 */ /* 0x000fca0007f5e0ff */
[----:B------:R-:W-:-:S03]  /*64e0*/  IMAD.WIDE.U32 R22, R47, R20, RZ ;  /* 0x000000142f167225 */ /* 0x000fc600078e00ff */
[----:B------:R-:W-:Y:S01]  /*64f0*/  IADD3 R69, P1, PT, -R22, R69, RZ ;  /* 0x0000004516457210 */ /* 0x000fe20007f3e1ff */
[----:B------:R-:W-:Y:S01]  /*6500*/  IMAD R22, R47, R21, R23 ;  /* 0x000000152f167224 */ /* 0x000fe200078e0217 */
[----:B------:R-:W-:Y:S02]  /*6510*/  IADD3.X R23, PT, PT, RZ, R46, RZ, P2, !PT ;  /* 0x0000002eff177210 */ /* 0x000fe400017fe4ff */
[----:B------:R-:W-:Y:S02]  /*6520*/  IADD3 R67, P3, PT, R69, -R20, RZ ;  /* 0x8000001445437210 */ /* 0x000fe40007f7e0ff */
[----:B------:R-:W-:Y:S01]  /*6530*/  LOP3.LUT R46, R61, R64, RZ, 0x3c, !PT ;  /* 0x000000403d2e7212 */ /* 0x000fe200078e3cff */
[----:B------:R-:W-:-:S04]  /*6540*/  IMAD R22, R23, R20, R22 ;  /* 0x0000001417167224 */ /* 0x000fc800078e0216 */
[----:B------:R-:W-:Y:S01]  /*6550*/  IMAD.X R71, R66, 0x1, ~R22, P1 ;  /* 0x0000000142477824 */ /* 0x000fe200008e0e16 */
[----:B------:R-:W-:-:S04]  /*6560*/  ISETP.GE.U32.AND P1, PT, R69, R20, PT ;  /* 0x000000144500720c */ /* 0x000fc80003f26070 */
[----:B------:R-:W-:-:S04]  /*6570*/  ISETP.GE.U32.AND.EX P1, PT, R71, R21, PT, P1 ;  /* 0x000000154700720c */ /* 0x000fc80003f26110 */
[----:B------:R-:W-:-:S04]  /*6580*/  SEL R67, R67, R69, P1 ;  /* 0x0000004543437207 */ /* 0x000fc80000800000 */
[----:B------:R-:W-:Y:S02]  /*6590*/  ISETP.GE.U32.AND P2, PT, R67, R20, PT ;  /* 0x000000144300720c */ /* 0x000fe40003f46070 */
[----:B------:R-:W-:Y:S02]  /*65a0*/  IADD3.X R67, PT, PT, R71, ~R21, RZ, P3, !PT ;  /* 0x8000001547437210 */ /* 0x000fe40001ffe4ff */
[----:B------:R-:W-:Y:S02]  /*65b0*/  IADD3 R20, P3, PT, R47, 0x1, RZ ;  /* 0x000000012f147810 */ /* 0x000fe40007f7e0ff */
[----:B------:R-:W-:Y:S02]  /*65c0*/  SEL R67, R67, R71, P1 ;  /* 0x0000004743437207 */ /* 0x000fe40000800000 */
[----:B------:R-:W-:Y:S01]  /*65d0*/  SEL R47, R20, R47, P1 ;  /* 0x0000002f142f7207 */ /* 0x000fe20000800000 */
[----:B------:R-:W-:-:S05]  /*65e0*/  IMAD.X R22, RZ, RZ, R23, P3 ;  /* 0x000000ffff167224 */ /* 0x000fca00018e0617 */
[----:B------:R-:W-:Y:S02]  /*65f0*/  SEL R22, R22, R23, P1 ;  /* 0x0000001716167207 */ /* 0x000fe40000800000 */
[----:B------:R-:W-:Y:S02]  /*6600*/  ISETP.GE.U32.AND.EX P1, PT, R67, R21, PT, P2 ;  /* 0x000000154300720c */ /* 0x000fe40003f26120 */
[----:B------:R-:W-:-:S04]  /*6610*/  IADD3 R20, P2, PT, R47, 0x1, RZ ;  /* 0x000000012f147810 */ /* 0x000fc80007f5e0ff */
[-C--:B------:R-:W-:Y:S02]  /*6620*/  IADD3.X R21, PT, PT, RZ, R22.reuse, RZ, P2, !PT ;  /* 0x00000016ff157210 */ /* 0x080fe400017fe4ff */
[----:B------:R-:W-:Y:S02]  /*6630*/  SEL R20, R20, R47, P1 ;  /* 0x0000002f14147207 */ /* 0x000fe40000800000 */
[----:B------:R-:W-:Y:S02]  /*6640*/  SEL R21, R21, R22, P1 ;  /* 0x0000001615157207 */ /* 0x000fe40000800000 */
[----:B------:R-:W-:Y:S02]  /*6650*/  IADD3 R23, P3, PT, RZ, -R20, RZ ;  /* 0x80000014ff177210 */ /* 0x000fe40007f7e0ff */
[----:B------:R-:W-:Y:S02]  /*6660*/  ISETP.NE.U32.AND P1, PT, R62, RZ, PT ;  /* 0x000000ff3e00720c */ /* 0x000fe40003f25070 */
[----:B------:R-:W-:Y:S01]  /*6670*/  ISETP.GE.AND P2, PT, R46, RZ, PT ;  /* 0x000000ff2e00720c */ /* 0x000fe20003f46270 */
[----:B------:R-:W-:Y:S01]  /*6680*/  IMAD.X R22, RZ, RZ, ~R21, P3 ;  /* 0x000000ffff167224 */ /* 0x000fe200018e0e15 */
[----:B------:R-:W-:-:S02]  /*6690*/  ISETP.NE.AND.EX P1, PT, R61, RZ, PT, P1 ;  /* 0x000000ff3d00720c */ /* 0x000fc40003f25310 */
[----:B------:R-:W-:Y:S02]  /*66a0*/  MOV R61, 0x0 ;  /* 0x00000000003d7802 */ /* 0x000fe40000000f00 */
[----:B------:R-:W-:Y:S02]  /*66b0*/  SEL R20, R23, R20, !P2 ;  /* 0x0000001417147207 */ /* 0x000fe40005000000 */
[----:B------:R-:W-:Y:S02]  /*66c0*/  SEL R21, R22, R21, !P2 ;  /* 0x0000001516157207 */ /* 0x000fe40005000000 */
[----:B------:R-:W-:Y:S02]  /*66d0*/  SEL R20, R20, 0xffffffff, P1 ;  /* 0xffffffff14147807 */ /* 0x000fe40000800000 */
[----:B------:R-:W-:Y:S01]  /*66e0*/  SEL R21, R21, 0xffffffff, P1 ;  /* 0xffffffff15157807 */ /* 0x000fe20000800000 */
[----:B------:R-:W-:Y:S06]  /*66f0*/  RET.REL.NODEC R60 `(_ZN2at6native21col2im_batched_kernelIN3c108BFloat16EEEvlPKT_llllllllllllllPS4_l) ;  /* 0xffffff983c407950 */ /* 0x000fec0003c3ffff */
        .weak           $__internal_3_$__cuda_sm20_rem_s64
        .type           $__internal_3_$__cuda_sm20_rem_s64,@function
        .size           $__internal_3_$__cuda_sm20_rem_s64,(.L_x_816 - $__internal_3_$__cuda_sm20_rem_s64)
$__internal_3_$__cuda_sm20_rem_s64:
        /* <DEDUP_REMOVED lines=18> */
[----:B------:R-:W-:-:S04]  /*6820*/  IMAD.HI.U32 R61, R23, R69, RZ ;  /* 0x00000045173d7227 */ /* 0x000fc800078e00ff */
[----:B------:R-:W-:Y:S02]  /*6830*/  IMAD R69, R23, R69, RZ ;  /* 0x0000004517457224 */ /* 0x000fe400078e02ff */
[----:B------:R-:W-:-:S03]  /*6840*/  IMAD.X R22, R61, 0x1, R23, P1 ;  /* 0x000000013d167824 */ /* 0x000fc600008e0617 */
[----:B------:R-:W-:Y:S02]  /*6850*/  IADD3 R23, P1, PT, R69, R60, RZ ;  /* 0x0000003c45177210 */ /* 0x000fe40007f3e0ff */
[----:B------:R-:W-:Y:S02]  /*6860*/  IADD3 R69, P4, PT, RZ, -R64, RZ ;  /* 0x80000040ff457210 */ /* 0x000fe40007f9e0ff */
[----:B------:R-:W-:Y:S01]  /*6870*/  IADD3.X R67, PT, PT, RZ, RZ, R22, P1, P2 ;  /* 0x000000ffff437210 */ /* 0x000fe20000fe4416 */
[----:B------:R-:W-:-:S04]  /*6880*/  IMAD.WIDE.U32 R60, R23, R20, RZ ;  /* 0x00000014173c7225 */ /* 0x000fc800078e00ff */
[----:B------:R-:W-:Y:S01]  /*6890*/  IMAD R22, R23, R21, R61 ;  /* 0x0000001517167224 */ /* 0x000fe200078e023d */
[----:B------:R-:W-:-:S03]  /*68a0*/  IADD3 R61, P1, PT, RZ, -R60, RZ ;  /* 0x8000003cff3d7210 */ /* 0x000fc60007f3e0ff */
[----:B------:R-:W-:-:S05]  /*68b0*/  IMAD R22, R67, R20, R22 ;  /* 0x0000001443167224 */ /* 0x000fca00078e0216 */
[----:B------:R-:W-:Y:S01]  /*68c0*/  IADD3.X R60, PT, PT, RZ, ~R22, RZ, P1, !PT ;  /* 0x80000016ff3c7210 */ /* 0x000fe20000ffe4ff */
[----:B------:R-:W-:-:S04]  /*68d0*/  IMAD.HI.U32 R22, R23, R61, RZ ;  /* 0x0000003d17167227 */ /* 0x000fc800078e00ff */
[----:B------:R-:W-:-:S04]  /*68e0*/  IMAD.HI.U32 R62, R67, R60, RZ ;  /* 0x0000003c433e7227 */ /* 0x000fc800078e00ff */
[----:B------:R-:W-:-:S04]  /*68f0*/  IMAD.WIDE.U32 R22, P2, R23, R60, R22 ;  /* 0x0000003c17167225 */ /* 0x000fc80007840016 */
[----:B------:R-:W-:Y:S01]  /*6900*/  IMAD.HI.U32 R22, P1, R67, R61, R22 ;  /* 0x0000003d43167227 */ /* 0x000fe20007820016 */
[----:B------:R-:W-:-:S03]  /*6910*/  IADD3.X R23, PT, PT, RZ, ~R58, RZ, P4, !PT ;  /* 0x8000003aff177210 */ /* 0x000fc600027fe4ff */
[----:B------:R-:W-:Y:S02]  /*6920*/  IMAD R61, R67, R60, RZ ;  /* 0x0000003c433d7224 */ /* 0x000fe400078e02ff */
[----:B------:R-:W-:Y:S01]  /*6930*/  IMAD.X R67, R62, 0x1, R67, P2 ;  /* 0x000000013e437824 */ /* 0x000fe200010e0643 */
[----:B------:R-:W-:Y:S02]  /*6940*/  ISETP.GE.AND P2, PT, R58, RZ, PT ;  /* 0x000000ff3a00720c */ /* 0x000fe40003f46270 */
[----:B------:R-:W-:Y:S02]  /*6950*/  IADD3 R61, P3, PT, R61, R22, RZ ;  /* 0x000000163d3d7210 */ /* 0x000fe40007f7e0ff */
[----:B------:R-:W-:Y:S02]  /*6960*/  SEL R69, R69, R64, !P2 ;  /* 0x0000004045457207 */ /* 0x000fe40005000000 */
[----:B------:R-:W-:Y:S01]  /*6970*/  SEL R60, R23, R58, !P2 ;  /* 0x0000003a173c7207 */ /* 0x000fe20005000000 */
[----:B------:R-:W-:Y:S01]  /*6980*/  IMAD.MOV.U32 R23, RZ, RZ, RZ ;  /* 0x000000ffff177224 */ /* 0x000fe200078e00ff */
[----:B------:R-:W-:Y:S01]  /*6990*/  IADD3.X R67, PT, PT, RZ, RZ, R67, P3, P1 ;  /* 0x000000ffff437210 */ /* 0x000fe20001fe2443 */
[----:B------:R-:W-:-:S04]  /*69a0*/  IMAD.HI.U32 R22, R61, R69, RZ ;  /* 0x000000453d167227 */ /* 0x000fc800078e00ff */
[----:B------:R-:W-:-:S04]  /*69b0*/  IMAD.WIDE.U32 R22, R61, R60, R22 ;  /* 0x0000003c3d167225 */ /* 0x000fc800078e0016 */
[C---:B------:R-:W-:Y:S02]  /*69c0*/  IMAD R61, R67.reuse, R60, RZ ;  /* 0x0000003c433d7224 */ /* 0x040fe400078e02ff */
[----:B------:R-:W-:-:S05]  /*69d0*/  IMAD.HI.U32 R22, P1, R67, R69, R22 ;  /* 0x0000004543167227 */ /* 0x000fca0007820016 */
[----:B------:R-:W-:-:S05]  /*69e0*/  IADD3 R61, P4, PT, R61, R22, RZ ;  /* 0x000000163d3d7210 */ /* 0x000fca0007f9e0ff */
[----:B------:R-:W-:-:S04]  /*69f0*/  IMAD.WIDE.U32 R22, R61, R20, RZ ;  /* 0x000000143d167225 */ /* 0x000fc800078e00ff */
[----:B------:R-:W-:Y:S01]  /*6a00*/  IMAD R61, R61, R21, R23 ;  /* 0x000000153d3d7224 */ /* 0x000fe200078e0217 */
[----:B------:R-:W-:Y:S01]  /*6a10*/  IADD3 R69, P3, PT, -R22, R69, RZ ;  /* 0x0000004516457210 */ /* 0x000fe20007f7e1ff */
[----:B------:R-:W-:-:S05]  /*6a20*/  IMAD.HI.U32 R22, R67, R60, RZ ;  /* 0x0000003c43167227 */ /* 0x000fca00078e00ff */
[----:B------:R-:W-:Y:S02]  /*6a30*/  IADD3.X R22, PT, PT, R22, RZ, RZ, P1, !PT ;  /* 0x000000ff16167210 */ /* 0x000fe40000ffe4ff */
[----:B------:R-:W-:-:S03]  /*6a40*/  ISETP.GE.U32.AND P1, PT, R69, R20, PT ;  /* 0x000000144500720c */ /* 0x000fc60003f26070 */
[----:B------:R-:W-:-:S04]  /*6a50*/  IMAD.X R23, RZ, RZ, R22, P4 ;  /* 0x000000ffff177224 */ /* 0x000fc800020e0616 */
[----:B------:R-:W-:-:S05]  /*6a60*/  IMAD R23, R23, R20, R61 ;  /* 0x0000001417177224 */ /* 0x000fca00078e023d */
[----:B------:R-:W-:Y:S02]  /*6a70*/  IADD3.X R67, PT, PT, ~R23, R60, RZ, P3, !PT ;  /* 0x0000003c17437210 */ /* 0x000fe40001ffe5ff */
        /* <DEDUP_REMOVED lines=15> */
[----:B------:R-:W-:Y:S01]  /*6b70*/  ISETP.NE.AND.EX P1, PT, R47, RZ, PT, P1 ;  /* 0x000000ff2f00720c */ /* 0x000fe20003f25310 */
[----:B------:R-:W-:-:S03]  /*6b80*/  HFMA2 R47, -RZ, RZ, 0, 0 ;  /* 0x00000000ff2f7431 */ /* 0x000fc600000001ff */
[----:B------:R-:W-:Y:S02]  /*6b90*/  SEL R21, R22, R21, !P2 ;  /* 0x0000001516157207 */ /* 0x000fe40005000000 */
[----:B------:R-:W-:Y:S02]  /*6ba0*/  SEL R20, R20, 0xffffffff, P1 ;  /* 0xffffffff14147807 */ /* 0x000fe40000800000 */
[----:B------:R-:W-:Y:S01]  /*6bb0*/  SEL R21, R21, 0xffffffff, P1 ;  /* 0xffffffff15157807 */ /* 0x000fe20000800000 */
[----:B------:R-:W-:Y:S06]  /*6bc0*/  RET.REL.NODEC R46 `(_ZN2at6native21col2im_batched_kernelIN3c108BFloat16EEEvlPKT_llllllllllllllPS4_l) ;  /* 0xffffff942e0c7950 */ /* 0x000fec0003c3ffff */
.L_x_232:
        /* <DEDUP_REMOVED lines=11> */
.L_x_816:


//--------------------- .text._ZN2at6native21col2im_batched_kernelIN3c104HalfEEEvlPKT_llllllllllllllPS4_l --------------------------
	.section	.text._ZN2at6native21col2im_batched_kernelIN3c104HalfEEEvlPKT_llllllllllllllPS4_l,"ax",@progbits
	.align	128
        .global         _ZN2at6native21col2im_batched_kernelIN3c104HalfEEEvlPKT_llllllllllllllPS4_l
        .type           _ZN2at6native21col2im_batched_kernelIN3c104HalfEEEvlPKT_llllllllllllllPS4_l,@function
        .size           _ZN2at6native21col2im_batched_kernelIN3c104HalfEEEvlPKT_llllllllllllllPS4_l,(.L_x_818 - _ZN2at6native21col2im_batched_kernelIN3c104HalfEEEvlPKT_llllllllllllllPS4_l)
        .other          _ZN2at6native21col2im_batched_kernelIN3c104HalfEEEvlPKT_llllllllllllllPS4_l,@"STO_CUDA_ENTRY STV_DEFAULT"
_ZN2at6native21col2im_batched_kernelIN3c104HalfEEEvlPKT_llllllllllllllPS4_l:
.text._ZN2at6native21col2im_batched_kernelIN3c104HalfEEEvlPKT_llllllllllllllPS4_l:
        /* <DEDUP_REMOVED lines=19> */
.L_x_347:
        /* <DEDUP_REMOVED lines=29> */
.L_x_234:
[----:B------:R-:W0:Y:S01]  /*0300*/  LDCU.64 UR4, c[0x0][0x380] ;  /* 0x00007000ff0477ac */ /* 0x000e220008000a00 */
[----:B------:R-:W-:Y:S01]  /*0310*/  IMAD.MOV.U32 R68, RZ, RZ, R0 ;  /* 0x000000ffff447224 */ /* 0x000fe200078e0000 */
[----:B------:R-:W-:Y:S01]  /*0320*/  MOV R60, 0x370 ;  /* 0x00000370003c7802 */ /* 0x000fe20000000f00 */
[----:B------:R-:W-:Y:S02]  /*0330*/  IMAD.MOV.U32 R64, RZ, RZ, R29 ;  /* 0x000000ffff407224 */ /* 0x000fe400078e001d */
[----:B0-----:R-:W-:Y:S01]  /*0340*/  IMAD.U32 R62, RZ, RZ, UR4 ;  /* 0x00000004ff3e7e24 */ /* 0x001fe2000f8e00ff */
[----:B------:R-:W-:-:S07]  /*0350*/  MOV R61, UR5 ;  /* 0x00000005003d7c02 */ /* 0x000fce0008000f00 */
[----:B------:R-:W-:Y:S05]  /*0360*/  CALL.REL.NOINC `($__internal_4_$__cuda_sm20_div_s64) ;  /* 0x0000005c00987944 */ /* 0x000fea0003c00000 */
        /* <DEDUP_REMOVED lines=10> */
.L_x_235:
[----:B------:R-:W-:Y:S05]  /*0410*/  BSYNC.RECONVERGENT B0 ;  /* 0x0000000000007941 */ /* 0x000fea0003800200 */
.L_x_233:
        /* <DEDUP_REMOVED lines=29> */
.L_x_237:
[----:B------:R-:W0:Y:S01]  /*05f0*/  LDCU.64 UR4, c[0x0][0x3a8] ;  /* 0x00007500ff0477ac */ /* 0x000e220008000a00 */
[----:B------:R-:W-:Y:S01]  /*0600*/  IMAD.MOV.U32 R68, RZ, RZ, R26 ;  /* 0x000000ffff447224 */ /* 0x000fe200078e001a */
[----:B------:R-:W-:Y:S01]  /*0610*/  MOV R60, 0x660 ;  /* 0x00000660003c7802 */ /* 0x000fe20000000f00 */
[----:B------:R-:W-:Y:S01]  /*0620*/  IMAD.MOV.U32 R64, RZ, RZ, R27 ;  /* 0x000000ffff407224 */ /* 0x000fe200078e001b */
[----:B0-----:R-:W-:Y:S01]  /*0630*/  MOV R62, UR4 ;  /* 0x00000004003e7c02 */ /* 0x001fe20008000f00 */
[----:B------:R-:W-:-:S07]  /*0640*/  IMAD.U32 R61, RZ, RZ, UR5 ;  /* 0x00000005ff3d7e24 */ /* 0x000fce000f8e00ff */
[----:B------:R-:W-:Y:S05]  /*0650*/  CALL.REL.NOINC `($__internal_4_$__cuda_sm20_div_s64) ;  /* 0x0000005800dc7944 */ /* 0x000fea0003c00000 */
        /* <DEDUP_REMOVED lines=10> */
.L_x_238:
[----:B------:R-:W-:Y:S05]  /*0700*/  BSYNC.RECONVERGENT B0 ;  /* 0x0000000000007941 */ /* 0x000fea0003800200 */
.L_x_236:
        /* <DEDUP_REMOVED lines=28> */
.L_x_240:
[----:B------:R-:W0:Y:S01]  /*08d0*/  LDCU.64 UR4, c[0x0][0x3a0] ;  /* 0x00007400ff0477ac */ /* 0x000e220008000a00 */
[----:B------:R-:W-:Y:S01]  /*08e0*/  MOV R64, R2 ;  /* 0x0000000200407202 */ /* 0x000fe20000000f00 */
[----:B------:R-:W-:Y:S01]  /*08f0*/  IMAD.MOV.U32 R58, RZ, RZ, R3 ;  /* 0x000000ffff3a7224 */ /* 0x000fe200078e0003 */
[----:B------:R-:W-:Y:S01]  /*0900*/  MOV R46, 0x940 ;  /* 0x00000940002e7802 */ /* 0x000fe20000000f00 */
[----:B0-----:R-:W-:Y:S01]  /*0910*/  IMAD.U32 R59, RZ, RZ, UR4 ;  /* 0x00000004ff3b7e24 */ /* 0x001fe2000f8e00ff */
[----:B------:R-:W-:-:S07]  /*0920*/  MOV R47, UR5 ;  /* 0x00000005002f7c02 */ /* 0x000fce0008000f00 */
[----:B------:R-:W-:Y:S05]  /*0930*/  CALL.REL.NOINC `($__internal_5_$__cuda_sm20_rem_s64) ;  /* 0x0000005c00707944 */ /* 0x000fea0003c00000 */
[----:B------:R-:W-:Y:S02]  /*0940*/  IMAD.MOV.U32 R2, RZ, RZ, R20 ;  /* 0x000000ffff027224 */ /* 0x000fe400078e0014 */
[----:B------:R-:W-:-:S07]  /*0950*/  IMAD.MOV.U32 R3, RZ, RZ, R21 ;  /* 0x000000ffff037224 */ /* 0x000fce00078e0015 */
.L_x_241:
[----:B------:R-:W-:Y:S05]  /*0960*/  BSYNC.RECONVERGENT B0 ;  /* 0x0000000000007941 */ /* 0x000fea0003800200 */
.L_x_239:
        /* <DEDUP_REMOVED lines=33> */
.L_x_243:
[----:B------:R-:W-:Y:S01]  /*0b80*/  MOV R68, R26 ;  /* 0x0000001a00447202 */ /* 0x000fe20000000f00 */
[----:B------:R-:W-:Y:S01]  /*0b90*/  IMAD.MOV.U32 R64, RZ, RZ, R27 ;  /* 0x000000ffff407224 */ /* 0x000fe200078e001b */
[----:B------:R-:W-:-:S07]  /*0ba0*/  MOV R60, 0xbc0 ;  /* 0x00000bc0003c7802 */ /* 0x000fce0000000f00 */
[----:B------:R-:W-:Y:S05]  /*0bb0*/  CALL.REL.NOINC `($__internal_4_$__cuda_sm20_div_s64) ;  /* 0x0000005400847944 */ /* 0x000fea0003c00000 */
[----:B------:R-:W-:Y:S01]  /*0bc0*/  IMAD.MOV.U32 R10, RZ, RZ, R20 ;  /* 0x000000ffff0a7224 */ /* 0x000fe200078e0014 */
[----:B------:R-:W-:-:S07]  /*0bd0*/  MOV R11, R21 ;  /* 0x00000015000b7202 */ /* 0x000fce0000000f00 */
.L_x_244:
[----:B------:R-:W-:Y:S05]  /*0be0*/  BSYNC.RECONVERGENT B0 ;  /* 0x0000000000007941 */ /* 0x000fea0003800200 */
.L_x_242:
        /* <DEDUP_REMOVED lines=44> */
.L_x_248:
[----:B------:R-:W0:Y:S01]  /*0eb0*/  LDCU.64 UR4, c[0x0][0x3d8] ;  /* 0x00007b00ff0477ac */ /* 0x000e220008000a00 */
[----:B------:R-:W-:Y:S01]  /*0ec0*/  MOV R60, 0xf00 ;  /* 0x00000f00003c7802 */ /* 0x000fe20000000f00 */
[----:B0-----:R-:W-:Y:S02]  /*0ed0*/  IMAD.U32 R62, RZ, RZ, UR4 ;  /* 0x00000004ff3e7e24 */ /* 0x001fe4000f8e00ff */
[----:B------:R-:W-:-:S07]  /*0ee0*/  IMAD.U32 R61, RZ, RZ, UR5 ;  /* 0x00000005ff3d7e24 */ /* 0x000fce000f8e00ff */
[----:B------:R-:W-:Y:S05]  /*0ef0*/  CALL.REL.NOINC `($__internal_4_$__cuda_sm20_div_s64) ;  /* 0x0000005000b47944 */ /* 0x000fea0003c00000 */
[----:B------:R-:W-:Y:S01]  /*0f00*/  MOV R2, R20 ;  /* 0x0000001400027202 */ /* 0x000fe20000000f00 */
[----:B------:R-:W-:-:S07]  /*0f10*/  IMAD.MOV.U32 R3, RZ, RZ, R21 ;  /* 0x000000ffff037224 */ /* 0x000fce00078e0015 */
.L_x_249:
[----:B------:R-:W-:Y:S05]  /*0f20*/  BSYNC.RECONVERGENT B1 ;  /* 0x0000000000017941 */ /* 0x000fea0003800200 */
.L_x_247:
[----:B------:R-:W-:-:S05]  /*0f30*/  IADD3 R28, P0, PT, R2, 0x1, RZ ;  /* 0x00000001021c7810 */ /* 0x000fca0007f1e0ff */
[----:B------:R-:W-:-:S08]  /*0f40*/  IMAD.X R31, RZ, RZ, R3, P0 ;  /* 0x000000ffff1f7224 */ /* 0x000fd000000e0603 */
.L_x_246:
[----:B------:R-:W-:Y:S05]  /*0f50*/  BSYNC.RECONVERGENT B0 ;  /* 0x0000000000007941 */ /* 0x000fea0003800200 */
.L_x_245:
        /* <DEDUP_REMOVED lines=26> */
.L_x_251:
[----:B------:R-:W0:Y:S01]  /*1100*/  LDCU.64 UR4, c[0x0][0x3d8] ;  /* 0x00007b00ff0477ac */ /* 0x000e220008000a00 */
[----:B------:R-:W-:Y:S01]  /*1110*/  IMAD.MOV.U32 R68, RZ, RZ, R14 ;  /* 0x000000ffff447224 */ /* 0x000fe200078e000e */
[----:B------:R-:W-:Y:S01]  /*1120*/  MOV R60, 0x1170 ;  /* 0x00001170003c7802 */ /* 0x000fe20000000f00 */
[----:B------:R-:W-:Y:S01]  /*1130*/  IMAD.MOV.U32 R64, RZ, RZ, R15 ;  /* 0x000000ffff407224 */ /* 0x000fe200078e000f */
[----:B0-----:R-:W-:Y:S01]  /*1140*/  MOV R62, UR4 ;  /* 0x00000004003e7c02 */ /* 0x001fe20008000f00 */
[----:B------:R-:W-:-:S07]  /*1150*/  IMAD.U32 R61, RZ, RZ, UR5 ;  /* 0x00000005ff3d7e24 */ /* 0x000fce000f8e00ff */
[----:B------:R-:W-:Y:S05]  /*1160*/  CALL.REL.NOINC `($__internal_4_$__cuda_sm20_div_s64) ;  /* 0x0000005000187944 */ /* 0x000fea0003c00000 */
[----:B------:R-:W-:Y:S01]  /*1170*/  MOV R2, R20 ;  /* 0x0000001400027202 */ /* 0x000fe20000000f00 */
[----:B------:R-:W-:-:S07]  /*1180*/  IMAD.MOV.U32 R3, RZ, RZ, R21 ;  /* 0x000000ffff037224 */ /* 0x000fce00078e0015 */
.L_x_252:
[----:B------:R-:W-:Y:S05]  /*1190*/  BSYNC.RECONVERGENT B0 ;  /* 0x0000000000007941 */ /* 0x000fea0003800200 */
.L_x_250:
        /* <DEDUP_REMOVED lines=51> */
.L_x_256:
[----:B------:R-:W0:Y:S01]  /*14d0*/  LDCU.64 UR4, c[0x0][0x3d0] ;  /* 0x00007a00ff0477ac */ /* 0x000e220008000a00 */
[----:B------:R-:W-:Y:S02]  /*14e0*/  MOV R60, 0x1520 ;  /* 0x00001520003c7802 */ /* 0x000fe40000000f00 */
[----:B0-----:R-:W-:Y:S01]  /*14f0*/  MOV R62, UR4 ;  /* 0x00000004003e7c02 */ /* 0x001fe20008000f00 */
[----:B------:R-:W-:-:S07]  /*1500*/  IMAD.U32 R61, RZ, RZ, UR5 ;  /* 0x00000005ff3d7e24 */ /* 0x000fce000f8e00ff */
[----:B------:R-:W-:Y:S05]  /*1510*/  CALL.REL.NOINC `($__internal_4_$__cuda_sm20_div_s64) ;  /* 0x0000004c002c7944 */ /* 0x000fea0003c00000 */
[----:B------:R-:W-:Y:S01]  /*1520*/  IMAD.MOV.U32 R2, RZ, RZ, R20 ;  /* 0x000000ffff027224 */ /* 0x000fe200078e0014 */
[----:B------:R-:W-:-:S07]  /*1530*/  MOV R3, R21 ;  /* 0x0000001500037202 */ /* 0x000fce0000000f00 */
.L_x_257:
[----:B------:R-:W-:Y:S05]  /*1540*/  BSYNC.RECONVERGENT B1 ;  /* 0x0000000000017941 */ /* 0x000fea0003800200 */
.L_x_255:
[----:B------:R-:W-:-:S05]  /*1550*/  IADD3 R30, P0, PT, R2, 0x1, RZ ;  /* 0x00000001021e7810 */ /* 0x000fca0007f1e0ff */
[----:B------:R-:W-:-:S08]  /*1560*/  IMAD.X R35, RZ, RZ, R3, P0 ;  /* 0x000000ffff237224 */ /* 0x000fd000000e0603 */
.L_x_254:
[----:B------:R-:W-:Y:S05]  /*1570*/  BSYNC.RECONVERGENT B0 ;  /* 0x0000000000007941 */ /* 0x000fea0003800200 */
.L_x_253:
        /* <DEDUP_REMOVED lines=26> */
.L_x_259:
[----:B------:R-:W0:Y:S01]  /*1720*/  LDCU.64 UR4, c[0x0][0x3d0] ;  /* 0x00007a00ff0477ac */ /* 0x000e220008000a00 */
[----:B------:R-:W-:Y:S01]  /*1730*/  IMAD.MOV.U32 R68, RZ, RZ, R12 ;  /* 0x000000ffff447224 */ /* 0x000fe200078e000c */
[----:B------:R-:W-:Y:S01]  /*1740*/  MOV R60, 0x1790 ;  /* 0x00001790003c7802 */ /* 0x000fe20000000f00 */
[----:B------:R-:W-:Y:S02]  /*1750*/  IMAD.MOV.U32 R64, RZ, RZ, R13 ;  /* 0x000000ffff407224 */ /* 0x000fe400078e000d */
[----:B0-----:R-:W-:Y:S01]  /*1760*/  IMAD.U32 R62, RZ, RZ, UR4 ;  /* 0x00000004ff3e7e24 */ /* 0x001fe2000f8e00ff */
[----:B------:R-:W-:-:S07]  /*1770*/  MOV R61, UR5 ;  /* 0x00000005003d7c02 */ /* 0x000fce0008000f00 */
[----:B------:R-:W-:Y:S05]  /*1780*/  CALL.REL.NOINC `($__internal_4_$__cuda_sm20_div_s64) ;  /* 0x0000004800907944 */ /* 0x000fea0003c00000 */
[----:B------:R-:W-:Y:S01]  /*1790*/  IMAD.MOV.U32 R2, RZ, RZ, R20 ;  /* 0x000000ffff027224 */ /* 0x000fe200078e0014 */
[----:B------:R-:W-:-:S07]  /*17a0*/  MOV R3, R21 ;  /* 0x0000001500037202 */ /* 0x000fce0000000f00 */
.L_x_260:
[----:B------:R-:W-:Y:S05]  /*17b0*/  BSYNC.RECONVERGENT B0 ;  /* 0x0000000000007941 */ /* 0x000fea0003800200 */
.L_x_258:
        /* <DEDUP_REMOVED lines=29> */
.L_x_346:
        /* <DEDUP_REMOVED lines=36> */
.L_x_266:
[----:B------:R-:W0:Y:S01]  /*1bd0*/  LDCU.64 UR4, c[0x0][0x3e0] ;  /* 0x00007c00ff0477ac */ /* 0x000e220008000a00 */
[----:B------:R-:W-:Y:S01]  /*1be0*/  IMAD.MOV.U32 R64, RZ, RZ, R6 ;  /* 0x000000ffff407224 */ /* 0x000fe200078e0006 */
[----:B------:R-:W-:Y:S01]  /*1bf0*/  MOV R46, 0x1c40 ;  /* 0x00001c40002e7802 */ /* 0x000fe20000000f00 */
[----:B------:R-:W-:Y:S01]  /*1c00*/  IMAD.MOV.U32 R58, RZ, RZ, R43 ;  /* 0x000000ffff3a7224 */ /* 0x000fe200078e002b */
[----:B0-----:R-:W-:Y:S01]  /*1c10*/  MOV R59, UR4 ;  /* 0x00000004003b7c02 */ /* 0x001fe20008000f00 */
[----:B------:R-:W-:-:S07]  /*1c20*/  IMAD.U32 R47, RZ, RZ, UR5 ;  /* 0x00000005ff2f7e24 */ /* 0x000fce000f8e00ff */
[----:B------:R-:W-:Y:S05]  /*1c30*/  CALL.REL.NOINC `($__internal_5_$__cuda_sm20_rem_s64) ;  /* 0x0000004800b07944 */ /* 0x000fea0003c00000 */
[----:B------:R-:W-:Y:S01]  /*1c40*/  MOV R4, R20 ;  /* 0x0000001400047202 */ /* 0x000fe20000000f00 */
[----:B------:R-:W-:-:S07]  /*1c50*/  IMAD.MOV.U32 R5, RZ, RZ, R21 ;  /* 0x000000ffff057224 */ /* 0x000fce00078e0015 */
.L_x_267:
[----:B------:R-:W-:Y:S05]  /*1c60*/  BSYNC.RECONVERGENT B2 ;  /* 0x0000000000027941 */ /* 0x000fea0003800200 */
.L_x_265:
        /* <DEDUP_REMOVED lines=36> */
.L_x_273:
[----:B------:R-:W0:Y:S01]  /*1eb0*/  LDCU.64 UR4, c[0x0][0x3e8] ;  /* 0x00007d00ff0477ac */ /* 0x000e220008000a00 */
[----:B------:R-:W-:Y:S01]  /*1ec0*/  IMAD.MOV.U32 R64, RZ, RZ, R8 ;  /* 0x000000ffff407224 */ /* 0x000fe200078e0008 */
[----:B------:R-:W-:Y:S01]  /*1ed0*/  MOV R46, 0x1f20 ;  /* 0x00001f20002e7802 */ /* 0x000fe20000000f00 */
[----:B------:R-:W-:Y:S01]  /*1ee0*/  IMAD.MOV.U32 R58, RZ, RZ, R41 ;  /* 0x000000ffff3a7224 */ /* 0x000fe200078e0029 */
[----:B0-----:R-:W-:Y:S01]  /*1ef0*/  MOV R59, UR4 ;  /* 0x00000004003b7c02 */ /* 0x001fe20008000f00 */
[----:B------:R-:W-:-:S07]  /*1f00*/  IMAD.U32 R47, RZ, RZ, UR5 ;  /* 0x00000005ff2f7e24 */ /* 0x000fce000f8e00ff */
[----:B------:R-:W-:Y:S05]  /*1f10*/  CALL.REL.NOINC `($__internal_5_$__cuda_sm20_rem_s64) ;  /* 0x0000004400f87944 */ /* 0x000fea0003c00000 */
[----:B------:R-:W-:-:S04]  /*1f20*/  ISETP.NE.U32.AND P1, PT, R20, RZ, PT ;  /* 0x000000ff1400720c */ /* 0x000fc80003f25070 */
[----:B------:R-:W-:-:S13]  /*1f30*/  ISETP.NE.AND.EX P1, PT, R21, RZ, PT, P1 ;  /* 0x000000ff1500720c */ /* 0x000fda0003f25310 */
.L_x_274:
[----:B------:R-:W-:Y:S05]  /*1f40*/  BSYNC.RECONVERGENT B4 ;  /* 0x0000000000047941 */ /* 0x000fea0003800200 */
.L_x_272:
        /* <DEDUP_REMOVED lines=27> */
.L_x_276:
        /* <DEDUP_REMOVED lines=9> */
.L_x_277:
[----:B------:R-:W-:Y:S05]  /*2190*/  BSYNC.RECONVERGENT B4 ;  /* 0x0000000000047941 */ /* 0x000fea0003800200 */
.L_x_275:
        /* <DEDUP_REMOVED lines=26> */
.L_x_279:
[----:B------:R-:W0:Y:S01]  /*2340*/  LDCU.64 UR4, c[0x0][0x3e8] ;  /* 0x00007d00ff0477ac */ /* 0x000e220008000a00 */
[----:B------:R-:W-:Y:S01]  /*2350*/  IMAD.MOV.U32 R68, RZ, RZ, R8 ;  /* 0x000000ffff447224 */ /* 0x000fe200078e0008 */
[----:B------:R-:W-:Y:S01]  /*2360*/  MOV R60, 0x23b0 ;  /* 0x000023b0003c7802 */ /* 0x000fe20000000f00 */
[----:B------:R-:W-:Y:S02]  /*2370*/  IMAD.MOV.U32 R64, RZ, RZ, R41 ;  /* 0x000000ffff407224 */ /* 0x000fe400078e0029 */
[----:B0-----:R-:W-:Y:S01]  /*2380*/  IMAD.U32 R62, RZ, RZ, UR4 ;  /* 0x00000004ff3e7e24 */ /* 0x001fe2000f8e00ff */
[----:B------:R-:W-:-:S07]  /*2390*/  MOV R61, UR5 ;  /* 0x00000005003d7c02 */ /* 0x000fce0008000f00 */
[----:B------:R-:W-:Y:S05]  /*23a0*/  CALL.REL.NOINC `($__internal_4_$__cuda_sm20_div_s64) ;  /* 0x0000003c00887944 */ /* 0x000fea0003c00000 */
.L_x_280:
[----:B------:R-:W-:Y:S05]  /*23b0*/  BSYNC.RECONVERGENT B4 ;  /* 0x0000000000047941 */ /* 0x000fea0003800200 */
.L_x_278:
        /* <DEDUP_REMOVED lines=31> */
[----:B--2---:R-:W-:-:S05]  /*25b0*/  HADD2.F32 R21, -RZ, R2.H0_H0 ;  /* 0x20000002ff157230 */ /* 0x004fca0000004100 */
[----:B------:R-:W-:-:S07]  /*25c0*/  FADD.FTZ R36, R36, R21 ;  /* 0x0000001524247221 */ /* 0x000fce0000010000 */
.L_x_271:
[----:B------:R-:W-:Y:S05]  /*25d0*/  BSYNC.RECONVERGENT B3 ;  /* 0x0000000000037941 */ /* 0x000fea0003800200 */
.L_x_270:
        /* <DEDUP_REMOVED lines=35> */
.L_x_284:
[----:B------:R-:W0:Y:S01]  /*2810*/  LDCU.64 UR4, c[0x0][0x3e8] ;  /* 0x00007d00ff0477ac */ /* 0x000e220008000a00 */
[----:B------:R-:W-:Y:S01]  /*2820*/  IMAD.MOV.U32 R64, RZ, RZ, R39 ;  /* 0x000000ffff407224 */ /* 0x000fe200078e0027 */
[----:B------:R-:W-:Y:S01]  /*2830*/  MOV R46, 0x2880 ;  /* 0x00002880002e7802 */ /* 0x000fe20000000f00 */
[----:B------:R-:W-:Y:S02]  /*2840*/  IMAD.MOV.U32 R58, RZ, RZ, R42 ;  /* 0x000000ffff3a7224 */ /* 0x000fe400078e002a */
[----:B0-----:R-:W-:Y:S01]  /*2850*/  IMAD.U32 R59, RZ, RZ, UR4 ;  /* 0x00000004ff3b7e24 */ /* 0x001fe2000f8e00ff */
[----:B------:R-:W-:-:S07]  /*2860*/  MOV R47, UR5 ;  /* 0x00000005002f7c02 */ /* 0x000fce0008000f00 */
[----:B------:R-:W-:Y:S05]  /*2870*/  CALL.REL.NOINC `($__internal_5_$__cuda_sm20_rem_s64) ;  /* 0x0000003c00a07944 */ /* 0x000fea0003c00000 */
[----:B------:R-:W-:-:S04]  /*2880*/  ISETP.NE.U32.AND P0, PT, R20, RZ, PT ;  /* 0x000000ff1400720c */ /* 0x000fc80003f05070 */
[----:B------:R-:W-:-:S13]  /*2890*/  ISETP.NE.AND.EX P0, PT, R21, RZ, PT, P0 ;  /* 0x000000ff1500720c */ /* 0x000fda0003f05300 */
.L_x_285:
[----:B------:R-:W-:Y:S05]  /*28a0*/  BSYNC.RECONVERGENT B4 ;  /* 0x0000000000047941 */ /* 0x000fea0003800200 */
.L_x_283:
        /* <DEDUP_REMOVED lines=27> */
.L_x_287:
        /* <DEDUP_REMOVED lines=9> */
.L_x_288:
[----:B------:R-:W-:Y:S05]  /*2af0*/  BSYNC.RECONVERGENT B4 ;  /* 0x0000000000047941 */ /* 0x000fea0003800200 */
.L_x_286:
        /* <DEDUP_REMOVED lines=26> */
.L_x_290:
[----:B------:R-:W0:Y:S01]  /*2ca0*/  LDCU.64 UR4, c[0x0][0x3e8] ;  /* 0x00007d00ff0477ac */ /* 0x000e220008000a00 */
[----:B------:R-:W-:Y:S02]  /*2cb0*/  MOV R68, R39 ;  /* 0x0000002700447202 */ /* 0x000fe40000000f00 */
[----:B------:R-:W-:Y:S02]  /*2cc0*/  MOV R64, R42 ;  /* 0x0000002a00407202 */ /* 0x000fe40000000f00 */
[----:B------:R-:W-:Y:S01]  /*2cd0*/  MOV R60, 0x2d10 ;  /* 0x00002d10003c7802 */ /* 0x000fe20000000f00 */
[----:B0-----:R-:W-:Y:S02]  /*2ce0*/  IMAD.U32 R62, RZ, RZ, UR4 ;  /* 0x00000004ff3e7e24 */ /* 0x001fe4000f8e00ff */
[----:B------:R-:W-:-:S07]  /*2cf0*/  IMAD.U32 R61, RZ, RZ, UR5 ;  /* 0x00000005ff3d7e24 */ /* 0x000fce000f8e00ff */
[----:B------:R-:W-:Y:S05]  /*2d00*/  CALL.REL.NOINC `($__internal_4_$__cuda_sm20_div_s64) ;  /* 0x0000003400307944 */ /* 0x000fea0003c00000 */
.L_x_291:
[----:B------:R-:W-:Y:S05]  /*2d10*/  BSYNC.RECONVERGENT B4 ;  /* 0x0000000000047941 */ /* 0x000fea0003800200 */
.L_x_289:
        /* <DEDUP_REMOVED lines=10> */
[----:B------:R-:W2:Y:S03]  /*2dc0*/  LDCU.64 UR6, c[0x0][0x388] ;  /* 0x00007100ff0677ac */ /* 0x000ea60008000a00 */
[----:B------:R-:W-:Y:S02]  /*2dd0*/  IMAD.IADD R2, R21, 0x1, R3 ;  /* 0x0000000115027824 */ /* 0x000fe400078e0203 */
[----:B------:R-:W-:Y:S02]  /*2de0*/  IMAD.MOV.U32 R3, RZ, RZ, R35 ;  /* 0x000000ffff037224 */ /* 0x000fe400078e0023 */
[----:B-1----:R-:W-:Y:S01]  /*2df0*/  IMAD R21, R2, UR12, RZ ;  /* 0x0000000c02157c24 */ /* 0x002fe2000f8e02ff */
[----:B------:R-:W-:Y:S01]  /*2e00*/  MOV R2, R30 ;  /* 0x0000001e00027202 */ /* 0x000fe20000000f00 */
[----:B0-----:R-:W-:-:S02]  /*2e10*/  IMAD R25, R17, UR4, RZ ;  /* 0x0000000411197c24 */ /* 0x001fc4000f8e02ff */
[C---:B------:R-:W-:Y:S01]  /*2e20*/  IMAD R23, R20.reuse, UR13, R21 ;  /* 0x0000000d14177c24 */ /* 0x040fe2000f8e0215 */
[----:B------:R-:W-:Y:S01]  /*2e30*/  MOV R21, R31 ;  /* 0x0000001f00157202 */ /* 0x000fe20000000f00 */
[----:B------:R-:W-:-:S04]  /*2e40*/  IMAD.WIDE.U32 R2, R20, UR12, R2 ;  /* 0x0000000c14027c25 */ /* 0x000fc8000f8e0002 */
[----:B------:R-:W-:Y:S02]  /*2e50*/  IMAD.MOV.U32 R20, RZ, RZ, R28 ;  /* 0x000000ffff147224 */ /* 0x000fe400078e001c */
[C---:B------:R-:W-:Y:S02]  /*2e60*/  IMAD R25, R16.reuse, UR5, R25 ;  /* 0x0000000510197c24 */ /* 0x040fe4000f8e0219 */
[----:B------:R-:W-:-:S04]  /*2e70*/  IMAD.WIDE.U32 R20, R16, UR4, R20 ;  /* 0x0000000410147c25 */ /* 0x000fc8000f8e0014 */
[----:B------:R-:W-:Y:S02]  /*2e80*/  IMAD.IADD R3, R3, 0x1, R23 ;  /* 0x0000000103037824 */ /* 0x000fe400078e0217 */
[----:B------:R-:W-:Y:S02]  /*2e90*/  IMAD.IADD R21, R21, 0x1, R25 ;  /* 0x0000000115157824 */ /* 0x000fe400078e0219 */
[----:B------:R-:W-:Y:S02]  /*2ea0*/  IMAD R3, R3, UR14, RZ ;  /* 0x0000000e03037c24 */ /* 0x000fe4000f8e02ff */
[----:B------:R-:W-:-:S04]  /*2eb0*/  IMAD.WIDE.U32 R20, R2, UR14, R20 ;  /* 0x0000000e02147c25 */ /* 0x000fc8000f8e0014 */
[----:B------:R-:W-:Y:S01]  /*2ec0*/  IMAD R3, R2, UR15, R3 ;  /* 0x0000000f02037c24 */ /* 0x000fe2000f8e0203 */
[----:B--2---:R-:W-:-:S04]  /*2ed0*/  LEA R2, P0, R20, UR6, 0x1 ;  /* 0x0000000614027c11 */ /* 0x004fc8000f8008ff */
[----:B------:R-:W-:-:S04]  /*2ee0*/  IADD3 R3, PT, PT, R21, R3, RZ ;  /* 0x0000000315037210 */ /* 0x000fc80007ffe0ff */
[----:B------:R-:W-:-:S05]  /*2ef0*/  LEA.HI.X R3, R20, UR7, R3, 0x1, P0 ;  /* 0x0000000714037c11 */ /* 0x000fca00080f0c03 */
[----:B------:R-:W2:Y:S02]  /*2f00*/  LDG.E.U16 R2, desc[UR10][R2.64+0x2] ;  /* 0x0000020a02027981 */ /* 0x000ea4000c1e1500 */
[----:B--2---:R-:W-:-:S05]  /*2f10*/  HADD2.F32 R21, -RZ, R2.H0_H0 ;  /* 0x20000002ff157230 */ /* 0x004fca0000004100 */
[----:B------:R-:W-:-:S07]  /*2f20*/  FADD.FTZ R36, R36, R21 ;  /* 0x0000001524247221 */ /* 0x000fce0000010000 */
.L_x_282:
[----:B------:R-:W-:Y:S05]  /*2f30*/  BSYNC.RECONVERGENT B3 ;  /* 0x0000000000037941 */ /* 0x000fea0003800200 */
.L_x_281:
[----:B------:R-:W-:Y:S01]  /*2f40*/  IMAD.IADD R2, R33, 0x1, -R28 ;  /* 0x0000000121027824 */ /* 0x000fe200078e0a1c */
[----:B------:R-:W-:Y:S02]  /*2f50*/  ISETP.NE.U32.AND P0, PT, R4, RZ, PT ;  /* 0x000000ff0400720c */ /* 0x000fe40003f05070 */
[----:B------:R-:W-:Y:S02]  /*2f60*/  IADD3 R3, P2, PT, R28, 0x2, RZ ;  /* 0x000000021c037810 */ /* 0x000fe40007f5e0ff */
[----:B------:R-:W-:Y:S02]  /*2f70*/  LOP3.LUT R2, R2, 0x3, RZ, 0xc0, !PT ;  /* 0x0000000302027812 */ /* 0x000fe400078ec0ff */
[----:B------:R-:W-:Y:S02]  /*2f80*/  IADD3 R44, P3, PT, R28, 0x3, RZ ;  /* 0x000000031c2c7810 */ /* 0x000fe40007f7e0ff */
[----:B------:R-:W-:Y:S01]  /*2f90*/  ISETP.NE.U32.AND P1, PT, R2, 0x2, PT ;  /* 0x000000020200780c */ /* 0x000fe20003f25070 */
[----:B------:R-:W-:Y:S01]  /*2fa0*/  IMAD.X R2, RZ, RZ, R31, P2 ;  /* 0x000000ffff027224 */ /* 0x000fe200010e061f */
[----:B------:R-:W-:-:S02]  /*2fb0*/  IADD3.X R45, PT, PT, RZ, R31, RZ, P3, !PT ;  /* 0x0000001fff2d7210 */ /* 0x000fc40001ffe4ff */
[----:B------:R-:W-:-:S04]  /*2fc0*/  ISETP.NE.AND.EX P1, PT, RZ, RZ, PT, P1 ;  /* 0x000000ffff00720c */ /* 0x000fc80003f25310 */
        /* <DEDUP_REMOVED lines=30> */
.L_x_293:
        /* <DEDUP_REMOVED lines=9> */
.L_x_294:
[----:B------:R-:W-:Y:S05]  /*3240*/  BSYNC.RECONVERGENT B3 ;  /* 0x0000000000037941 */ /* 0x000fea0003800200 */
.L_x_292:
        /* <DEDUP_REMOVED lines=14> */
[----:B0-----:R-:W-:Y:S01]  /*3330*/  MOV R2, RZ ;  /* 0x000000ff00027202 */ /* 0x001fe20000000f00 */
        /* <DEDUP_REMOVED lines=14> */
.L_x_296:
[----:B------:R-:W0:Y:S01]  /*3420*/  LDCU.64 UR4, c[0x0][0x3e0] ;  /* 0x00007c00ff0477ac */ /* 0x000e220008000a00 */
[----:B------:R-:W-:Y:S01]  /*3430*/  MOV R68, R6 ;  /* 0x0000000600447202 */ /* 0x000fe20000000f00 */
[----:B------:R-:W-:Y:S01]  /*3440*/  IMAD.MOV.U32 R64, RZ, RZ, R43 ;  /* 0x000000ffff407224 */ /* 0x000fe200078e002b */
[----:B------:R-:W-:Y:S01]  /*3450*/  MOV R60, 0x3490 ;  /* 0x00003490003c7802 */ /* 0x000fe20000000f00 */
[----:B0-----:R-:W-:Y:S01]  /*3460*/  IMAD.U32 R62, RZ, RZ, UR4 ;  /* 0x00000004ff3e7e24 */ /* 0x001fe2000f8e00ff */
[----:B------:R-:W-:-:S07]  /*3470*/  MOV R61, UR5 ;  /* 0x00000005003d7c02 */ /* 0x000fce0008000f00 */
[----:B------:R-:W-:Y:S05]  /*3480*/  CALL.REL.NOINC `($__internal_4_$__cuda_sm20_div_s64) ;  /* 0x0000002c00507944 */ /* 0x000fea0003c00000 */
[----:B------:R-:W-:Y:S01]  /*3490*/  MOV R2, R20 ;  /* 0x0000001400027202 */ /* 0x000fe20000000f00 */
[----:B------:R-:W-:-:S07]  /*34a0*/  IMAD.MOV.U32 R3, RZ, RZ, R21 ;  /* 0x000000ffff037224 */ /* 0x000fce00078e0015 */
.L_x_297:
[----:B------:R-:W-:Y:S05]  /*34b0*/  BSYNC.RECONVERGENT B3 ;  /* 0x0000000000037941 */ /* 0x000fea0003800200 */
.L_x_295:
        /* <DEDUP_REMOVED lines=26> */
.L_x_299:
[----:B------:R-:W0:Y:S01]  /*3660*/  LDCU.64 UR4, c[0x0][0x3e8] ;  /* 0x00007d00ff0477ac */ /* 0x000e220008000a00 */
[----:B------:R-:W-:Y:S01]  /*3670*/  MOV R68, R38 ;  /* 0x0000002600447202 */ /* 0x000fe20000000f00 */
[----:B------:R-:W-:Y:S01]  /*3680*/  IMAD.MOV.U32 R64, RZ, RZ, R40 ;  /* 0x000000ffff407224 */ /* 0x000fe200078e0028 */
[----:B------:R-:W-:Y:S01]  /*3690*/  MOV R60, 0x36d0 ;  /* 0x000036d0003c7802 */ /* 0x000fe20000000f00 */
[----:B0-----:R-:W-:Y:S01]  /*36a0*/  IMAD.U32 R62, RZ, RZ, UR4 ;  /* 0x00000004ff3e7e24 */ /* 0x001fe2000f8e00ff */
[----:B------:R-:W-:-:S07]  /*36b0*/  MOV R61, UR5 ;  /* 0x00000005003d7c02 */ /* 0x000fce0008000f00 */
[----:B------:R-:W-:Y:S05]  /*36c0*/  CALL.REL.NOINC `($__internal_4_$__cuda_sm20_div_s64) ;  /* 0x0000002800c07944 */ /* 0x000fea0003c00000 */
.L_x_300:
[----:B------:R-:W-:Y:S05]  /*36d0*/  BSYNC.RECONVERGENT B3 ;  /* 0x0000000000037941 */ /* 0x000fea0003800200 */
.L_x_298:
[----:B------:R-:W0:Y:S01]  /*36e0*/  LDCU.128 UR4, c[0x0][0x3b0] ;  /* 0x00007600ff0477ac */ /* 0x000e220008000c00 */
        /* <DEDUP_REMOVED lines=15> */
[C---:B------:R-:W-:Y:S02]  /*37e0*/  IMAD R23, R20.reuse, UR13, R21 ;  /* 0x0000000d14177c24 */ /* 0x040fe4000f8e0215 */
[----:B------:R-:W-:Y:S01]  /*37f0*/  IMAD.WIDE.U32 R2, R20, UR12, R2 ;  /* 0x0000000c14027c25 */ /* 0x000fe2000f8e0002 */
[----:B------:R-:W-:-:S03]  /*3800*/  MOV R20, R28 ;  /* 0x0000001c00147202 */ /* 0x000fc60000000f00 */
[----:B------:R-:W-:Y:S01]  /*3810*/  IMAD.MOV.U32 R21, RZ, RZ, R31 ;  /* 0x000000ffff157224 */ /* 0x000fe200078e001f */
[----:B------:R-:W-:Y:S01]  /*3820*/  IADD3 R3, PT, PT, R3, R23, RZ ;  /* 0x0000001703037210 */ /* 0x000fe20007ffe0ff */
[C---:B------:R-:W-:Y:S02]  /*3830*/  IMAD R25, R16.reuse, UR5, R25 ;  /* 0x0000000510197c24 */ /* 0x040fe4000f8e0219 */
[----:B------:R-:W-:-:S04]  /*3840*/  IMAD.WIDE.U32 R20, R16, UR4, R20 ;  /* 0x0000000410147c25 */ /* 0x000fc8000f8e0014 */
        /* <DEDUP_REMOVED lines=10> */
.L_x_269:
[----:B------:R-:W-:Y:S05]  /*38f0*/  BSYNC.RECONVERGENT B2 ;  /* 0x0000000000027941 */ /* 0x000fea0003800200 */
.L_x_268:
        /* <DEDUP_REMOVED lines=29> */
.L_x_345:
        /* <DEDUP_REMOVED lines=37> */
.L_x_304:
[----:B------:R-:W0:Y:S01]  /*3d20*/  LDCU.64 UR4, c[0x0][0x3e8] ;  /* 0x00007d00ff0477ac */ /* 0x000e220008000a00 */
[----:B------:R-:W-:Y:S01]  /*3d30*/  MOV R64, R24 ;  /* 0x0000001800407202 */ /* 0x000fe20000000f00 */
[----:B------:R-:W-:Y:S01]  /*3d40*/  IMAD.MOV.U32 R58, RZ, RZ, R57 ;  /* 0x000000ffff3a7224 */ /* 0x000fe200078e0039 */
[----:B------:R-:W-:Y:S01]  /*3d50*/  MOV R46, 0x3d90 ;  /* 0x00003d90002e7802 */ /* 0x000fe20000000f00 */
[----:B0-----:R-:W-:Y:S01]  /*3d60*/  IMAD.U32 R59, RZ, RZ, UR4 ;  /* 0x00000004ff3b7e24 */ /* 0x001fe2000f8e00ff */
[----:B------:R-:W-:-:S07]  /*3d70*/  MOV R47, UR5 ;  /* 0x00000005002f7c02 */ /* 0x000fce0008000f00 */
[----:B------:R-:W-:Y:S05]  /*3d80*/  CALL.REL.NOINC `($__internal_5_$__cuda_sm20_rem_s64) ;  /* 0x00000028005c7944 */ /* 0x000fea0003c00000 */
[----:B------:R-:W-:-:S04]  /*3d90*/  ISETP.NE.U32.AND P1, PT, R20, RZ, PT ;  /* 0x000000ff1400720c */ /* 0x000fc80003f25070 */
[----:B------:R-:W-:-:S13]  /*3da0*/  ISETP.NE.AND.EX P1, PT, R21, RZ, PT, P1 ;  /* 0x000000ff1500720c */ /* 0x000fda0003f25310 */
.L_x_305:
[----:B------:R-:W-:Y:S05]  /*3db0*/  BSYNC.RECONVERGENT B3 ;  /* 0x0000000000037941 */ /* 0x000fea0003800200 */
.L_x_303:
        /* <DEDUP_REMOVED lines=27> */
.L_x_307:
        /* <DEDUP_REMOVED lines=9> */
.L_x_308:
[----:B------:R-:W-:Y:S05]  /*4000*/  BSYNC.RECONVERGENT B3 ;  /* 0x0000000000037941 */ /* 0x000fea0003800200 */
.L_x_306:
        /* <DEDUP_REMOVED lines=26> */
.L_x_310:
[----:B------:R-:W0:Y:S01]  /*41b0*/  LDCU.64 UR4, c[0x0][0x3e8] ;  /* 0x00007d00ff0477ac */ /* 0x000e220008000a00 */
[----:B------:R-:W-:Y:S01]  /*41c0*/  MOV R68, R24 ;  /* 0x0000001800447202 */ /* 0x000fe20000000f00 */
[----:B------:R-:W-:Y:S01]  /*41d0*/  IMAD.MOV.U32 R64, RZ, RZ, R57 ;  /* 0x000000ffff407224 */ /* 0x000fe200078e0039 */
[----:B------:R-:W-:Y:S01]  /*41e0*/  MOV R60, 0x4220 ;  /* 0x00004220003c7802 */ /* 0x000fe20000000f00 */
[----:B0-----:R-:W-:Y:S01]  /*41f0*/  IMAD.U32 R62, RZ, RZ, UR4 ;  /* 0x00000004ff3e7e24 */ /* 0x001fe2000f8e00ff */
[----:B------:R-:W-:-:S07]  /*4200*/  MOV R61, UR5 ;  /* 0x00000005003d7c02 */ /* 0x000fce0008000f00 */
[----:B------:R-:W-:Y:S05]  /*4210*/  CALL.REL.NOINC `($__internal_4_$__cuda_sm20_div_s64) ;  /* 0x0000001c00ec7944 */ /* 0x000fea0003c00000 */
.L_x_311:
[----:B------:R-:W-:Y:S05]  /*4220*/  BSYNC.RECONVERGENT B3 ;  /* 0x0000000000037941 */ /* 0x000fea0003800200 */
.L_x_309:
        /* <DEDUP_REMOVED lines=28> */
[----:B--2---:R-:W-:-:S05]  /*43f0*/  HADD2.F32 R21, -RZ, R22.H0_H0 ;  /* 0x20000016ff157230 */ /* 0x004fca0000004100 */
[----:B------:R-:W-:-:S07]  /*4400*/  FADD.FTZ R36, R36, R21 ;  /* 0x0000001524247221 */ /* 0x000fce0000010000 */
.L_x_302:
[----:B------:R-:W-:Y:S05]  /*4410*/  BSYNC.RECONVERGENT B2 ;  /* 0x0000000000027941 */ /* 0x000fea0003800200 */
.L_x_301:
[----:B------:R-:W-:Y:S04]  /*4420*/  BSSY.RECONVERGENT B2, `(.L_x_312) ;  /* 0x000008c000027945 */ /* 0x000fe80003800200 */
[----:B------:R-:W-:Y:S05]  /*4430*/  @P0 BRA `(.L_x_313) ;  /* 0x0000000800280947 */ /* 0x000fea0003800000 */
[----:B------:R-:W0:Y:S01]  /*4440*/  LDCU UR4, c[0x0][0x3ec] ;  /* 0x00007d80ff0477ac */ /* 0x000e220008000800 */
[----:B------:R-:W-:Y:S01]  /*4450*/  IADD3 R57, P1, PT, R54, R2, RZ ;  /* 0x0000000236397210 */ /* 0x000fe20007f3e0ff */
[----:B------:R-:W-:Y:S03]  /*4460*/  BSSY.RECONVERGENT B3, `(.L_x_314) ;  /* 0x0000022000037945 */ /* 0x000fe60003800200 */
        /* <DEDUP_REMOVED lines=25> */
.L_x_315:
[----:B------:R-:W0:Y:S01]  /*4600*/  LDCU.64 UR4, c[0x0][0x3e8] ;  /* 0x00007d00ff0477ac */ /* 0x000e220008000a00 */
[----:B------:R-:W-:Y:S01]  /*4610*/  IMAD.MOV.U32 R64, RZ, RZ, R57 ;  /* 0x000000ffff407224 */ /* 0x000fe200078e0039 */
[----:B------:R-:W-:Y:S02]  /*4620*/  MOV R46, 0x4660 ;  /* 0x00004660002e7802 */ /* 0x000fe40000000f00 */
[----:B0-----:R-:W-:Y:S01]  /*4630*/  MOV R59, UR4 ;  /* 0x00000004003b7c02 */ /* 0x001fe20008000f00 */
[----:B------:R-:W-:-:S07]  /*4640*/  IMAD.U32 R47, RZ, RZ, UR5 ;  /* 0x00000005ff2f7e24 */ /* 0x000fce000f8e00ff */
[----:B------:R-:W-:Y:S05]  /*4650*/  CALL.REL.NOINC `($__internal_5_$__cuda_sm20_rem_s64) ;  /* 0x0000002000287944 */ /* 0x000fea0003c00000 */
[----:B------:R-:W-:-:S04]  /*4660*/  ISETP.NE.U32.AND P1, PT, R20, RZ, PT ;  /* 0x000000ff1400720c */ /* 0x000fc80003f25070 */
[----:B------:R-:W-:-:S13]  /*4670*/  ISETP.NE.AND.EX P1, PT, R21, RZ, PT, P1 ;  /* 0x000000ff1500720c */ /* 0x000fda0003f25310 */
.L_x_316:
[----:B------:R-:W-:Y:S05]  /*4680*/  BSYNC.RECONVERGENT B3 ;  /* 0x0000000000037941 */ /* 0x000fea0003800200 */
.L_x_314:
        /* <DEDUP_REMOVED lines=27> */
.L_x_318:
        /* <DEDUP_REMOVED lines=9> */
.L_x_319:
[----:B------:R-:W-:Y:S05]  /*48d0*/  BSYNC.RECONVERGENT B3 ;  /* 0x0000000000037941 */ /* 0x000fea0003800200 */
.L_x_317:
        /* <DEDUP_REMOVED lines=26> */
.L_x_321:
[----:B------:R-:W0:Y:S01]  /*4a80*/  LDCU.64 UR4, c[0x0][0x3e8] ;  /* 0x00007d00ff0477ac */ /* 0x000e220008000a00 */
[----:B------:R-:W-:Y:S01]  /*4a90*/  MOV R68, R57 ;  /* 0x0000003900447202 */ /* 0x000fe20000000f00 */
[----:B------:R-:W-:Y:S01]  /*4aa0*/  IMAD.MOV.U32 R64, RZ, RZ, R58 ;  /* 0x000000ffff407224 */ /* 0x000fe200078e003a */
[----:B------:R-:W-:Y:S01]  /*4ab0*/  MOV R60, 0x4af0 ;  /* 0x00004af0003c7802 */ /* 0x000fe20000000f00 */
[----:B0-----:R-:W-:Y:S01]  /*4ac0*/  IMAD.U32 R62, RZ, RZ, UR4 ;  /* 0x00000004ff3e7e24 */ /* 0x001fe2000f8e00ff */
[----:B------:R-:W-:-:S07]  /*4ad0*/  MOV R61, UR5 ;  /* 0x00000005003d7c02 */ /* 0x000fce0008000f00 */
[----:B------:R-:W-:Y:S05]  /*4ae0*/  CALL.REL.NOINC `($__internal_4_$__cuda_sm20_div_s64) ;  /* 0x0000001400b87944 */ /* 0x000fea0003c00000 */
.L_x_322:
[----:B------:R-:W-:Y:S05]  /*4af0*/  BSYNC.RECONVERGENT B3 ;  /* 0x0000000000037941 */ /* 0x000fea0003800200 */
.L_x_320:
        /* <DEDUP_REMOVED lines=30> */
.L_x_313:
[----:B------:R-:W-:Y:S05]  /*4ce0*/  BSYNC.RECONVERGENT B2 ;  /* 0x0000000000027941 */ /* 0x000fea0003800200 */
.L_x_312:
        /* <DEDUP_REMOVED lines=35> */
.L_x_326:
[----:B------:R-:W0:Y:S01]  /*4f20*/  LDCU.64 UR4, c[0x0][0x3e8] ;  /* 0x00007d00ff0477ac */ /* 0x000e220008000a00 */
[----:B------:R-:W-:Y:S01]  /*4f30*/  IMAD.MOV.U32 R64, RZ, RZ, R24 ;  /* 0x000000ffff407224 */ /* 0x000fe200078e0018 */
[----:B------:R-:W-:Y:S02]  /*4f40*/  MOV R58, R57 ;  /* 0x00000039003a7202 */ /* 0x000fe40000000f00 */
[----:B------:R-:W-:Y:S02]  /*4f50*/  MOV R46, 0x4f90 ;  /* 0x00004f90002e7802 */ /* 0x000fe40000000f00 */
[----:B0-----:R-:W-:Y:S01]  /*4f60*/  MOV R59, UR4 ;  /* 0x00000004003b7c02 */ /* 0x001fe20008000f00 */
[----:B------:R-:W-:-:S07]  /*4f70*/  IMAD.U32 R47, RZ, RZ, UR5 ;  /* 0x00000005ff2f7e24 */ /* 0x000fce000f8e00ff */
[----:B------:R-:W-:Y:S05]  /*4f80*/  CALL.REL.NOINC `($__internal_5_$__cuda_sm20_rem_s64) ;  /* 0x0000001400dc7944 */ /* 0x000fea0003c00000 */
[----:B------:R-:W-:-:S04]  /*4f90*/  ISETP.NE.U32.AND P1, PT, R20, RZ, PT ;  /* 0x000000ff1400720c */ /* 0x000fc80003f25070 */
[----:B------:R-:W-:-:S13]  /*4fa0*/  ISETP.NE.AND.EX P1, PT, R21, RZ, PT, P1 ;  /* 0x000000ff1500720c */ /* 0x000fda0003f25310 */
.L_x_327:
[----:B------:R-:W-:Y:S05]  /*4fb0*/  BSYNC.RECONVERGENT B3 ;  /* 0x0000000000037941 */ /* 0x000fea0003800200 */
.L_x_325:
        /* <DEDUP_REMOVED lines=27> */
.L_x_329:
[----:B------:R-:W0:Y:S01]  /*5170*/  LDCU.64 UR4, c[0x0][0x3e0] ;  /* 0x00007c00ff0477ac */ /* 0x000e220008000a00 */
[----:B------:R-:W-:Y:S01]  /*5180*/  IMAD.MOV.U32 R68, RZ, RZ, R6 ;  /* 0x000000ffff447224 */ /* 0x000fe200078e0006 */
[----:B------:R-:W-:Y:S02]  /*5190*/  MOV R64, R43 ;  /* 0x0000002b00407202 */ /* 0x000fe40000000f00 */
[----:B------:R-:W-:Y:S02]  /*51a0*/  MOV R60, 0x51e0 ;  /* 0x000051e0003c7802 */ /* 0x000fe40000000f00 */
[----:B0-----:R-:W-:Y:S01]  /*51b0*/  MOV R62, UR4 ;  /* 0x00000004003e7c02 */ /* 0x001fe20008000f00 */
[----:B------:R-:W-:-:S07]  /*51c0*/  IMAD.U32 R61, RZ, RZ, UR5 ;  /* 0x00000005ff3d7e24 */ /* 0x000fce000f8e00ff */
[----:B------:R-:W-:Y:S05]  /*51d0*/  CALL.REL.NOINC `($__internal_4_$__cuda_sm20_div_s64) ;  /* 0x0000000c00fc7944 */ /* 0x000fea0003c00000 */
[----:B------:R-:W-:Y:S01]  /*51e0*/  IMAD.MOV.U32 R58, RZ, RZ, R20 ;  /* 0x000000ffff3a7224 */ /* 0x000fe200078e0014 */
[----:B------:R-:W-:-:S07]  /*51f0*/  MOV R59, R21 ;  /* 0x00000015003b7202 */ /* 0x000fce0000000f00 */
.L_x_330:
[----:B------:R-:W-:Y:S05]  /*5200*/  BSYNC.RECONVERGENT B3 ;  /* 0x0000000000037941 */ /* 0x000fea0003800200 */
.L_x_328:
        /* <DEDUP_REMOVED lines=26> */
.L_x_332:
[----:B------:R-:W0:Y:S01]  /*53b0*/  LDCU.64 UR4, c[0x0][0x3e8] ;  /* 0x00007d00ff0477ac */ /* 0x000e220008000a00 */
[----:B------:R-:W-:Y:S01]  /*53c0*/  IMAD.MOV.U32 R68, RZ, RZ, R24 ;  /* 0x000000ffff447224 */ /* 0x000fe200078e0018 */
[----:B------:R-:W-:Y:S02]  /*53d0*/  MOV R64, R57 ;  /* 0x0000003900407202 */ /* 0x000fe40000000f00 */
[----:B------:R-:W-:Y:S02]  /*53e0*/  MOV R60, 0x5420 ;  /* 0x00005420003c7802 */ /* 0x000fe40000000f00 */
[----:B0-----:R-:W-:Y:S01]  /*53f0*/  MOV R62, UR4 ;  /* 0x00000004003e7c02 */ /* 0x001fe20008000f00 */
[----:B------:R-:W-:-:S07]  /*5400*/  IMAD.U32 R61, RZ, RZ, UR5 ;  /* 0x00000005ff3d7e24 */ /* 0x000fce000f8e00ff */
[----:B------:R-:W-:Y:S05]  /*5410*/  CALL.REL.NOINC `($__internal_4_$__cuda_sm20_div_s64) ;  /* 0x0000000c006c7944 */ /* 0x000fea0003c00000 */
.L_x_333:
[----:B------:R-:W-:Y:S05]  /*5420*/  BSYNC.RECONVERGENT B3 ;  /* 0x0000000000037941 */ /* 0x000fea0003800200 */
.L_x_331:
        /* <DEDUP_REMOVED lines=28> */
[----:B--2---:R-:W-:-:S05]  /*55f0*/  HADD2.F32 R21, -RZ, R22.H0_H0 ;  /* 0x20000016ff157230 */ /* 0x004fca0000004100 */
[----:B------:R-:W-:-:S07]  /*5600*/  FADD.FTZ R36, R36, R21 ;  /* 0x0000001524247221 */ /* 0x000fce0000010000 */
.L_x_324:
[----:B------:R-:W-:Y:S05]  /*5610*/  BSYNC.RECONVERGENT B2 ;  /* 0x0000000000027941 */ /* 0x000fea0003800200 */
.L_x_323:
        /* <DEDUP_REMOVED lines=35> */
.L_x_337:
        /* <DEDUP_REMOVED lines=9> */
.L_x_338:
[----:B------:R-:W-:Y:S05]  /*58e0*/  BSYNC.RECONVERGENT B3 ;  /* 0x0000000000037941 */ /* 0x000fea0003800200 */
.L_x_336:
        /* <DEDUP_REMOVED lines=27> */
.L_x_340:
        /* <DEDUP_REMOVED lines=9> */
.L_x_341:
[----:B------:R-:W-:Y:S05]  /*5b30*/  BSYNC.RECONVERGENT B3 ;  /* 0x0000000000037941 */ /* 0x000fea0003800200 */
.L_x_339:
        /* <DEDUP_REMOVED lines=26> */
.L_x_343:
[----:B------:R-:W0:Y:S01]  /*5ce0*/  LDCU.64 UR4, c[0x0][0x3e8] ;  /* 0x00007d00ff0477ac */ /* 0x000e220008000a00 */
[----:B------:R-:W-:Y:S01]  /*5cf0*/  MOV R68, R24 ;  /* 0x0000001800447202 */ /* 0x000fe20000000f00 */
[----:B------:R-:W-:Y:S01]  /*5d00*/  IMAD.MOV.U32 R64, RZ, RZ, R57 ;  /* 0x000000ffff407224 */ /* 0x000fe200078e0039 */
[----:B------:R-:W-:Y:S01]  /*5d10*/  MOV R60, 0x5d50 ;  /* 0x00005d50003c7802 */ /* 0x000fe20000000f00 */
[----:B0-----:R-:W-:Y:S01]  /*5d20*/  IMAD.U32 R62, RZ, RZ, UR4 ;  /* 0x00000004ff3e7e24 */ /* 0x001fe2000f8e00ff */
[----:B------:R-:W-:-:S07]  /*5d30*/  MOV R61, UR5 ;  /* 0x00000005003d7c02 */ /* 0x000fce0008000f00 */
[----:B------:R-:W-:Y:S05]  /*5d40*/  CALL.REL.NOINC `($__internal_4_$__cuda_sm20_div_s64) ;  /* 0x0000000400207944 */ /* 0x000fea0003c00000 */
.L_x_344:
[----:B------:R-:W-:Y:S05]  /*5d50*/  BSYNC.RECONVERGENT B3 ;  /* 0x0000000000037941 */ /* 0x000fea0003800200 */
.L_x_342:
        /* <DEDUP_REMOVED lines=30> */
.L_x_335:
[----:B------:R-:W-:Y:S05]  /*5f40*/  BSYNC.RECONVERGENT B2 ;  /* 0x0000000000027941 */ /* 0x000fea0003800200 */
.L_x_334:
        /* <DEDUP_REMOVED lines=9> */
.L_x_264:
[----:B------:R-:W-:Y:S05]  /*5fe0*/  BSYNC.RECONVERGENT B0 ;  /* 0x0000000000007941 */ /* 0x000fea0003800200 */
.L_x_263:
[----:B------:R-:W-:-:S05]  /*5ff0*/  IADD3 R30, P0, PT, R30, 0x1, RZ ;  /* 0x000000011e1e7810 */ /* 0x000fca0007f1e0ff */
[----:B------:R-:W-:Y:S01]  /*6000*/  IMAD.X R35, RZ, RZ, R35, P0 ;  /* 0x000000ffff237224 */ /* 0x000fe200000e0623 */
[----:B------:R-:W-:-:S04]  /*6010*/  ISETP.GE.U32.AND P0, PT, R30, R37, PT ;  /* 0x000000251e00720c */ /* 0x000fc80003f06070 */
[----:B------:R-:W-:-:S13]  /*6020*/  ISETP.GE.AND.EX P0, PT, R35, R34, PT, P0 ;  /* 0x000000222300720c */ /* 0x000fda0003f06300 */
[----:B------:R-:W-:Y:S05]  /*6030*/  @!P0 BRA `(.L_x_346) ;  /* 0xffffffb800548947 */ /* 0x000fea000383ffff */
.L_x_262:
[----:B------:R-:W-:Y:S05]  /*6040*/  BSYNC.RECONVERGENT B1 ;  /* 0x0000000000017941 */ /* 0x000fea0003800200 */
.L_x_261:
[----:B------:R-:W0:Y:S01]  /*6050*/  LDCU.128 UR12, c[0x0][0x400] ;  /* 0x00008000ff0c77ac */ /* 0x000e220008000c00 */
[----:B------:R-:W-:Y:S01]  /*6060*/  F2FP.F16.F32.PACK_AB R36, RZ, R36 ;  /* 0x00000024ff24723e */ /* 0x000fe200000000ff */
        /* <DEDUP_REMOVED lines=22> */
        .weak           $__internal_4_$__cuda_sm20_div_s64
        .type           $__internal_4_$__cuda_sm20_div_s64,@function
        .size           $__internal_4_$__cuda_sm20_div_s64,($__internal_5_$__cuda_sm20_rem_s64 - $__internal_4_$__cuda_sm20_div_s64)
$__internal_4_$__cuda_sm20_div_s64:
        /* <DEDUP_REMOVED lines=82> */
[----:B------:R-:W-:Y:S06]  /*66f0*/  RET.REL.NODEC R60 `(_ZN2at6native21col2im_batched_kernelIN3c104HalfEEEvlPKT_llllllllllllllPS4_l) ;  /* 0xffffff983c407950 */ /* 0x000fec0003c3ffff */
        .weak           $__internal_5_$__cuda_sm20_rem_s64
        .type           $__internal_5_$__cuda_sm20_rem_s64,@function
        .size           $__internal_5_$__cuda_sm20_rem_s64,(.L_x_818 - $__internal_5_$__cuda_sm20_rem_s64)
$__internal_5_$__cuda_sm20_rem_s64:
        /* <DEDUP_REMOVED lines=76> */
[----:B------:R-:W-:Y:S06]  /*6bc0*/  RET.REL.NODEC R46 `(_ZN2at6native21col2im_batched_kernelIN3c104HalfEEEvlPKT_llllllllllllllPS4_l) ;  /* 0xffffff942e0c7950 */ /* 0x000fec0003c3ffff */
.L_x_348:
        /* <DEDUP_REMOVED lines=11> */
.L_x_818:


//--------------------- .text._ZN2at6native21col2im_batched_kernelIN3c107complexIfEEEEvlPKT_llllllllllllllPS5_l --------------------------
	.section	.text._ZN2at6native21col2im_batched_kernelIN3c107complexIfEEEEvlPKT_llllllllllllllPS5_l,"ax",@progbits
	.align	128
        .global         _ZN2at6native21col2im_batched_kernelIN3c107complexIfEEEEvlPKT_llllllllllllllPS5_l
        .type           _ZN2at6native21col2im_batched_kernelIN3c107complexIfEEEEvlPKT_llllllllllllllPS5_l,@function
        .size           _ZN2at6native21col2im_batched_kernelIN3c107complexIfEEEEvlPKT_llllllllllllllPS5_l,(.L_x_820 - _ZN2at6native21col2im_batched_kernelIN3c107complexIfEEEEvlPKT_llllllllllllllPS5_l)
        .other          _ZN2at6native21col2im_batched_kernelIN3c107complexIfEEEEvlPKT_llllllllllllllPS5_l,@"STO_CUDA_ENTRY STV_DEFAULT"
_ZN2at6native21col2im_batched_kernelIN3c107complexIfEEEEvlPKT_llllllllllllllPS5_l:
.text._ZN2at6native21col2im_batched_kernelIN3c107complexIfEEEEvlPKT_llllllllllllllPS5_l:
        /* <DEDUP_REMOVED lines=19> */
.L_x_463:
        /* <DEDUP_REMOVED lines=29> */
.L_x_350:
[----:B------:R-:W0:Y:S01]  /*0300*/  LDCU.64 UR4, c[0x0][0x380] ;  /* 0x00007000ff0477ac */ /* 0x000e220008000a00 */
[----:B------:R-:W-:Y:S01]  /*0310*/  IMAD.MOV.U32 R65, RZ, RZ, R0 ;  /* 0x000000ffff417224 */ /* 0x000fe200078e0000 */
[----:B------:R-:W-:Y:S01]  /*0320*/  MOV R61, 0x370 ;  /* 0x00000370003d7802 */ /* 0x000fe20000000f00 */
[----:B------:R-:W-:Y:S02]  /*0330*/  IMAD.MOV.U32 R63, RZ, RZ, R31 ;  /* 0x000000ffff3f7224 */ /* 0x000fe400078e001f */
[----:B0-----:R-:W-:Y:S01]  /*0340*/  IMAD.U32 R64, RZ, RZ, UR4 ;  /* 0x00000004ff407e24 */ /* 0x001fe2000f8e00ff */
[----:B------:R-:W-:-:S07]  /*0350*/  MOV R62, UR5 ;  /* 0x00000005003e7c02 */ /* 0x000fce0008000f00 */
[----:B------:R-:W-:Y:S05]  /*0360*/  CALL.REL.NOINC `($__internal_6_$__cuda_sm20_div_s64) ;  /* 0x0000005c009c7944 */ /* 0x000fea0003c00000 */
        /* <DEDUP_REMOVED lines=10> */
.L_x_351:
[----:B------:R-:W-:Y:S05]  /*0410*/  BSYNC.RECONVERGENT B0 ;  /* 0x0000000000007941 */ /* 0x000fea0003800200 */
.L_x_349:
        /* <DEDUP_REMOVED lines=29> */
.L_x_353:
[----:B------:R-:W0:Y:S01]  /*05f0*/  LDCU.64 UR4, c[0x0][0x3a8] ;  /* 0x00007500ff0477ac */ /* 0x000e220008000a00 */
[----:B------:R-:W-:Y:S01]  /*0600*/  IMAD.MOV.U32 R65, RZ, RZ, R32 ;  /* 0x000000ffff417224 */ /* 0x000fe200078e0020 */
[----:B------:R-:W-:Y:S01]  /*0610*/  MOV R61, 0x660 ;  /* 0x00000660003d7802 */ /* 0x000fe20000000f00 */
[----:B------:R-:W-:Y:S01]  /*0620*/  IMAD.MOV.U32 R63, RZ, RZ, R33 ;  /* 0x000000ffff3f7224 */ /* 0x000fe200078e0021 */
[----:B0-----:R-:W-:Y:S01]  /*0630*/  MOV R64, UR4 ;  /* 0x0000000400407c02 */ /* 0x001fe20008000f00 */
[----:B------:R-:W-:-:S07]  /*0640*/  IMAD.U32 R62, RZ, RZ, UR5 ;  /* 0x00000005ff3e7e24 */ /* 0x000fce000f8e00ff */
[----:B------:R-:W-:Y:S05]  /*0650*/  CALL.REL.NOINC `($__internal_6_$__cuda_sm20_div_s64) ;  /* 0x0000005800e07944 */ /* 0x000fea0003c00000 */
        /* <DEDUP_REMOVED lines=10> */
.L_x_354:
[----:B------:R-:W-:Y:S05]  /*0700*/  BSYNC.RECONVERGENT B0 ;  /* 0x0000000000007941 */ /* 0x000fea0003800200 */
.L_x_352:
        /* <DEDUP_REMOVED lines=28> */
.L_x_356:
[----:B------:R-:W0:Y:S01]  /*08d0*/  LDCU.64 UR4, c[0x0][0x3a0] ;  /* 0x00007400ff0477ac */ /* 0x000e220008000a00 */
[----:B------:R-:W-:Y:S01]  /*08e0*/  MOV R50, R2 ;  /* 0x0000000200327202 */ /* 0x000fe20000000f00 */
[----:B------:R-:W-:Y:S01]  /*08f0*/  IMAD.MOV.U32 R60, RZ, RZ, R3 ;  /* 0x000000ffff3c7224 */ /* 0x000fe200078e0003 */
[----:B------:R-:W-:Y:S01]  /*0900*/  MOV R62, 0x940 ;  /* 0x00000940003e7802 */ /* 0x000fe20000000f00 */
[----:B0-----:R-:W-:Y:S01]  /*0910*/  IMAD.U32 R63, RZ, RZ, UR4 ;  /* 0x00000004ff3f7e24 */ /* 0x001fe2000f8e00ff */
[----:B------:R-:W-:-:S07]  /*0920*/  MOV R61, UR5 ;  /* 0x00000005003d7c02 */ /* 0x000fce0008000f00 */
[----:B------:R-:W-:Y:S05]  /*0930*/  CALL.REL.NOINC `($__internal_7_$__cuda_sm20_rem_s64) ;  /* 0x0000005c00787944 */ /* 0x000fea0003c00000 */
[----:B------:R-:W-:Y:S02]  /*0940*/  IMAD.MOV.U32 R2, RZ, RZ, R22 ;  /* 0x000000ffff027224 */ /* 0x000fe400078e0016 */
[----:B------:R-:W-:-:S07]  /*0950*/  IMAD.MOV.U32 R3, RZ, RZ, R23 ;  /* 0x000000ffff037224 */ /* 0x000fce00078e0017 */
.L_x_357:
[----:B------:R-:W-:Y:S05]  /*0960*/  BSYNC.RECONVERGENT B0 ;  /* 0x0000000000007941 */ /* 0x000fea0003800200 */
.L_x_355:
        /* <DEDUP_REMOVED lines=33> */
.L_x_359:
[----:B------:R-:W-:Y:S01]  /*0b80*/  MOV R65, R32 ;  /* 0x0000002000417202 */ /* 0x000fe20000000f00 */
[----:B------:R-:W-:Y:S01]  /*0b90*/  IMAD.MOV.U32 R63, RZ, RZ, R33 ;  /* 0x000000ffff3f7224 */ /* 0x000fe200078e0021 */
[----:B------:R-:W-:-:S07]  /*0ba0*/  MOV R61, 0xbc0 ;  /* 0x00000bc0003d7802 */ /* 0x000fce0000000f00 */
[----:B------:R-:W-:Y:S05]  /*0bb0*/  CALL.REL.NOINC `($__internal_6_$__cuda_sm20_div_s64) ;  /* 0x0000005400887944 */ /* 0x000fea0003c00000 */
[----:B------:R-:W-:Y:S01]  /*0bc0*/  IMAD.MOV.U32 R10, RZ, RZ, R24 ;  /* 0x000000ffff0a7224 */ /* 0x000fe200078e0018 */
[----:B------:R-:W-:-:S07]  /*0bd0*/  MOV R11, R25 ;  /* 0x00000019000b7202 */ /* 0x000fce0000000f00 */
.L_x_360:
[----:B------:R-:W-:Y:S05]  /*0be0*/  BSYNC.RECONVERGENT B0 ;  /* 0x0000000000007941 */ /* 0x000fea0003800200 */
.L_x_358:
        /* <DEDUP_REMOVED lines=44> */
.L_x_364:
[----:B------:R-:W0:Y:S01]  /*0eb0*/  LDCU.64 UR4, c[0x0][0x3d8] ;  /* 0x00007b00ff0477ac */ /* 0x000e220008000a00 */
[----:B------:R-:W-:Y:S01]  /*0ec0*/  MOV R61, 0xf00 ;  /* 0x00000f00003d7802 */ /* 0x000fe20000000f00 */
[----:B0-----:R-:W-:Y:S02]  /*0ed0*/  IMAD.U32 R64, RZ, RZ, UR4 ;  /* 0x00000004ff407e24 */ /* 0x001fe4000f8e00ff */
[----:B------:R-:W-:-:S07]  /*0ee0*/  IMAD.U32 R62, RZ, RZ, UR5 ;  /* 0x00000005ff3e7e24 */ /* 0x000fce000f8e00ff */
[----:B------:R-:W-:Y:S05]  /*0ef0*/  CALL.REL.NOINC `($__internal_6_$__cuda_sm20_div_s64) ;  /* 0x0000005000b87944 */ /* 0x000fea0003c00000 */
[----:B------:R-:W-:Y:S01]  /*0f00*/  MOV R2, R24 ;  /* 0x0000001800027202 */ /* 0x000fe20000000f00 */
[----:B------:R-:W-:-:S07]  /*0f10*/  IMAD.MOV.U32 R3, RZ, RZ, R25 ;  /* 0x000000ffff037224 */ /* 0x000fce00078e0019 */
.L_x_365:
[----:B------:R-:W-:Y:S05]  /*0f20*/  BSYNC.RECONVERGENT B1 ;  /* 0x0000000000017941 */ /* 0x000fea0003800200 */
.L_x_363:
[----:B------:R-:W-:-:S05]  /*0f30*/  IADD3 R30, P0, PT, R2, 0x1, RZ ;  /* 0x00000001021e7810 */ /* 0x000fca0007f1e0ff */
[----:B------:R-:W-:-:S08]  /*0f40*/  IMAD.X R35, RZ, RZ, R3, P0 ;  /* 0x000000ffff237224 */ /* 0x000fd000000e0603 */
.L_x_362:
[----:B------:R-:W-:Y:S05]  /*0f50*/  BSYNC.RECONVERGENT B0 ;  /* 0x0000000000007941 */ /* 0x000fea0003800200 */
.L_x_361:
        /* <DEDUP_REMOVED lines=26> */
.L_x_367:
[----:B------:R-:W0:Y:S01]  /*1100*/  LDCU.64 UR4, c[0x0][0x3d8] ;  /* 0x00007b00ff0477ac */ /* 0x000e220008000a00 */
[----:B------:R-:W-:Y:S01]  /*1110*/  IMAD.MOV.U32 R65, RZ, RZ, R14 ;  /* 0x000000ffff417224 */ /* 0x000fe200078e000e */
[----:B------:R-:W-:Y:S01]  /*1120*/  MOV R61, 0x1170 ;  /* 0x00001170003d7802 */ /* 0x000fe20000000f00 */
[----:B------:R-:W-:Y:S01]  /*1130*/  IMAD.MOV.U32 R63, RZ, RZ, R15 ;  /* 0x000000ffff3f7224 */ /* 0x000fe200078e000f */
[----:B0-----:R-:W-:Y:S01]  /*1140*/  MOV R64, UR4 ;  /* 0x0000000400407c02 */ /* 0x001fe20008000f00 */
[----:B------:R-:W-:-:S07]  /*1150*/  IMAD.U32 R62, RZ, RZ, UR5 ;  /* 0x00000005ff3e7e24 */ /* 0x000fce000f8e00ff */
[----:B------:R-:W-:Y:S05]  /*1160*/  CALL.REL.NOINC `($__internal_6_$__cuda_sm20_div_s64) ;  /* 0x00000050001c7944 */ /* 0x000fea0003c00000 */
[----:B------:R-:W-:Y:S01]  /*1170*/  MOV R2, R24 ;  /* 0x0000001800027202 */ /* 0x000fe20000000f00 */
[----:B------:R-:W-:-:S07]  /*1180*/  IMAD.MOV.U32 R3, RZ, RZ, R25 ;  /* 0x000000ffff037224 */ /* 0x000fce00078e0019 */
.L_x_368:
[----:B------:R-:W-:Y:S05]  /*1190*/  BSYNC.RECONVERGENT B0 ;  /* 0x0000000000007941 */ /* 0x000fea0003800200 */
.L_x_366:
        /* <DEDUP_REMOVED lines=51> */
.L_x_372:
[----:B------:R-:W0:Y:S01]  /*14d0*/  LDCU.64 UR4, c[0x0][0x3d0] ;  /* 0x00007a00ff0477ac */ /* 0x000e220008000a00 */
[----:B------:R-:W-:Y:S02]  /*14e0*/  MOV R61, 0x1520 ;  /* 0x00001520003d7802 */ /* 0x000fe40000000f00 */
[----:B0-----:R-:W-:Y:S01]  /*14f0*/  MOV R64, UR4 ;  /* 0x0000000400407c02 */ /* 0x001fe20008000f00 */
[----:B------:R-:W-:-:S07]  /*1500*/  IMAD.U32 R62, RZ, RZ, UR5 ;  /* 0x00000005ff3e7e24 */ /* 0x000fce000f8e00ff */
[----:B------:R-:W-:Y:S05]  /*1510*/  CALL.REL.NOINC `($__internal_6_$__cuda_sm20_div_s64) ;  /* 0x0000004c00307944 */ /* 0x000fea0003c00000 */
[----:B------:R-:W-:Y:S01]  /*1520*/  IMAD.MOV.U32 R2, RZ, RZ, R24 ;  /* 0x000000ffff027224 */ /* 0x000fe200078e0018 */
[----:B------:R-:W-:-:S07]  /*1530*/  MOV R3, R25 ;  /* 0x0000001900037202 */ /* 0x000fce0000000f00 */
.L_x_373:
[----:B------:R-:W-:Y:S05]  /*1540*/  BSYNC.RECONVERGENT B1 ;  /* 0x0000000000017941 */ /* 0x000fea0003800200 */
.L_x_371:
[----:B------:R-:W-:-:S05]  /*1550*/  IADD3 R36, P0, PT, R2, 0x1, RZ ;  /* 0x0000000102247810 */ /* 0x000fca0007f1e0ff */
[----:B------:R-:W-:-:S08]  /*1560*/  IMAD.X R39, RZ, RZ, R3, P0 ;  /* 0x000000ffff277224 */ /* 0x000fd000000e0603 */
.L_x_370:
[----:B------:R-:W-:Y:S05]  /*1570*/  BSYNC.RECONVERGENT B0 ;  /* 0x0000000000007941 */ /* 0x000fea0003800200 */
.L_x_369:
        /* <DEDUP_REMOVED lines=26> */
.L_x_375:
[----:B------:R-:W0:Y:S01]  /*1720*/  LDCU.64 UR4, c[0x0][0x3d0] ;  /* 0x00007a00ff0477ac */ /* 0x000e220008000a00 */
[----:B------:R-:W-:Y:S01]  /*1730*/  IMAD.MOV.U32 R65, RZ, RZ, R12 ;  /* 0x000000ffff417224 */ /* 0x000fe200078e000c */
[----:B------:R-:W-:Y:S01]  /*1740*/  MOV R61, 0x1790 ;  /* 0x00001790003d7802 */ /* 0x000fe20000000f00 */
[----:B------:R-:W-:Y:S02]  /*1750*/  IMAD.MOV.U32 R63, RZ, RZ, R13 ;  /* 0x000000ffff3f7224 */ /* 0x000fe400078e000d */
[----:B0-----:R-:W-:Y:S01]  /*1760*/  IMAD.U32 R64, RZ, RZ, UR4 ;  /* 0x00000004ff407e24 */ /* 0x001fe2000f8e00ff */
[----:B------:R-:W-:-:S07]  /*1770*/  MOV R62, UR5 ;  /* 0x00000005003e7c02 */ /* 0x000fce0008000f00 */
[----:B------:R-:W-:Y:S05]  /*1780*/  CALL.REL.NOINC `($__internal_6_$__cuda_sm20_div_s64) ;  /* 0x0000004800947944 */ /* 0x000fea0003c00000 */
[----:B------:R-:W-:Y:S01]  /*1790*/  IMAD.MOV.U32 R2, RZ, RZ, R24 ;  /* 0x000000ffff027224 */ /* 0x000fe200078e0018 */
[----:B------:R-:W-:-:S07]  /*17a0*/  MOV R3, R25 ;  /* 0x0000001900037202 */ /* 0x000fce0000000f00 */
.L_x_376:
[----:B------:R-:W-:Y:S05]  /*17b0*/  BSYNC.RECONVERGENT B0 ;  /* 0x0000000000007941 */ /* 0x000fea0003800200 */
.L_x_374:
[----:B------:R-:W0:Y:S01]  /*17c0*/  LDCU.64 UR4, c[0x0][0x3f0] ;  /* 0x00007e00ff0477ac */ /* 0x000e220008000a00 */
[----:B------:R-:W-:Y:S01]  /*17d0*/  IADD3 R41, P0, PT, R2, 0x1, RZ ;  /* 0x0000000102297810 */ /* 0x000fe20007f1e0ff */
[----:B------:R-:W-:Y:S01]  /*17e0*/  BSSY.RECONVERGENT B1, `(.L_x_377) ;  /* 0x0000488000017945 */ /* 0x000fe20003800200 */
[----:B------:R-:W-:-:S03]  /*17f0*/  CS2R R8, SRZ ;  /* 0x0000000000087805 */ /* 0x000fc6000001ff00 */
        /* <DEDUP_REMOVED lines=10> */
[----:B------:R-:W-:Y:S02]  /*18a0*/  IADD3 R3, P0, PT, RZ, -R30, RZ ;  /* 0x8000001eff037210 */ /* 0x000fe40007f1e0ff */
[----:B------:R-:W-:-:S03]  /*18b0*/  CS2R R8, SRZ ;  /* 0x0000000000087805 */ /* 0x000fc6000001ff00 */
[----:B------:R-:W-:Y:S02]  /*18c0*/  IMAD.X R2, RZ, RZ, ~R35, P0 ;  /* 0x000000ffff027224 */ /* 0x000fe400000e0e23 */
[----:B-1----:R-:W-:Y:S02]  /*18d0*/  IMAD R5, R35, UR4, RZ ;  /* 0x0000000423057c24 */ /* 0x002fe4000f8e02ff */
[----:B------:R-:W-:Y:S02]  /*18e0*/  IMAD R2, R2, UR4, RZ ;  /* 0x0000000402027c24 */ /* 0x000fe4000f8e02ff */
[C---:B------:R-:W-:Y:S02]  /*18f0*/  IMAD R5, R30.reuse, UR5, R5 ;  /* 0x000000051e057c24 */ /* 0x040fe4000f8e0205 */
[----:B0-----:R-:W-:-:S04]  /*1900*/  IMAD.WIDE.U32 R42, R30, UR4, R42 ;  /* 0x000000041e2a7c25 */ /* 0x001fc8000f8e002a */
[----:B------:R-:W-:Y:S01]  /*1910*/  IMAD.WIDE.U32 R6, R3, UR4, R14 ;  /* 0x0000000403067c25 */ /* 0x000fe2000f8e000e */
[C---:B------:R-:W-:Y:S02]  /*1920*/  IADD3 R40, P1, P2, R14.reuse, -UR4, -R42 ;  /* 0x800000040e287c10 */ /* 0x040fe4000fa3e82a */
[----:B------:R-:W-:Y:S01]  /*1930*/  IADD3 R45, PT, PT, R43, R5, RZ ;  /* 0x000000052b2d7210 */ /* 0x000fe20007ffe0ff */
[----:B------:R-:W-:Y:S01]  /*1940*/  IMAD R3, R3, UR5, R2 ;  /* 0x0000000503037c24 */ /* 0x000fe2000f8e0202 */
[----:B------:R-:W-:Y:S02]  /*1950*/  IADD3 R42, P0, PT, R14, -R42, RZ ;  /* 0x8000002a0e2a7210 */ /* 0x000fe40007f1e0ff */
[----:B------:R-:W-:Y:S01]  /*1960*/  IADD3.X R43, PT, PT, R15, ~UR5, ~R45, P1, P2 ;  /* 0x800000050f2b7c10 */ /* 0x000fe20008fe4c2d */
[----:B------:R-:W-:Y:S02]  /*1970*/  IMAD.IADD R44, R7, 0x1, R3 ;  /* 0x00000001072c7824 */ /* 0x000fe400078e0203 */
[----:B------:R-:W-:-:S08]  /*1980*/  IMAD.X R45, R15, 0x1, ~R45, P0 ;  /* 0x000000010f2d7824 */ /* 0x000fd000000e0e2d */
.L_x_462:
[----:B------:R-:W-:Y:S01]  /*1990*/  ISETP.GE.U32.AND P0, PT, R30, R37, PT ;  /* 0x000000251e00720c */ /* 0x000fe20003f06070 */
[----:B------:R-:W-:Y:S03]  /*19a0*/  BSSY.RECONVERGENT B0, `(.L_x_379) ;  /* 0x0000466000007945 */ /* 0x000fe60003800200 */
[----:B------:R-:W-:-:S13]  /*19b0*/  ISETP.GE.AND.EX P0, PT, R35, R34, PT, P0 ;  /* 0x000000222300720c */ /* 0x000fda0003f06300 */
[----:B------:R-:W-:Y:S05]  /*19c0*/  @P0 BRA `(.L_x_380) ;  /* 0x00000044008c0947 */ /* 0x000fea0003800000 */
[----:B------:R-:W0:Y:S01]  /*19d0*/  LDCU.64 UR4, c[0x0][0x3d0] ;  /* 0x00007a00ff0477ac */ /* 0x000e220008000a00 */
[----:B------:R-:W-:Y:S01]  /*19e0*/  IADD3 R3, P0, PT, RZ, -R36, RZ ;  /* 0x80000024ff037210 */ /* 0x000fe20007f1e0ff */
[----:B------:R-:W-:Y:S01]  /*19f0*/  BSSY.RECONVERGENT B2, `(.L_x_381) ;  /* 0x0000028000027945 */ /* 0x000fe20003800200 */
[----:B------:R-:W1:Y:S02]  /*1a00*/  LDCU UR6, c[0x0][0x3e4] ;  /* 0x00007c80ff0677ac */ /* 0x000e640008000800 */
[----:B------:R-:W-:-:S05]  /*1a10*/  IADD3.X R2, PT, PT, RZ, ~R39, RZ, P0, !PT ;  /* 0x80000027ff027210 */ /* 0x000fca00007fe4ff */
[----:B0-----:R-:W-:Y:S02]  /*1a20*/  IMAD R2, R2, UR4, RZ ;  /* 0x0000000402027c24 */ /* 0x001fe4000f8e02ff */
[----:B------:R-:W-:-:S04]  /*1a30*/  IMAD.WIDE.U32 R4, R3, UR4, R12 ;  /* 0x0000000403047c25 */ /* 0x000fc8000f8e000c */
[----:B------:R-:W-:-:S04]  /*1a40*/  IMAD R3, R3, UR5, R2 ;  /* 0x0000000503037c24 */ /* 0x000fc8000f8e0202 */
[----:B------:R-:W-:-:S05]  /*1a50*/  IMAD.IADD R46, R5, 0x1, R3 ;  /* 0x00000001052e7824 */ /* 0x000fca00078e0203 */
[----:B-1----:R-:W-:-:S04]  /*1a60*/  LOP3.LUT R21, R46, UR6, RZ, 0xfc, !PT ;  /* 0x000000062e157c12 */ /* 0x002fc8000f8efcff */
[----:B------:R-:W-:-:S13]  /*1a70*/  ISETP.NE.AND.EX P0, PT, R21, RZ, PT, !PT ;  /* 0x000000ff1500720c */ /* 0x000fda0003f053f0 */
        /* <DEDUP_REMOVED lines=13> */
[----:B------:R-:W-:Y:S02]  /*1b50*/  IMAD R22, R3, UR4, R4 ;  /* 0x0000000403167c24 */ /* 0x000fe4000f8e0204 */
[----:B------:R-:W-:-:S03]  /*1b60*/  HFMA2 R3, -RZ, RZ, 0, 0 ;  /* 0x00000000ff037431 */ /* 0x000fc600000001ff */
[----:B------:R-:W-:-:S13]  /*1b70*/  ISETP.GE.U32.AND P0, PT, R22, UR4, PT ;  /* 0x0000000416007c0c */ /* 0x000fda000bf06070 */
[----:B------:R-:W-:-:S04]  /*1b80*/  @P0 IADD3 R22, PT, PT, R22, -UR4, RZ ;  /* 0x8000000416160c10 */ /* 0x000fc8000fffe0ff */
[----:B------:R-:W-:-:S13]  /*1b90*/  ISETP.GE.U32.AND P0, PT, R22, UR4, PT ;  /* 0x0000000416007c0c */ /* 0x000fda000bf06070 */
[----:B------:R-:W-:Y:S01]  /*1ba0*/  @P0 VIADD R22, R22, -UR4 ;  /* 0x8000000416160c36 */ /* 0x000fe20008000000 */
[----:B------:R-:W-:-:S05]  /*1bb0*/  @!P1 LOP3.LUT R22, RZ, UR4, RZ, 0x33, !PT ;  /* 0x00000004ff169c12 */ /* 0x000fca000f8e33ff */
[----:B------:R-:W-:Y:S01]  /*1bc0*/  IMAD.MOV.U32 R2, RZ, RZ, R22 ;  /* 0x000000ffff027224 */ /* 0x000fe200078e0016 */
[----:B------:R-:W-:Y:S06]  /*1bd0*/  BRA `(.L_x_383) ;  /* 0x0000000000247947 */ /* 0x000fec0003800000 */
.L_x_382:
[----:B------:R-:W0:Y:S01]  /*1be0*/  LDCU.64 UR4, c[0x0][0x3e0] ;  /* 0x00007c00ff0477ac */ /* 0x000e220008000a00 */
[----:B------:R-:W-:Y:S01]  /*1bf0*/  IMAD.MOV.U32 R50, RZ, RZ, R4 ;  /* 0x000000ffff327224 */ /* 0x000fe200078e0004 */
[----:B------:R-:W-:Y:S01]  /*1c00*/  MOV R62, 0x1c50 ;  /* 0x00001c50003e7802 */ /* 0x000fe20000000f00 */
[----:B------:R-:W-:Y:S02]  /*1c10*/  IMAD.MOV.U32 R60, RZ, RZ, R46 ;  /* 0x000000ffff3c7224 */ /* 0x000fe400078e002e */
[----:B0-----:R-:W-:Y:S01]  /*1c20*/  IMAD.U32 R63, RZ, RZ, UR4 ;  /* 0x00000004ff3f7e24 */ /* 0x001fe2000f8e00ff */
[----:B------:R-:W-:-:S07]  /*1c30*/  MOV R61, UR5 ;  /* 0x00000005003d7c02 */ /* 0x000fce0008000f00 */
[----:B------:R-:W-:Y:S05]  /*1c40*/  CALL.REL.NOINC `($__internal_7_$__cuda_sm20_rem_s64) ;  /* 0x0000004800b47944 */ /* 0x000fea0003c00000 */
[----:B------:R-:W-:Y:S01]  /*1c50*/  IMAD.MOV.U32 R2, RZ, RZ, R22 ;  /* 0x000000ffff027224 */ /* 0x000fe200078e0016 */
[----:B------:R-:W-:-:S07]  /*1c60*/  MOV R3, R23 ;  /* 0x0000001700037202 */ /* 0x000fce0000000f00 */
.L_x_383:
[----:B------:R-:W-:Y:S05]  /*1c70*/  BSYNC.RECONVERGENT B2 ;  /* 0x0000000000027941 */ /* 0x000fea0003800200 */
.L_x_381:
[--C-:B------:R-:W-:Y:S01]  /*1c80*/  IMAD.IADD R20, R37, 0x1, -R30.reuse ;  /* 0x0000000125147824 */ /* 0x100fe200078e0a1e */
[----:B------:R-:W-:Y:S01]  /*1c90*/  BSSY.RECONVERGENT B2, `(.L_x_384) ;  /* 0x00001c2000027945 */ /* 0x000fe20003800200 */
[----:B------:R-:W-:Y:S01]  /*1ca0*/  IMAD.MOV.U32 R48, RZ, RZ, R30 ;  /* 0x000000ffff307224 */ /* 0x000fe200078e001e */
[----:B------:R-:W-:Y:S02]  /*1cb0*/  MOV R47, R35 ;  /* 0x00000023002f7202 */ /* 0x000fe40000000f00 */
[----:B------:R-:W-:-:S04]  /*1cc0*/  LOP3.LUT R20, R20, 0x3, RZ, 0xc0, !PT ;  /* 0x0000000314147812 */ /* 0x000fc800078ec0ff */
[----:B------:R-:W-:-:S04]  /*1cd0*/  ISETP.NE.U32.AND P0, PT, R20, RZ, PT ;  /* 0x000000ff1400720c */ /* 0x000fc80003f05070 */
[----:B------:R-:W-:-:S13]  /*1ce0*/  ISETP.NE.AND.EX P0, PT, RZ, RZ, PT, P0 ;  /* 0x000000ffff00720c */ /* 0x000fda0003f05300 */
        /* <DEDUP_REMOVED lines=31> */
.L_x_389:
[----:B------:R-:W0:Y:S01]  /*1ee0*/  LDCU.64 UR4, c[0x0][0x3e8] ;  /* 0x00007d00ff0477ac */ /* 0x000e220008000a00 */
[----:B------:R-:W-:Y:S01]  /*1ef0*/  IMAD.MOV.U32 R50, RZ, RZ, R6 ;  /* 0x000000ffff327224 */ /* 0x000fe200078e0006 */
[----:B------:R-:W-:Y:S01]  /*1f00*/  MOV R62, 0x1f50 ;  /* 0x00001f50003e7802 */ /* 0x000fe20000000f00 */
[----:B------:R-:W-:Y:S02]  /*1f10*/  IMAD.MOV.U32 R60, RZ, RZ, R44 ;  /* 0x000000ffff3c7224 */ /* 0x000fe400078e002c */
[----:B0-----:R-:W-:Y:S01]  /*1f20*/  IMAD.U32 R63, RZ, RZ, UR4 ;  /* 0x00000004ff3f7e24 */ /* 0x001fe2000f8e00ff */
[----:B------:R-:W-:-:S07]  /*1f30*/  MOV R61, UR5 ;  /* 0x00000005003d7c02 */ /* 0x000fce0008000f00 */
[----:B------:R-:W-:Y:S05]  /*1f40*/  CALL.REL.NOINC `($__internal_7_$__cuda_sm20_rem_s64) ;  /* 0x0000004400f47944 */ /* 0x000fea0003c00000 */
[----:B------:R-:W-:-:S04]  /*1f50*/  ISETP.NE.U32.AND P0, PT, R22, RZ, PT ;  /* 0x000000ff1600720c */ /* 0x000fc80003f05070 */
[----:B------:R-:W-:-:S13]  /*1f60*/  ISETP.NE.AND.EX P0, PT, R23, RZ, PT, P0 ;  /* 0x000000ff1700720c */ /* 0x000fda0003f05300 */
.L_x_390:
[----:B------:R-:W-:Y:S05]  /*1f70*/  BSYNC.RECONVERGENT B4 ;  /* 0x0000000000047941 */ /* 0x000fea0003800200 */
.L_x_388:
[----:B------:R-:W-:Y:S05]  /*1f80*/  @P0 BRA `(.L_x_387) ;  /* 0x00000004009c0947 */ /* 0x000fea0003800000 */
[----:B------:R-:W-:Y:S01]  /*1f90*/  ISETP.NE.AND.EX P0, PT, R21, RZ, PT, !PT ;  /* 0x000000ff1500720c */ /* 0x000fe20003f053f0 */
[----:B------:R-:W-:-:S12]  /*1fa0*/  BSSY.RECONVERGENT B4, `(.L_x_391) ;  /* 0x0000020000047945 */ /* 0x000fd80003800200 */
        /* <DEDUP_REMOVED lines=22> */
.L_x_392:
        /* <DEDUP_REMOVED lines=9> */
.L_x_393:
[----:B------:R-:W-:Y:S05]  /*21a0*/  BSYNC.RECONVERGENT B4 ;  /* 0x0000000000047941 */ /* 0x000fea0003800200 */
.L_x_391:
[----:B------:R-:W-:Y:S01]  /*21b0*/  ISETP.NE.AND.EX P0, PT, R47, RZ, PT, !PT ;  /* 0x000000ff2f00720c */ /* 0x000fe20003f053f0 */
[----:B------:R-:W-:-:S12]  /*21c0*/  BSSY.RECONVERGENT B4, `(.L_x_394) ;  /* 0x0000020000047945 */ /* 0x000fd80003800200 */
        /* <DEDUP_REMOVED lines=22> */
.L_x_395:
[----:B------:R-:W0:Y:S01]  /*2330*/  LDCU.64 UR4, c[0x0][0x3e8] ;  /* 0x00007d00ff0477ac */ /* 0x000e220008000a00 */
[----:B------:R-:W-:Y:S02]  /*2340*/  MOV R65, R6 ;  /* 0x0000000600417202 */ /* 0x000fe40000000f00 */
[----:B------:R-:W-:Y:S02]  /*2350*/  MOV R63, R44 ;  /* 0x0000002c003f7202 */ /* 0x000fe40000000f00 */
[----:B------:R-:W-:Y:S01]  /*2360*/  MOV R61, 0x23a0 ;  /* 0x000023a0003d7802 */ /* 0x000fe20000000f00 */
[----:B0-----:R-:W-:Y:S02]  /*2370*/  IMAD.U32 R64, RZ, RZ, UR4 ;  /* 0x00000004ff407e24 */ /* 0x001fe4000f8e00ff */
[----:B------:R-:W-:-:S07]  /*2380*/  IMAD.U32 R62, RZ, RZ, UR5 ;  /* 0x00000005ff3e7e24 */ /* 0x000fce000f8e00ff */
[----:B------:R-:W-:Y:S05]  /*2390*/  CALL.REL.NOINC `($__internal_6_$__cuda_sm20_div_s64) ;  /* 0x0000003c00907944 */ /* 0x000fea0003c00000 */
[----:B------:R-:W-:Y:S02]  /*23a0*/  IMAD.MOV.U32 R22, RZ, RZ, R24 ;  /* 0x000000ffff167224 */ /* 0x000fe400078e0018 */
[----:B------:R-:W-:-:S07]  /*23b0*/  IMAD.MOV.U32 R23, RZ, RZ, R25 ;  /* 0x000000ffff177224 */ /* 0x000fce00078e0019 */
.L_x_396:
[----:B------:R-:W-:Y:S05]  /*23c0*/  BSYNC.RECONVERGENT B4 ;  /* 0x0000000000047941 */ /* 0x000fea0003800200 */
.L_x_394:
        /* <DEDUP_REMOVED lines=12> */
[----:B------:R-:W2:Y:S01]  /*2490*/  LDCU.64 UR6, c[0x0][0x388] ;  /* 0x00007100ff0677ac */ /* 0x000ea20008000a00 */
[----:B------:R-:W-:-:S03]  /*24a0*/  IMAD.MOV.U32 R24, RZ, RZ, R36 ;  /* 0x000000ffff187224 */ /* 0x000fc600078e0024 */
[----:B------:R-:W-:Y:S01]  /*24b0*/  IADD3 R23, PT, PT, R23, R25, RZ ;  /* 0x0000001917177210 */ /* 0x000fe20007ffe0ff */
[----:B------:R-:W-:Y:S02]  /*24c0*/  IMAD.MOV.U32 R25, RZ, RZ, R39 ;  /* 0x000000ffff197224 */ /* 0x000fe400078e0027 */
[----:B0-----:R-:W-:Y:S02]  /*24d0*/  IMAD R29, R17, UR4, RZ ;  /* 0x00000004111d7c24 */ /* 0x001fe4000f8e02ff */
[----:B-1----:R-:W-:Y:S02]  /*24e0*/  IMAD R23, R23, UR12, RZ ;  /* 0x0000000c17177c24 */ /* 0x002fe4000f8e02ff */
[----:B------:R-:W-:-:S04]  /*24f0*/  IMAD.WIDE.U32 R24, R22, UR12, R24 ;  /* 0x0000000c16187c25 */ /* 0x000fc8000f8e0018 */
[----:B------:R-:W-:Y:S01]  /*2500*/  IMAD R27, R22, UR13, R23 ;  /* 0x0000000d161b7c24 */ /* 0x000fe2000f8e0217 */
[----:B------:R-:W-:Y:S01]  /*2510*/  MOV R22, R30 ;  /* 0x0000001e00167202 */ /* 0x000fe20000000f00 */
        /* <DEDUP_REMOVED lines=10> */
[----:B------:R-:W-:-:S06]  /*25c0*/  LEA.HI.X R25, R22, UR7, R23, 0x3, P0 ;  /* 0x0000000716197c11 */ /* 0x000fcc00080f1c17 */
[----:B------:R-:W2:Y:S02]  /*25d0*/  LDG.E.64 R24, desc[UR10][R24.64] ;  /* 0x0000000a18187981 */ /* 0x000ea4000c1e1b00 */
[----:B--2---:R-:W-:Y:S01]  /*25e0*/  FADD.FTZ R8, R8, R24 ;  /* 0x0000001808087221 */ /* 0x004fe20000010000 */
[----:B------:R-:W-:-:S07]  /*25f0*/  FADD.FTZ R9, R9, R25 ;  /* 0x0000001909097221 */ /* 0x000fce0000010000 */
.L_x_387:
[----:B------:R-:W-:Y:S05]  /*2600*/  BSYNC.RECONVERGENT B3 ;  /* 0x0000000000037941 */ /* 0x000fea0003800200 */
.L_x_386:
[----:B------:R-:W-:Y:S02]  /*2610*/  ISETP.NE.U32.AND P0, PT, R20, 0x1, PT ;  /* 0x000000011400780c */ /* 0x000fe40003f05070 */
[----:B------:R-:W-:Y:S02]  /*2620*/  IADD3 R48, P1, PT, R30, 0x1, RZ ;  /* 0x000000011e307810 */ /* 0x000fe40007f3e0ff */
[----:B------:R-:W-:-:S03]  /*2630*/  ISETP.NE.AND.EX P0, PT, RZ, RZ, PT, P0 ;  /* 0x000000ffff00720c */ /* 0x000fc60003f05300 */
[----:B------:R-:W-:-:S10]  /*2640*/  IMAD.X R47, RZ, RZ, R35, P1 ;  /* 0x000000ffff2f7224 */ /* 0x000fd400008e0623 */
        /* <DEDUP_REMOVED lines=31> */
.L_x_400:
[----:B------:R-:W0:Y:S01]  /*2840*/  LDCU.64 UR4, c[0x0][0x3e8] ;  /* 0x00007d00ff0477ac */ /* 0x000e220008000a00 */
[----:B------:R-:W-:Y:S02]  /*2850*/  MOV R50, R42 ;  /* 0x0000002a00327202 */ /* 0x000fe40000000f00 */
[----:B------:R-:W-:Y:S02]  /*2860*/  MOV R60, R45 ;  /* 0x0000002d003c7202 */ /* 0x000fe40000000f00 */
[----:B------:R-:W-:Y:S01]  /*2870*/  MOV R62, 0x28b0 ;  /* 0x000028b0003e7802 */ /* 0x000fe20000000f00 */
[----:B0-----:R-:W-:Y:S02]  /*2880*/  IMAD.U32 R63, RZ, RZ, UR4 ;  /* 0x00000004ff3f7e24 */ /* 0x001fe4000f8e00ff */
[----:B------:R-:W-:-:S07]  /*2890*/  IMAD.U32 R61, RZ, RZ, UR5 ;  /* 0x00000005ff3d7e24 */ /* 0x000fce000f8e00ff */
[----:B------:R-:W-:Y:S05]  /*28a0*/  CALL.REL.NOINC `($__internal_7_$__cuda_sm20_rem_s64) ;  /* 0x0000003c009c7944 */ /* 0x000fea0003c00000 */
[----:B------:R-:W-:-:S04]  /*28b0*/  ISETP.NE.U32.AND P0, PT, R22, RZ, PT ;  /* 0x000000ff1600720c */ /* 0x000fc80003f05070 */
[----:B------:R-:W-:-:S13]  /*28c0*/  ISETP.NE.AND.EX P0, PT, R23, RZ, PT, P0 ;  /* 0x000000ff1700720c */ /* 0x000fda0003f05300 */
.L_x_401:
[----:B------:R-:W-:Y:S05]  /*28d0*/  BSYNC.RECONVERGENT B4 ;  /* 0x0000000000047941 */ /* 0x000fea0003800200 */
.L_x_399:
[----:B------:R-:W-:Y:S05]  /*28e0*/  @P0 BRA `(.L_x_398) ;  /* 0x00000004009c0947 */ /* 0x000fea0003800000 */
[----:B------:R-:W-:Y:S01]  /*28f0*/  ISETP.NE.AND.EX P0, PT, R21, RZ, PT, !PT ;  /* 0x000000ff1500720c */ /* 0x000fe20003f053f0 */
[----:B------:R-:W-:-:S12]  /*2900*/  BSSY.RECONVERGENT B4, `(.L_x_402) ;  /* 0x0000020000047945 */ /* 0x000fd80003800200 */
        /* <DEDUP_REMOVED lines=22> */
.L_x_403:
        /* <DEDUP_REMOVED lines=9> */
.L_x_404:
[----:B------:R-:W-:Y:S05]  /*2b00*/  BSYNC.RECONVERGENT B4 ;  /* 0x0000000000047941 */ /* 0x000fea0003800200 */
.L_x_402:
[----:B------:R-:W-:Y:S01]  /*2b10*/  ISETP.NE.AND.EX P0, PT, R47, RZ, PT, !PT ;  /* 0x000000ff2f00720c */ /* 0x000fe20003f053f0 */
[----:B------:R-:W-:-:S12]  /*2b20*/  BSSY.RECONVERGENT B4, `(.L_x_405) ;  /* 0x0000020000047945 */ /* 0x000fd80003800200 */
        /* <DEDUP_REMOVED lines=22> */
.L_x_406:
        /* <DEDUP_REMOVED lines=9> */
.L_x_407:
[----:B------:R-:W-:Y:S05]  /*2d20*/  BSYNC.RECONVERGENT B4 ;  /* 0x0000000000047941 */ /* 0x000fea0003800200 */
.L_x_405:
        /* <DEDUP_REMOVED lines=12> */
[----:B------:R-:W-:Y:S01]  /*2df0*/  MOV R24, R36 ;  /* 0x0000002400187202 */ /* 0x000fe20000000f00 */
[----:B------:R-:W2:Y:S02]  /*2e00*/  LDCU.64 UR6, c[0x0][0x388] ;  /* 0x00007100ff0677ac */ /* 0x000ea40008000a00 */
[----:B------:R-:W-:Y:S02]  /*2e10*/  IMAD.IADD R23, R23, 0x1, R25 ;  /* 0x0000000117177824 */ /* 0x000fe400078e0219 */
[----:B------:R-:W-:Y:S02]  /*2e20*/  IMAD.MOV.U32 R25, RZ, RZ, R39 ;  /* 0x000000ffff197224 */ /* 0x000fe400078e0027 */
[----:B-1----:R-:W-:Y:S02]  /*2e30*/  IMAD R23, R23, UR12, RZ ;  /* 0x0000000c17177c24 */ /* 0x002fe4000f8e02ff */
[----:B------:R-:W-:-:S04]  /*2e40*/  IMAD.WIDE.U32 R24, R22, UR12, R24 ;  /* 0x0000000c16187c25 */ /* 0x000fc8000f8e0018 */
[----:B------:R-:W-:Y:S01]  /*2e50*/  IMAD R27, R22, UR13, R23 ;  /* 0x0000000d161b7c24 */ /* 0x000fe2000f8e0217 */
[----:B------:R-:W-:Y:S01]  /*2e60*/  MOV R22, R30 ;  /* 0x0000001e00167202 */ /* 0x000fe20000000f00 */
[----:B0-----:R-:W-:Y:S02]  /*2e70*/  IMAD R29, R17, UR4, RZ ;  /* 0x00000004111d7c24 */ /* 0x001fe4000f8e02ff */
        /* <DEDUP_REMOVED lines=10> */
[----:B------:R-:W-:-:S06]  /*2f20*/  LEA.HI.X R25, R22, UR7, R23, 0x3, P0 ;  /* 0x0000000716197c11 */ /* 0x000fcc00080f1c17 */
[----:B------:R-:W2:Y:S02]  /*2f30*/  LDG.E.64 R24, desc[UR10][R24.64+0x8] ;  /* 0x0000080a18187981 */ /* 0x000ea4000c1e1b00 */
[----:B--2---:R-:W-:Y:S01]  /*2f40*/  FADD.FTZ R8, R8, R24 ;  /* 0x0000001808087221 */ /* 0x004fe20000010000 */
[----:B------:R-:W-:-:S07]  /*2f50*/  FADD.FTZ R9, R9, R25 ;  /* 0x0000001909097221 */ /* 0x000fce0000010000 */
.L_x_398:
[----:B------:R-:W-:Y:S05]  /*2f60*/  BSYNC.RECONVERGENT B3 ;  /* 0x0000000000037941 */ /* 0x000fea0003800200 */
.L_x_397:
[----:B------:R-:W-:Y:S02]  /*2f70*/  ISETP.NE.U32.AND P0, PT, R20, 0x2, PT ;  /* 0x000000021400780c */ /* 0x000fe40003f05070 */
[----:B------:R-:W-:Y:S02]  /*2f80*/  IADD3 R48, P1, PT, R30, 0x2, RZ ;  /* 0x000000021e307810 */ /* 0x000fe40007f3e0ff */
[----:B------:R-:W-:-:S03]  /*2f90*/  ISETP.NE.AND.EX P0, PT, RZ, RZ, PT, P0 ;  /* 0x000000ffff00720c */ /* 0x000fc60003f05300 */
[----:B------:R-:W-:-:S10]  /*2fa0*/  IMAD.X R47, RZ, RZ, R35, P1 ;  /* 0x000000ffff2f7224 */ /* 0x000fd400008e0623 */
[----:B------:R-:W-:Y:S05]  /*2fb0*/  @!P0 BRA `(.L_x_385) ;  /* 0x00000008003c8947 */ /* 0x000fea0003800000 */
[----:B------:R-:W-:Y:S02]  /*2fc0*/  ISETP.NE.U32.AND P0, PT, R2, RZ, PT ;  /* 0x000000ff0200720c */ /* 0x000fe40003f05070 */
[----:B------:R-:W-:Y:S02]  /*2fd0*/  IADD3 R48, P1, PT, R30, 0x3, RZ ;  /* 0x000000031e307810 */ /* 0x000fe40007f3e0ff */
[----:B------:R-:W-:Y:S02]  /*2fe0*/  ISETP.NE.AND.EX P0, PT, R3, RZ, PT, P0 ;  /* 0x000000ff0300720c */ /* 0x000fe40003f05300 */
[----:B------:R-:W-:-:S11]  /*2ff0*/  IADD3.X R47, PT, PT, RZ, R35, RZ, P1, !PT ;  /* 0x00000023ff2f7210 */ /* 0x000fd60000ffe4ff */
        /* <DEDUP_REMOVED lines=27> */
.L_x_409:
[----:B------:R-:W0:Y:S01]  /*31b0*/  LDCU.64 UR4, c[0x0][0x3e8] ;  /* 0x00007d00ff0477ac */ /* 0x000e220008000a00 */
[----:B------:R-:W-:Y:S01]  /*31c0*/  IMAD.MOV.U32 R50, RZ, RZ, R40 ;  /* 0x000000ffff327224 */ /* 0x000fe200078e0028 */
[----:B------:R-:W-:Y:S02]  /*31d0*/  MOV R60, R43 ;  /* 0x0000002b003c7202 */ /* 0x000fe40000000f00 */
[----:B------:R-:W-:Y:S02]  /*31e0*/  MOV R62, 0x3220 ;  /* 0x00003220003e7802 */ /* 0x000fe40000000f00 */
[----:B0-----:R-:W-:Y:S01]  /*31f0*/  MOV R63, UR4 ;  /* 0x00000004003f7c02 */ /* 0x001fe20008000f00 */
[----:B------:R-:W-:-:S07]  /*3200*/  IMAD.U32 R61, RZ, RZ, UR5 ;  /* 0x00000005ff3d7e24 */ /* 0x000fce000f8e00ff */
[----:B------:R-:W-:Y:S05]  /*3210*/  CALL.REL.NOINC `($__internal_7_$__cuda_sm20_rem_s64) ;  /* 0x0000003400407944 */ /* 0x000fea0003c00000 */
[----:B------:R-:W-:-:S04]  /*3220*/  ISETP.NE.U32.AND P0, PT, R22, RZ, PT ;  /* 0x000000ff1600720c */ /* 0x000fc80003f05070 */
[----:B------:R-:W-:-:S13]  /*3230*/  ISETP.NE.AND.EX P0, PT, R23, RZ, PT, P0 ;  /* 0x000000ff1700720c */ /* 0x000fda0003f05300 */
.L_x_410:
[----:B------:R-:W-:Y:S05]  /*3240*/  BSYNC.RECONVERGENT B3 ;  /* 0x0000000000037941 */ /* 0x000fea0003800200 */
.L_x_408:
[----:B------:R-:W-:Y:S05]  /*3250*/  @P0 BRA `(.L_x_385) ;  /* 0x0000000400940947 */ /* 0x000fea0003800000 */
        /* <DEDUP_REMOVED lines=24> */
.L_x_412:
[----:B------:R-:W0:Y:S01]  /*33e0*/  LDCU.64 UR4, c[0x0][0x3e0] ;  /* 0x00007c00ff0477ac */ /* 0x000e220008000a00 */
[----:B------:R-:W-:Y:S01]  /*33f0*/  IMAD.MOV.U32 R65, RZ, RZ, R4 ;  /* 0x000000ffff417224 */ /* 0x000fe200078e0004 */
[----:B------:R-:W-:Y:S02]  /*3400*/  MOV R63, R46 ;  /* 0x0000002e003f7202 */ /* 0x000fe40000000f00 */
[----:B------:R-:W-:Y:S02]  /*3410*/  MOV R61, 0x3450 ;  /* 0x00003450003d7802 */ /* 0x000fe40000000f00 */
[----:B0-----:R-:W-:Y:S01]  /*3420*/  MOV R64, UR4 ;  /* 0x0000000400407c02 */ /* 0x001fe20008000f00 */
[----:B------:R-:W-:-:S07]  /*3430*/  IMAD.U32 R62, RZ, RZ, UR5 ;  /* 0x00000005ff3e7e24 */ /* 0x000fce000f8e00ff */
[----:B------:R-:W-:Y:S05]  /*3440*/  CALL.REL.NOINC `($__internal_6_$__cuda_sm20_div_s64) ;  /* 0x0000002c00647944 */ /* 0x000fea0003c00000 */
[----:B------:R-:W-:Y:S01]  /*3450*/  IMAD.MOV.U32 R20, RZ, RZ, R24 ;  /* 0x000000ffff147224 */ /* 0x000fe200078e0018 */
[----:B------:R-:W-:-:S07]  /*3460*/  MOV R21, R25 ;  /* 0x0000001900157202 */ /* 0x000fce0000000f00 */
.L_x_413:
[----:B------:R-:W-:Y:S05]  /*3470*/  BSYNC.RECONVERGENT B3 ;  /* 0x0000000000037941 */ /* 0x000fea0003800200 */
.L_x_411:
        /* <DEDUP_REMOVED lines=24> */
.L_x_415:
        /* <DEDUP_REMOVED lines=9> */
.L_x_416:
[----:B------:R-:W-:Y:S05]  /*3690*/  BSYNC.RECONVERGENT B3 ;  /* 0x0000000000037941 */ /* 0x000fea0003800200 */
.L_x_414:
        /* <DEDUP_REMOVED lines=33> */
.L_x_385:
[----:B------:R-:W-:Y:S05]  /*38b0*/  BSYNC.RECONVERGENT B2 ;  /* 0x0000000000027941 */ /* 0x000fea0003800200 */
.L_x_384:
[----:B------:R-:W-:-:S04]  /*38c0*/  IADD3 R20, P1, PT, R30, -R37, RZ ;  /* 0x800000251e147210 */ /* 0x000fc80007f3e0ff */
[----:B------:R-:W-:Y:S02]  /*38d0*/  ISETP.GT.U32.AND P0, PT, R20, -0x4, PT ;  /* 0xfffffffc1400780c */ /* 0x000fe40003f04070 */
[----:B------:R-:W-:-:S04]  /*38e0*/  IADD3.X R20, PT, PT, R35, ~R34, RZ, P1, !PT ;  /* 0x8000002223147210 */ /* 0x000fc80000ffe4ff */
[----:B------:R-:W-:-:S13]  /*38f0*/  ISETP.GT.U32.AND.EX P0, PT, R20, -0x1, PT, P0 ;  /* 0xffffffff1400780c */ /* 0x000fda0003f04100 */
[----:B------:R-:W-:Y:S05]  /*3900*/  @P0 BRA `(.L_x_380) ;  /* 0x0000002400bc0947 */ /* 0x000fea0003800000 */
[----:B------:R-:W0:Y:S01]  /*3910*/  LDCU.64 UR6, c[0x0][0x390] ;  /* 0x00007200ff0677ac */ /* 0x000e220008000a00 */
[--C-:B------:R-:W-:Y:S01]  /*3920*/  IMAD.MOV.U32 R49, RZ, RZ, R47.reuse ;  /* 0x000000ffff317224 */ /* 0x100fe200078e002f */
[C---:B------:R-:W-:Y:S01]  /*3930*/  IADD3 R54, P1, PT, R48.reuse, 0x3, RZ ;  /* 0x0000000330367810 */ /* 0x040fe20007f3e0ff */
[----:B------:R-:W-:Y:S01]  /*3940*/  IMAD.MOV.U32 R56, RZ, RZ, R47 ;  /* 0x000000ffff387224 */ /* 0x000fe200078e002f */
[----:B------:R-:W1:Y:S01]  /*3950*/  LDCU.64 UR4, c[0x0][0x3d8] ;  /* 0x00007b00ff0477ac */ /* 0x000e620008000a00 */
[----:B------:R-:W-:Y:S01]  /*3960*/  IADD3 R55, P0, PT, R48, 0x2, RZ ;  /* 0x0000000230377810 */ /* 0x000fe20007f1e0ff */
[----:B------:R-:W-:Y:S01]  /*3970*/  IMAD.MOV.U32 R53, RZ, RZ, R15 ;  /* 0x000000ffff357224 */ /* 0x000fe200078e000f */
[----:B------:R-:W-:Y:S01]  /*3980*/  MOV R57, R48 ;  /* 0x0000003000397202 */ /* 0x000fe20000000f00 */
[----:B------:R-:W-:Y:S01]  /*3990*/  IMAD.X R66, RZ, RZ, R47, P1 ;  /* 0x000000ffff427224 */ /* 0x000fe200008e062f */
[----:B------:R-:W-:Y:S02]  /*39a0*/  MOV R52, R14 ;  /* 0x0000000e00347202 */ /* 0x000fe40000000f00 */
[----:B------:R-:W-:Y:S01]  /*39b0*/  IADD3.X R67, PT, PT, RZ, R47, RZ, P0, !PT ;  /* 0x0000002fff437210 */ /* 0x000fe200007fe4ff */
[----:B0-----:R-:W-:-:S02]  /*39c0*/  IMAD R21, R17, UR6, RZ ;  /* 0x0000000611157c24 */ /* 0x001fc4000f8e02ff */
[----:B------:R-:W-:Y:S01]  /*39d0*/  IMAD.WIDE.U32 R58, R16, UR6, R48 ;  /* 0x00000006103a7c25 */ /* 0x000fe2000f8e0030 */
[----:B-1----:R-:W-:-:S03]  /*39e0*/  UIADD3 UR4, UP0, UPT, URZ, -UR4, URZ ;  /* 0x80000004ff047290 */ /* 0x002fc6000ff1e0ff */
[----:B------:R-:W-:Y:S01]  /*39f0*/  IMAD R21, R16, UR7, R21 ;  /* 0x0000000710157c24 */ /* 0x000fe2000f8e0215 */
[----:B------:R-:W-:Y:S02]  /*3a00*/  UIADD3.X UR5, UPT, UPT, URZ, ~UR5, URZ, UP0, !UPT ;  /* 0x80000005ff057290 */ /* 0x000fe400087fe4ff */
[----:B------:R-:W-:Y:S02]  /*3a10*/  IMAD.U32 R20, RZ, RZ, UR4 ;  /* 0x00000004ff147e24 */ /* 0x000fe4000f8e00ff */
[----:B------:R-:W-:Y:S01]  /*3a20*/  IADD3 R21, PT, PT, R21, R59, RZ ;  /* 0x0000003b15157210 */ /* 0x000fe20007ffe0ff */
[C---:B------:R-:W-:Y:S02]  /*3a30*/  IMAD.SHL.U32 R59, R58.reuse, 0x8, RZ ;  /* 0x000000083a3b7824 */ /* 0x040fe400078e00ff */
[----:B------:R-:W-:Y:S01]  /*3a40*/  IMAD R23, R47, UR4, RZ ;  /* 0x000000042f177c24 */ /* 0x000fe2000f8e02ff */
[----:B------:R-:W-:Y:S02]  /*3a50*/  SHF.L.U64.HI R58, R58, 0x3, R21 ;  /* 0x000000033a3a7819 */ /* 0x000fe40000010215 */
[----:B------:R-:W-:Y:S01]  /*3a60*/  MOV R21, UR5 ;  /* 0x0000000500157c02 */ /* 0x000fe20008000f00 */
[----:B------:R-:W-:-:S02]  /*3a70*/  IMAD R23, R48, UR5, R23 ;  /* 0x0000000530177c24 */ /* 0x000fc4000f8e0217 */
[----:B------:R-:W-:-:S05]  /*3a80*/  IMAD.WIDE.U32 R20, R48, UR4, R20 ;  /* 0x0000000430147c25 */ /* 0x000fca000f8e0014 */
[----:B------:R-:W-:-:S07]  /*3a90*/  IADD3 R49, PT, PT, R21, R23, RZ ;  /* 0x0000001715317210 */ /* 0x000fce0007ffe0ff */
.L_x_461:
        /* <DEDUP_REMOVED lines=37> */
.L_x_420:
[----:B------:R-:W0:Y:S01]  /*3cf0*/  LDCU.64 UR4, c[0x0][0x3e8] ;  /* 0x00007d00ff0477ac */ /* 0x000e220008000a00 */
[----:B------:R-:W-:Y:S02]  /*3d00*/  MOV R50, R26 ;  /* 0x0000001a00327202 */ /* 0x000fe40000000f00 */
[----:B------:R-:W-:Y:S01]  /*3d10*/  MOV R62, 0x3d50 ;  /* 0x00003d50003e7802 */ /* 0x000fe20000000f00 */
[----:B0-----:R-:W-:Y:S01]  /*3d20*/  IMAD.U32 R63, RZ, RZ, UR4 ;  /* 0x00000004ff3f7e24 */ /* 0x001fe2000f8e00ff */
[----:B------:R-:W-:-:S07]  /*3d30*/  MOV R61, UR5 ;  /* 0x00000005003d7c02 */ /* 0x000fce0008000f00 */
[----:B------:R-:W-:Y:S05]  /*3d40*/  CALL.REL.NOINC `($__internal_7_$__cuda_sm20_rem_s64) ;  /* 0x0000002800747944 */ /* 0x000fea0003c00000 */
[----:B------:R-:W-:-:S04]  /*3d50*/  ISETP.NE.U32.AND P1, PT, R22, RZ, PT ;  /* 0x000000ff1600720c */ /* 0x000fc80003f25070 */
[----:B------:R-:W-:-:S13]  /*3d60*/  ISETP.NE.AND.EX P1, PT, R23, RZ, PT, P1 ;  /* 0x000000ff1700720c */ /* 0x000fda0003f25310 */
.L_x_421:
[----:B------:R-:W-:Y:S05]  /*3d70*/  BSYNC.RECONVERGENT B3 ;  /* 0x0000000000037941 */ /* 0x000fea0003800200 */
.L_x_419:
        /* <DEDUP_REMOVED lines=27> */
.L_x_423:
        /* <DEDUP_REMOVED lines=9> */
.L_x_424:
[----:B------:R-:W-:Y:S05]  /*3fc0*/  BSYNC.RECONVERGENT B3 ;  /* 0x0000000000037941 */ /* 0x000fea0003800200 */
.L_x_422:
        /* <DEDUP_REMOVED lines=26> */
.L_x_426:
        /* <DEDUP_REMOVED lines=9> */
.L_x_427:
[----:B------:R-:W-:Y:S05]  /*4200*/  BSYNC.RECONVERGENT B3 ;  /* 0x0000000000037941 */ /* 0x000fea0003800200 */
.L_x_425:
        /* <DEDUP_REMOVED lines=26> */
[----:B------:R-:W-:-:S06]  /*43b0*/  IADD3.X R25, PT, PT, R22, UR5, RZ, P2, !PT ;  /* 0x0000000516197c10 */ /* 0x000fcc00097fe4ff */
[----:B------:R-:W2:Y:S02]  /*43c0*/  LDG.E.64 R24, desc[UR10][R24.64] ;  /* 0x0000000a18187981 */ /* 0x000ea4000c1e1b00 */
[----:B--2---:R-:W-:Y:S01]  /*43d0*/  FADD.FTZ R8, R8, R24 ;  /* 0x0000001808087221 */ /* 0x004fe20000010000 */
[----:B------:R-:W-:-:S07]  /*43e0*/  FADD.FTZ R9, R9, R25 ;  /* 0x0000001909097221 */ /* 0x000fce0000010000 */
.L_x_418:
[----:B------:R-:W-:Y:S05]  /*43f0*/  BSYNC.RECONVERGENT B2 ;  /* 0x0000000000027941 */ /* 0x000fea0003800200 */
.L_x_417:
        /* <DEDUP_REMOVED lines=30> */
.L_x_431:
[----:B------:R-:W0:Y:S01]  /*45e0*/  LDCU.64 UR4, c[0x0][0x3e8] ;  /* 0x00007d00ff0477ac */ /* 0x000e220008000a00 */
[----:B------:R-:W-:Y:S02]  /*45f0*/  MOV R60, R51 ;  /* 0x00000033003c7202 */ /* 0x000fe40000000f00 */
[----:B------:R-:W-:Y:S02]  /*4600*/  MOV R62, 0x4640 ;  /* 0x00004640003e7802 */ /* 0x000fe40000000f00 */
[----:B0-----:R-:W-:Y:S01]  /*4610*/  MOV R63, UR4 ;  /* 0x00000004003f7c02 */ /* 0x001fe20008000f00 */
[----:B------:R-:W-:-:S07]  /*4620*/  IMAD.U32 R61, RZ, RZ, UR5 ;  /* 0x00000005ff3d7e24 */ /* 0x000fce000f8e00ff */
[----:B------:R-:W-:Y:S05]  /*4630*/  CALL.REL.NOINC `($__internal_7_$__cuda_sm20_rem_s64) ;  /* 0x0000002000387944 */ /* 0x000fea0003c00000 */
[----:B------:R-:W-:-:S04]  /*4640*/  ISETP.NE.U32.AND P1, PT, R22, RZ, PT ;  /* 0x000000ff1600720c */ /* 0x000fc80003f25070 */
[----:B------:R-:W-:-:S13]  /*4650*/  ISETP.NE.AND.EX P1, PT, R23, RZ, PT, P1 ;  /* 0x000000ff1700720c */ /* 0x000fda0003f25310 */
.L_x_432:
[----:B------:R-:W-:Y:S05]  /*4660*/  BSYNC.RECONVERGENT B3 ;  /* 0x0000000000037941 */ /* 0x000fea0003800200 */
.L_x_430:
        /* <DEDUP_REMOVED lines=27> */
.L_x_434:
        /* <DEDUP_REMOVED lines=9> */
.L_x_435:
[----:B------:R-:W-:Y:S05]  /*48b0*/  BSYNC.RECONVERGENT B3 ;  /* 0x0000000000037941 */ /* 0x000fea0003800200 */
.L_x_433:
        /* <DEDUP_REMOVED lines=26> */
.L_x_437:
        /* <DEDUP_REMOVED lines=9> */
.L_x_438:
[----:B------:R-:W-:Y:S05]  /*4af0*/  BSYNC.RECONVERGENT B3 ;  /* 0x0000000000037941 */ /* 0x000fea0003800200 */
.L_x_436:
        /* <DEDUP_REMOVED lines=30> */
.L_x_429:
[----:B------:R-:W-:Y:S05]  /*4ce0*/  BSYNC.RECONVERGENT B2 ;  /* 0x0000000000027941 */ /* 0x000fea0003800200 */
.L_x_428:
        /* <DEDUP_REMOVED lines=35> */
.L_x_442:
        /* <DEDUP_REMOVED lines=8> */
.L_x_443:
[----:B------:R-:W-:Y:S05]  /*4fa0*/  BSYNC.RECONVERGENT B3 ;  /* 0x0000000000037941 */ /* 0x000fea0003800200 */
.L_x_441:
        /* <DEDUP_REMOVED lines=27> */
.L_x_445:
        /* <DEDUP_REMOVED lines=9> */
.L_x_446:
[----:B------:R-:W-:Y:S05]  /*51f0*/  BSYNC.RECONVERGENT B3 ;  /* 0x0000000000037941 */ /* 0x000fea0003800200 */
.L_x_444:
        /* <DEDUP_REMOVED lines=26> */
.L_x_448:
        /* <DEDUP_REMOVED lines=9> */
.L_x_449:
[----:B------:R-:W-:Y:S05]  /*5430*/  BSYNC.RECONVERGENT B3 ;  /* 0x0000000000037941 */ /* 0x000fea0003800200 */
.L_x_447:
        /* <DEDUP_REMOVED lines=30> */
.L_x_440:
[----:B------:R-:W-:Y:S05]  /*5620*/  BSYNC.RECONVERGENT B2 ;  /* 0x0000000000027941 */ /* 0x000fea0003800200 */
.L_x_439:
        /* <DEDUP_REMOVED lines=35> */
.L_x_453:
        /* <DEDUP_REMOVED lines=8> */
.L_x_454:
[----:B------:R-:W-:Y:S05]  /*58e0*/  BSYNC.RECONVERGENT B3 ;  /* 0x0000000000037941 */ /* 0x000fea0003800200 */
.L_x_452:
        /* <DEDUP_REMOVED lines=27> */
.L_x_456:
        /* <DEDUP_REMOVED lines=9> */
.L_x_457:
[----:B------:R-:W-:Y:S05]  /*5b30*/  BSYNC.RECONVERGENT B3 ;  /* 0x0000000000037941 */ /* 0x000fea0003800200 */
.L_x_455:
        /* <DEDUP_REMOVED lines=26> */
.L_x_459:
        /* <DEDUP_REMOVED lines=9> */
.L_x_460:
[----:B------:R-:W-:Y:S05]  /*5d70*/  BSYNC.RECONVERGENT B3 ;  /* 0x0000000000037941 */ /* 0x000fea0003800200 */
.L_x_458:
        /* <DEDUP_REMOVED lines=30> */
.L_x_451:
[----:B------:R-:W-:Y:S05]  /*5f60*/  BSYNC.RECONVERGENT B2 ;  /* 0x0000000000027941 */ /* 0x000fea0003800200 */
.L_x_450:
[----:B------:R-:W-:Y:S02]  /*5f70*/  IADD3 R48, P0, PT, R48, 0x4, RZ ;  /* 0x0000000430307810 */ /* 0x000fe40007f1e0ff */
[----:B------:R-:W-:Y:S02]  /*5f80*/  LEA R52, P2, -R18, R52, 0x2 ;  /* 0x0000003412347211 */ /* 0x000fe400078411ff */
[----:B------:R-:W-:Y:S01]  /*5f90*/  IADD3 R59, P1, PT, R59, 0x20, RZ ;  /* 0x000000203b3b7810 */ /* 0x000fe20007f3e0ff */
[----:B------:R-:W-:Y:S01]  /*5fa0*/  IMAD.X R47, RZ, RZ, R47, P0 ;  /* 0x000000ffff2f7224 */ /* 0x000fe200000e062f */
[----:B------:R-:W-:Y:S01]  /*5fb0*/  ISETP.GE.U32.AND P0, PT, R48, R37, PT ;  /* 0x000000253000720c */ /* 0x000fe20003f06070 */
[----:B------:R-:W-:Y:S01]  /*5fc0*/  IMAD.X R53, R53, 0x1, ~R19, P2 ;  /* 0x0000000135357824 */ /* 0x000fe200010e0e13 */
[----:B------:R-:W-:Y:S02]  /*5fd0*/  IADD3.X R58, PT, PT, RZ, R58, RZ, P1, !PT ;  /* 0x0000003aff3a7210 */ /* 0x000fe40000ffe4ff */
[----:B------:R-:W-:-:S13]  /*5fe0*/  ISETP.GE.AND.EX P0, PT, R47, R34, PT, P0 ;  /* 0x000000222f00720c */ /* 0x000fda0003f06300 */
[----:B------:R-:W-:Y:S05]  /*5ff0*/  @!P0 BRA `(.L_x_461) ;  /* 0xffffffd800a88947 */ /* 0x000fea000383ffff */
.L_x_380:
[----:B------:R-:W-:Y:S05]  /*6000*/  BSYNC.RECONVERGENT B0 ;  /* 0x0000000000007941 */ /* 0x000fea0003800200 */
.L_x_379:
[----:B------:R-:W-:-:S04]  /*6010*/  IADD3 R36, P0, PT, R36, 0x1, RZ ;  /* 0x0000000124247810 */ /* 0x000fc80007f1e0ff */
[----:B------:R-:W-:Y:S02]  /*6020*/  IADD3.X R39, PT, PT, RZ, R39, RZ, P0, !PT ;  /* 0x00000027ff277210 */ /* 0x000fe400007fe4ff */
[----:B------:R-:W-:-:S04]  /*6030*/  ISETP.GE.U32.AND P0, PT, R36, R41, PT ;  /* 0x000000292400720c */ /* 0x000fc80003f06070 */
[----:B------:R-:W-:-:S13]  /*6040*/  ISETP.GE.AND.EX P0, PT, R39, R38, PT, P0 ;  /* 0x000000262700720c */ /* 0x000fda0003f06300 */
[----:B------:R-:W-:Y:S05]  /*6050*/  @!P0 BRA `(.L_x_462) ;  /* 0xffffffb8004c8947 */ /* 0x000fea000383ffff */
.L_x_378:
[----:B------:R-:W-:Y:S05]  /*6060*/  BSYNC.RECONVERGENT B1 ;  /* 0x0000000000017941 */ /* 0x000fea0003800200 */
.L_x_377:
[----:B------:R-:W0:Y:S01]  /*6070*/  LDCU.128 UR12, c[0x0][0x400] ;  /* 0x00008000ff0c77ac */ /* 0x000e220008000c00 */
[----:B------:R-:W1:Y:S01]  /*6080*/  LDCU UR4, c[0x0][0x360] ;  /* 0x00006c00ff0477ac */ /* 0x000e620008000800 */
[----:B------:R-:W1:Y:S01]  /*6090*/  LDC R6, c[0x0][0x370] ;  /* 0x0000dc00ff067b82 */ /* 0x000e620000000800 */
[----:B------:R-:W2:Y:S01]  /*60a0*/  LDCU.64 UR6, c[0x0][0x398] ;  /* 0x00007300ff0677ac */ /* 0x000ea20008000a00 */
[----:B------:R-:W2:Y:S01]  /*60b0*/  LDCU.64 UR8, c[0x0][0x380] ;  /* 0x00007000ff0877ac */ /* 0x000ea20008000a00 */
[----:B0-----:R-:W-:Y:S02]  /*60c0*/  IMAD R5, R17, UR14, RZ ;  /* 0x0000000e11057c24 */ /* 0x001fe4000f8e02ff */
[----:B------:R-:W-:-:S04]  /*60d0*/  IMAD.WIDE.U32 R2, R16, UR14, R32 ;  /* 0x0000000e10027c25 */ /* 0x000fc8000f8e0020 */
[----:B------:R-:W-:Y:S01]  /*60e0*/  IMAD R5, R16, UR15, R5 ;  /* 0x0000000f10057c24 */ /* 0x000fe2000f8e0205 */
[----:B------:R-:W-:-:S03]  /*60f0*/  LEA R4, P0, R2, UR12, 0x3 ;  /* 0x0000000c02047c11 */ /* 0x000fc6000f8018ff */
[----:B------:R-:W-:Y:S01]  /*6100*/  IMAD.IADD R3, R3, 0x1, R5 ;  /* 0x0000000103037824 */ /* 0x000fe200078e0205 */
[----:B--2---:R-:W-:-:S04]  /*6110*/  UIMAD UR7, UR7, UR8, URZ ;  /* 0x00000008070772a4 */ /* 0x004fc8000f8e02ff */
[----:B------:R-:W-:Y:S01]  /*6120*/  LEA.HI.X R5, R2, UR13, R3, 0x3, P0 ;  /* 0x0000000d02057c11 */ /* 0x000fe200080f1c03 */
[----:B-1----:R-:W-:Y:S01]  /*6130*/  IMAD R3, R6, UR4, RZ ;  /* 0x0000000406037c24 */ /* 0x002fe2000f8e02ff */
[----:B------:R-:W-:Y:S02]  /*6140*/  UIMAD.WIDE.U32 UR4, UR6, UR8, URZ ;  /* 0x00000008060472a5 */ /* 0x000fe4000f8e00ff */
[----:B------:R-:W-:Y:S01]  /*6150*/  UIMAD UR7, UR6, UR9, UR7 ;  /* 0x00000009060772a4 */ /* 0x000fe2000f8e0207 */
[----:B------:R0:W-:Y:S01]  /*6160*/  STG.E.64 desc[UR10][R4.64], R8 ;  /* 0x0000000804007986 */ /* 0x0001e2000c101b0a */
[----:B------:R-:W-:Y:S02]  /*6170*/  IADD3 R0, P0, PT, R3, R0, RZ ;  /* 0x0000000003007210 */ /* 0x000fe40007f1e0ff */
[----:B------:R-:W-:Y:S02]  /*6180*/  UIADD3 UR7, UPT, UPT, UR5, UR7, URZ ;  /* 0x0000000705077290 */ /* 0x000fe4000fffe0ff */
[----:B------:R-:W-:-:S02]  /*6190*/  IADD3.X R31, PT, PT, RZ, R31, RZ, P0, !PT ;  /* 0x0000001fff1f7210 */ /* 0x000fc400007fe4ff */
[----:B------:R-:W-:-:S04]  /*61a0*/  ISETP.GE.U32.AND P0, PT, R0, UR4, PT ;  /* 0x0000000400007c0c */ /* 0x000fc8000bf06070 */
[----:B------:R-:W-:-:S13]  /*61b0*/  ISETP.GE.AND.EX P0, PT, R31, UR7, PT, P0 ;  /* 0x000000071f007c0c */ /* 0x000fda000bf06300 */
[----:B0-----:R-:W-:Y:S05]  /*61c0*/  @!P0 BRA `(.L_x_463) ;  /* 0xffffff9c00d88947 */ /* 0x001fea000383ffff */
[----:B------:R-:W-:Y:S05]  /*61d0*/  EXIT ;  /* 0x000000000000794d */ /* 0x000fea0003800000 */
        .weak           $__internal_6_$__cuda_sm20_div_s64
        .type           $__internal_6_$__cuda_sm20_div_s64,@function
        .size           $__internal_6_$__cuda_sm20_div_s64,($__internal_7_$__cuda_sm20_rem_s64 - $__internal_6_$__cuda_sm20_div_s64)
$__internal_6_$__cuda_sm20_div_s64:
        /* <DEDUP_REMOVED lines=22> */
[----:B------:R-:W-:-:S04]  /*6340*/  IADD3 R25, P1, PT, R71, R28, RZ ;  /* 0x0000001c47197210 */ /* 0x000fc80007f3e0ff */
        /* <DEDUP_REMOVED lines=9> */
[----:B------:R-:W-:-:S04]  /*63e0*/  IMAD.HI.U32 R24, P1, R69, R29, R24 ;  /* 0x0000001d45187227 */ /* 0x000fc80007820018 */
[----:B------:R-:W-:Y:S02]  /*63f0*/  IMAD R29, R69, R28, RZ ;  /* 0x0000001c451d7224 */ /* 0x000fe400078e02ff */
[----:B------:R-:W-:Y:S02]  /*6400*/  IMAD.X R69, R68, 0x1, R69, P2 ;  /* 0x0000000144457824 */ /* 0x000fe400010e0645 */
[----:B------:R-:W-:Y:S01]  /*6410*/  IMAD.MOV.U32 R25, RZ, RZ, RZ ;  /* 0x000000ffff197224 */ /* 0x000fe200078e00ff */
[----:B------:R-:W-:Y:S02]  /*6420*/  IADD3 R29, P2, PT, R29, R24, RZ ;  /* 0x000000181d1d7210 */ /* 0x000fe40007f5e0ff */
[-C--:B------:R-:W-:Y:S02]  /*6430*/  IADD3 R24, P4, PT, RZ, -R65.reuse, RZ ;  /* 0x80000041ff187210 */ /* 0x080fe40007f9e0ff */
[----:B------:R-:W-:Y:S02]  /*6440*/  IADD3.X R69, PT, PT, RZ, RZ, R69, P2, P1 ;  /* 0x000000ffff457210 */ /* 0x000fe400017e2445 */
[----:B------:R-:W-:-:S02]  /*6450*/  SEL R65, R24, R65, !P3 ;  /* 0x0000004118417207 */ /* 0x000fc40005800000 */
[----:B------:R-:W-:-:S03]  /*6460*/  IADD3.X R68, PT, PT, RZ, ~R63, RZ, P4, !PT ;  /* 0x8000003fff447210 */ /* 0x000fc600027fe4ff */
[----:B------:R-:W-:Y:S01]  /*6470*/  IMAD.HI.U32 R24, R29, R65, RZ ;  /* 0x000000411d187227 */ /* 0x000fe200078e00ff */
[----:B------:R-:W-:-:S05]  /*6480*/  SEL R68, R68, R63, !P3 ;  /* 0x0000003f44447207 */ /* 0x000fca0005800000 */
[----:B------:R-:W-:-:S04]  /*6490*/  IMAD.WIDE.U32 R24, R29, R68, R24 ;  /* 0x000000441d187225 */ /* 0x000fc800078e0018 */
[C---:B------:R-:W-:Y:S02]  /*64a0*/  IMAD R29, R69.reuse, R68, RZ ;  /* 0x00000044451d7224 */ /* 0x040fe400078e02ff */
[----:B------:R-:W-:-:S04]  /*64b0*/  IMAD.HI.U32 R24, P1, R69, R65, R24 ;  /* 0x0000004145187227 */ /* 0x000fc80007820018 */
[----:B------:R-:W-:Y:S01]  /*64c0*/  IMAD.HI.U32 R28, R69, R68, RZ ;  /* 0x00000044451c7227 */ /* 0x000fe200078e00ff */
[----:B------:R-:W-:-:S04]  /*64d0*/  IADD3 R29, P2, PT, R29, R24, RZ ;  /* 0x000000181d1d7210 */ /* 0x000fc80007f5e0ff */
[----:B------:R-:W-:Y:S01]  /*64e0*/  IADD3.X R28, PT, PT, R28, RZ, RZ, P1, !PT ;  /* 0x000000ff1c1c7210 */ /* 0x000fe20000ffe4ff */
[----:B------:R-:W-:-:S03]  /*64f0*/  IMAD.WIDE.U32 R24, R29, R22, RZ ;  /* 0x000000161d187225 */ /* 0x000fc600078e00ff */
[----:B------:R-:W-:Y:S01]  /*6500*/  IADD3 R69, P1, PT, -R24, R65, RZ ;  /* 0x0000004118457210 */ /* 0x000fe20007f3e1ff */
[----:B------:R-:W-:Y:S02]  /*6510*/  IMAD R24, R29, R23, R25 ;  /* 0x000000171d187224 */ /* 0x000fe400078e0219 */
[----:B------:R-:W-:Y:S01]  /*6520*/  IMAD.X R25, RZ, RZ, R28, P2 ;  /* 0x000000ffff197224 */ /* 0x000fe200010e061c */
[-C--:B------:R-:W-:Y:S02]  /*6530*/  IADD3 R65, P3, PT, R69, -R22.reuse, RZ ;  /* 0x8000001645417210 */ /* 0x080fe40007f7e0ff */
[----:B------:R-:W-:Y:S01]  /*6540*/  LOP3.LUT R28, R62, R63, RZ, 0x3c, !PT ;  /* 0x0000003f3e1c7212 */ /* 0x000fe200078e3cff */
[----:B------:R-:W-:-:S05]  /*6550*/  IMAD R24, R25, R22, R24 ;  /* 0x0000001619187224 */ /* 0x000fca00078e0218 */
[----:B------:R-:W-:Y:S02]  /*6560*/  IADD3.X R71, PT, PT, ~R24, R68, RZ, P1, !PT ;  /* 0x0000004418477210 */ /* 0x000fe40000ffe5ff */
[----:B------:R-:W-:-:S04]  /*6570*/  ISETP.GE.U32.AND P1, PT, R69, R22, PT ;  /* 0x000000164500720c */ /* 0x000fc80003f26070 */
[----:B------:R-:W-:-:S04]  /*6580*/  ISETP.GE.U32.AND.EX P1, PT, R71, R23, PT, P1 ;  /* 0x000000174700720c */ /* 0x000fc80003f26110 */
[----:B------:R-:W-:-:S04]  /*6590*/  SEL R65, R65, R69, P1 ;  /* 0x0000004541417207 */ /* 0x000fc80000800000 */
[----:B------:R-:W-:Y:S01]  /*65a0*/  ISETP.GE.U32.AND P2, PT, R65, R22, PT ;  /* 0x000000164100720c */ /* 0x000fe20003f46070 */
[----:B------:R-:W-:-:S05]  /*65b0*/  IMAD.X R22, R71, 0x1, ~R23, P3 ;  /* 0x0000000147167824 */ /* 0x000fca00018e0e17 */
[----:B------:R-:W-:-:S04]  /*65c0*/  SEL R22, R22, R71, P1 ;  /* 0x0000004716167207 */ /* 0x000fc80000800000 */
[----:B------:R-:W-:Y:S02]  /*65d0*/  ISETP.GE.U32.AND.EX P2, PT, R22, R23, PT, P2 ;  /* 0x000000171600720c */ /* 0x000fe40003f46120 */
[----:B------:R-:W-:-:S04]  /*65e0*/  IADD3 R22, P3, PT, R29, 0x1, RZ ;  /* 0x000000011d167810 */ /* 0x000fc80007f7e0ff */
[----:B------:R-:W-:Y:S02]  /*65f0*/  SEL R29, R22, R29, P1 ;  /* 0x0000001d161d7207 */ /* 0x000fe40000800000 */
[-C--:B------:R-:W-:Y:S02]  /*6600*/  IADD3.X R22, PT, PT, RZ, R25.reuse, RZ, P3, !PT ;  /* 0x00000019ff167210 */ /* 0x080fe40001ffe4ff */
[----:B------:R-:W-:Y:S02]  /*6610*/  IADD3 R24, P3, PT, R29, 0x1, RZ ;  /* 0x000000011d187810 */ /* 0x000fe40007f7e0ff */
[----:B------:R-:W-:Y:S02]  /*6620*/  SEL R22, R22, R25, P1 ;  /* 0x0000001916167207 */ /* 0x000fe40000800000 */
[----:B------:R-:W-:Y:S02]  /*6630*/  SEL R24, R24, R29, P2 ;  /* 0x0000001d18187207 */ /* 0x000fe40001000000 */
[----:B------:R-:W-:Y:S01]  /*6640*/  ISETP.NE.U32.AND P1, PT, R64, RZ, PT ;  /* 0x000000ff4000720c */ /* 0x000fe20003f25070 */
[----:B------:R-:W-:Y:S01]  /*6650*/  IMAD.X R25, RZ, RZ, R22, P3 ;  /* 0x000000ffff197224 */ /* 0x000fe200018e0616 */
[----:B------:R-:W-:-:S02]  /*6660*/  IADD3 R23, P3, PT, RZ, -R24, RZ ;  /* 0x80000018ff177210 */ /* 0x000fc40007f7e0ff */
[----:B------:R-:W-:Y:S02]  /*6670*/  ISETP.NE.AND.EX P1, PT, R62, RZ, PT, P1 ;  /* 0x000000ff3e00720c */ /* 0x000fe40003f25310 */
[----:B------:R-:W-:Y:S02]  /*6680*/  SEL R25, R25, R22, P2 ;  /* 0x0000001619197207 */ /* 0x000fe40001000000 */
[----:B------:R-:W-:Y:S02]  /*6690*/  ISETP.GE.AND P2, PT, R28, RZ, PT ;  /* 0x000000ff1c00720c */ /* 0x000fe40003f46270 */
[-C--:B------:R-:W-:Y:S02]  /*66a0*/  IADD3.X R22, PT, PT, RZ, ~R25.reuse, RZ, P3, !PT ;  /* 0x80000019ff167210 */ /* 0x080fe40001ffe4ff */
[----:B------:R-:W-:Y:S01]  /*66b0*/  SEL R24, R23, R24, !P2 ;  /* 0x0000001817187207 */ /* 0x000fe20005000000 */
[----:B------:R-:W-:Y:S01]  /*66c0*/  HFMA2 R23, -RZ, RZ, 0, 0 ;  /* 0x00000000ff177431 */ /* 0x000fe200000001ff */
[----:B------:R-:W-:Y:S01]  /*66d0*/  SEL R25, R22, R25, !P2 ;  /* 0x0000001916197207 */ /* 0x000fe20005000000 */
[----:B------:R-:W-:Y:S01]  /*66e0*/  IMAD.MOV.U32 R22, RZ, RZ, R61 ;  /* 0x000000ffff167224 */ /* 0x000fe200078e003d */
[----:B------:R-:W-:-:S02]  /*66f0*/  SEL R24, R24, 0xffffffff, P1 ;  /* 0xffffffff18187807 */ /* 0x000fc40000800000 */
[----:B------:R-:W-:Y:S01]  /*6700*/  SEL R25, R25, 0xffffffff, P1 ;  /* 0xffffffff19197807 */ /* 0x000fe20000800000 */
[----:B------:R-:W-:Y:S06]  /*6710*/  RET.REL.NODEC R22 `(_ZN2at6native21col2im_batched_kernelIN3c107complexIfEEEEvlPKT_llllllllllllllPS5_l) ;  /* 0xffffff9816387950 */ /* 0x000fec0003c3ffff */
        .weak           $__internal_7_$__cuda_sm20_rem_s64
        .type           $__internal_7_$__cuda_sm20_rem_s64,@function
        .size           $__internal_7_$__cuda_sm20_rem_s64,(.L_x_820 - $__internal_7_$__cuda_sm20_rem_s64)
$__internal_7_$__cuda_sm20_rem_s64:
        /* <DEDUP_REMOVED lines=68> */
[----:B------:R-:W-:Y:S01]  /*6b60*/  ISETP.NE.U32.AND P1, PT, R63, RZ, PT ;  /* 0x000000ff3f00720c */ /* 0x000fe20003f25070 */
[----:B------:R-:W-:Y:S01]  /*6b70*/  HFMA2 R63, -RZ, RZ, 0, 0 ;  /* 0x00000000ff3f7431 */ /* 0x000fe200000001ff */
[----:B------:R-:W-:Y:S01]  /*6b80*/  SEL R22, R25, R22, !P2 ;  /* 0x0000001619167207 */ /* 0x000fe20005000000 */
[----:B------:R-:W-:Y:S01]  /*6b90*/  IMAD.X R24, RZ, RZ, ~R23, P3 ;  /* 0x000000ffff187224 */ /* 0x000fe200018e0e17 */
[----:B------:R-:W-:-:S04]  /*6ba0*/  ISETP.NE.AND.EX P1, PT, R61, RZ, PT, P1 ;  /* 0x000000ff3d00720c */ /* 0x000fc80003f25310 */
[----:B------:R-:W-:Y:S02]  /*6bb0*/  SEL R23, R24, R23, !P2 ;  /* 0x0000001718177207 */ /* 0x000fe40005000000 */
[----:B------:R-:W-:Y:S02]  /*6bc0*/  SEL R22, R22, 0xffffffff, P1 ;  /* 0xffffffff16167807 */ /* 0x000fe40000800000 */
[----:B------:R-:W-:Y:S01]  /*6bd0*/  SEL R23, R23, 0xffffffff, P1 ;  /* 0xffffffff17177807 */ /* 0x000fe20000800000 */
[----:B------:R-:W-:Y:S06]  /*6be0*/  RET.REL.NODEC R62 `(_ZN2at6native21col2im_batched_kernelIN3c107complexIfEEEEvlPKT_llllllllllllllPS5_l) ;  /* 0xffffff943e047950 */ /* 0x000fec0003c3ffff */
.L_x_464:
        /* <DEDUP_REMOVED lines=9> */
.L_x_820:


//--------------------- .text._ZN2at6native21col2im_batched_kernelIN3c107complexIdEEEEvlPKT_llllllllllllllPS5_l --------------------------
	.section	.text._ZN2at6native21col2im_batched_kernelIN3c107complexIdEEEEvlPKT_llllllllllllllPS5_l,"ax",@progbits
	.align	128
        .global         _ZN2at6native21col2im_batched_kernelIN3c107complexIdEEEEvlPKT_llllllllllllllPS5_l
        .type           _ZN2at6native21col2im_batched_kernelIN3c107complexIdEEEEvlPKT_llllllllllllllPS5_l,@function
        .size           _ZN2at6native21col2im_batched_kernelIN3c107complexIdEEEEvlPKT_llllllllllllllPS5_l,(.L_x_822 - _ZN2at6native21col2im_batched_kernelIN3c107complexIdEEEEvlPKT_llllllllllllllPS5_l)
        .other          _ZN2at6native21col2im_batched_kernelIN3c107complexIdEEEEvlPKT_llllllllllllllPS5_l,@"STO_CUDA_ENTRY STV_DEFAULT"
_ZN2at6native21col2im_batched_kernelIN3c107complexIdEEEEvlPKT_llllllllllllllPS5_l:
.text._ZN2at6native21col2im_batched_kernelIN3c107complexIdEEEEvlPKT_llllllllllllllPS5_l:
        /* <DEDUP_REMOVED lines=19> */
.L_x_579:
        /* <DEDUP_REMOVED lines=29> */
.L_x_466:
[----:B------:R-:W0:Y:S01]  /*0300*/  LDCU.64 UR4, c[0x0][0x380] ;  /* 0x00007000ff0477ac */ /* 0x000e220008000a00 */
[----:B------:R-:W-:Y:S01]  /*0310*/  IMAD.MOV.U32 R65, RZ, RZ, R0 ;  /* 0x000000ffff417224 */ /* 0x000fe200078e0000 */
[----:B------:R-:W-:Y:S01]  /*0320*/  MOV R64, 0x370 ;  /* 0x0000037000407802 */ /* 0x000fe20000000f00 */
[----:B------:R-:W-:Y:S02]  /*0330*/  IMAD.MOV.U32 R60, RZ, RZ, R29 ;  /* 0x000000ffff3c7224 */ /* 0x000fe400078e001d */
[----:B0-----:R-:W-:Y:S01]  /*0340*/  IMAD.U32 R62, RZ, RZ, UR4 ;  /* 0x00000004ff3e7e24 */ /* 0x001fe2000f8e00ff */
[----:B------:R-:W-:-:S07]  /*0350*/  MOV R61, UR5 ;  /* 0x00000005003d7c02 */ /* 0x000fce0008000f00 */
[----:B------:R-:W-:Y:S05]  /*0360*/  CALL.REL.NOINC `($__internal_8_$__cuda_sm20_div_s64) ;  /* 0x0000005c00b87944 */ /* 0x000fea0003c00000 */
        /* <DEDUP_REMOVED lines=10> */
.L_x_467:
[----:B------:R-:W-:Y:S05]  /*0410*/  BSYNC.RECONVERGENT B0 ;  /* 0x0000000000007941 */ /* 0x000fea0003800200 */
.L_x_465:
        /* <DEDUP_REMOVED lines=29> */
.L_x_469:
[----:B------:R-:W0:Y:S01]  /*05f0*/  LDCU.64 UR4, c[0x0][0x3a8] ;  /* 0x00007500ff0477ac */ /* 0x000e220008000a00 */
[----:B------:R-:W-:Y:S01]  /*0600*/  IMAD.MOV.U32 R65, RZ, RZ, R30 ;  /* 0x000000ffff417224 */ /* 0x000fe200078e001e */
[----:B------:R-:W-:Y:S01]  /*0610*/  MOV R64, 0x660 ;  /* 0x0000066000407802 */ /* 0x000fe20000000f00 */
[----:B------:R-:W-:Y:S01]  /*0620*/  IMAD.MOV.U32 R60, RZ, RZ, R31 ;  /* 0x000000ffff3c7224 */ /* 0x000fe200078e001f */
[----:B0-----:R-:W-:Y:S01]  /*0630*/  MOV R62, UR4 ;  /* 0x00000004003e7c02 */ /* 0x001fe20008000f00 */
[----:B------:R-:W-:-:S07]  /*0640*/  IMAD.U32 R61, RZ, RZ, UR5 ;  /* 0x00000005ff3d7e24 */ /* 0x000fce000f8e00ff */
[----:B------:R-:W-:Y:S05]  /*0650*/  CALL.REL.NOINC `($__internal_8_$__cuda_sm20_div_s64) ;  /* 0x0000005800fc7944 */ /* 0x000fea0003c00000 */
        /* <DEDUP_REMOVED lines=10> */
.L_x_470:
[----:B------:R-:W-:Y:S05]  /*0700*/  BSYNC.RECONVERGENT B0 ;  /* 0x0000000000007941 */ /* 0x000fea0003800200 */
.L_x_468:
        /* <DEDUP_REMOVED lines=28> */
.L_x_472:
[----:B------:R-:W0:Y:S01]  /*08d0*/  LDCU.64 UR4, c[0x0][0x3a0] ;  /* 0x00007400ff0477ac */ /* 0x000e220008000a00 */
[----:B------:R-:W-:Y:S01]  /*08e0*/  MOV R64, R2 ;  /* 0x0000000200407202 */ /* 0x000fe20000000f00 */
[----:B------:R-:W-:Y:S01]  /*08f0*/  IMAD.MOV.U32 R58, RZ, RZ, R3 ;  /* 0x000000ffff3a7224 */ /* 0x000fe200078e0003 */
[----:B------:R-:W-:Y:S01]  /*0900*/  MOV R60, 0x940 ;  /* 0x00000940003c7802 */ /* 0x000fe20000000f00 */
[----:B0-----:R-:W-:Y:S01]  /*0910*/  IMAD.U32 R61, RZ, RZ, UR4 ;  /* 0x00000004ff3d7e24 */ /* 0x001fe2000f8e00ff */
[----:B------:R-:W-:-:S07]  /*0920*/  MOV R59, UR5 ;  /* 0x00000005003b7c02 */ /* 0x000fce0008000f00 */
[----:B------:R-:W-:Y:S05]  /*0930*/  CALL.REL.NOINC `($__internal_9_$__cuda_sm20_rem_s64) ;  /* 0x0000005c00907944 */ /* 0x000fea0003c00000 */
[----:B------:R-:W-:Y:S02]  /*0940*/  IMAD.MOV.U32 R2, RZ, RZ, R8 ;  /* 0x000000ffff027224 */ /* 0x000fe400078e0008 */
[----:B------:R-:W-:-:S07]  /*0950*/  IMAD.MOV.U32 R3, RZ, RZ, R9 ;  /* 0x000000ffff037224 */ /* 0x000fce00078e0009 */
.L_x_473:
[----:B------:R-:W-:Y:S05]  /*0960*/  BSYNC.RECONVERGENT B0 ;  /* 0x0000000000007941 */ /* 0x000fea0003800200 */
.L_x_471:
        /* <DEDUP_REMOVED lines=33> */
.L_x_475:
[----:B------:R-:W-:Y:S01]  /*0b80*/  MOV R65, R30 ;  /* 0x0000001e00417202 */ /* 0x000fe20000000f00 */
[----:B------:R-:W-:Y:S01]  /*0b90*/  IMAD.MOV.U32 R60, RZ, RZ, R31 ;  /* 0x000000ffff3c7224 */ /* 0x000fe200078e001f */
[----:B------:R-:W-:-:S07]  /*0ba0*/  MOV R64, 0xbc0 ;  /* 0x00000bc000407802 */ /* 0x000fce0000000f00 */
[----:B------:R-:W-:Y:S05]  /*0bb0*/  CALL.REL.NOINC `($__internal_8_$__cuda_sm20_div_s64) ;  /* 0x0000005400a47944 */ /* 0x000fea0003c00000 */
[----:B------:R-:W-:Y:S01]  /*0bc0*/  IMAD.MOV.U32 R14, RZ, RZ, R10 ;  /* 0x000000ffff0e7224 */ /* 0x000fe200078e000a */
[----:B------:R-:W-:-:S07]  /*0bd0*/  MOV R15, R11 ;  /* 0x0000000b000f7202 */ /* 0x000fce0000000f00 */
.L_x_476:
[----:B------:R-:W-:Y:S05]  /*0be0*/  BSYNC.RECONVERGENT B0 ;  /* 0x0000000000007941 */ /* 0x000fea0003800200 */
.L_x_474:
        /* <DEDUP_REMOVED lines=44> */
.L_x_480:
[----:B------:R-:W0:Y:S01]  /*0eb0*/  LDCU.64 UR4, c[0x0][0x3d8] ;  /* 0x00007b00ff0477ac */ /* 0x000e220008000a00 */
[----:B------:R-:W-:Y:S01]  /*0ec0*/  MOV R64, 0xf00 ;  /* 0x00000f0000407802 */ /* 0x000fe20000000f00 */
[----:B0-----:R-:W-:Y:S02]  /*0ed0*/  IMAD.U32 R62, RZ, RZ, UR4 ;  /* 0x00000004ff3e7e24 */ /* 0x001fe4000f8e00ff */
[----:B------:R-:W-:-:S07]  /*0ee0*/  IMAD.U32 R61, RZ, RZ, UR5 ;  /* 0x00000005ff3d7e24 */ /* 0x000fce000f8e00ff */
[----:B------:R-:W-:Y:S05]  /*0ef0*/  CALL.REL.NOINC `($__internal_8_$__cuda_sm20_div_s64) ;  /* 0x0000005000d47944 */ /* 0x000fea0003c00000 */
[----:B------:R-:W-:Y:S01]  /*0f00*/  MOV R2, R10 ;  /* 0x0000000a00027202 */ /* 0x000fe20000000f00 */
[----:B------:R-:W-:-:S07]  /*0f10*/  IMAD.MOV.U32 R3, RZ, RZ, R11 ;  /* 0x000000ffff037224 */ /* 0x000fce00078e000b */
.L_x_481:
[----:B------:R-:W-:Y:S05]  /*0f20*/  BSYNC.RECONVERGENT B1 ;  /* 0x0000000000017941 */ /* 0x000fea0003800200 */
.L_x_479:
[----:B------:R-:W-:-:S05]  /*0f30*/  IADD3 R28, P0, PT, R2, 0x1, RZ ;  /* 0x00000001021c7810 */ /* 0x000fca0007f1e0ff */
[----:B------:R-:W-:-:S08]  /*0f40*/  IMAD.X R33, RZ, RZ, R3, P0 ;  /* 0x000000ffff217224 */ /* 0x000fd000000e0603 */
.L_x_478:
[----:B------:R-:W-:Y:S05]  /*0f50*/  BSYNC.RECONVERGENT B0 ;  /* 0x0000000000007941 */ /* 0x000fea0003800200 */
.L_x_477:
        /* <DEDUP_REMOVED lines=26> */
.L_x_483:
[----:B------:R-:W0:Y:S01]  /*1100*/  LDCU.64 UR4, c[0x0][0x3d8] ;  /* 0x00007b00ff0477ac */ /* 0x000e220008000a00 */
[----:B------:R-:W-:Y:S01]  /*1110*/  IMAD.MOV.U32 R65, RZ, RZ, R18 ;  /* 0x000000ffff417224 */ /* 0x000fe200078e0012 */
[----:B------:R-:W-:Y:S01]  /*1120*/  MOV R64, 0x1170 ;  /* 0x0000117000407802 */ /* 0x000fe20000000f00 */
[----:B------:R-:W-:Y:S01]  /*1130*/  IMAD.MOV.U32 R60, RZ, RZ, R19 ;  /* 0x000000ffff3c7224 */ /* 0x000fe200078e0013 */
[----:B0-----:R-:W-:Y:S01]  /*1140*/  MOV R62, UR4 ;  /* 0x00000004003e7c02 */ /* 0x001fe20008000f00 */
[----:B------:R-:W-:-:S07]  /*1150*/  IMAD.U32 R61, RZ, RZ, UR5 ;  /* 0x00000005ff3d7e24 */ /* 0x000fce000f8e00ff */
[----:B------:R-:W-:Y:S05]  /*1160*/  CALL.REL.NOINC `($__internal_8_$__cuda_sm20_div_s64) ;  /* 0x0000005000387944 */ /* 0x000fea0003c00000 */
[----:B------:R-:W-:Y:S01]  /*1170*/  MOV R2, R10 ;  /* 0x0000000a00027202 */ /* 0x000fe20000000f00 */
[----:B------:R-:W-:-:S07]  /*1180*/  IMAD.MOV.U32 R3, RZ, RZ, R11 ;  /* 0x000000ffff037224 */ /* 0x000fce00078e000b */
.L_x_484:
[----:B------:R-:W-:Y:S05]  /*1190*/  BSYNC.RECONVERGENT B0 ;  /* 0x0000000000007941 */ /* 0x000fea0003800200 */
.L_x_482:
        /* <DEDUP_REMOVED lines=51> */
.L_x_488:
[----:B------:R-:W0:Y:S01]  /*14d0*/  LDCU.64 UR4, c[0x0][0x3d0] ;  /* 0x00007a00ff0477ac */ /* 0x000e220008000a00 */
[----:B------:R-:W-:Y:S02]  /*14e0*/  MOV R64, 0x1520 ;  /* 0x0000152000407802 */ /* 0x000fe40000000f00 */
[----:B0-----:R-:W-:Y:S01]  /*14f0*/  MOV R62, UR4 ;  /* 0x00000004003e7c02 */ /* 0x001fe20008000f00 */
[----:B------:R-:W-:-:S07]  /*1500*/  IMAD.U32 R61, RZ, RZ, UR5 ;  /* 0x00000005ff3d7e24 */ /* 0x000fce000f8e00ff */
[----:B------:R-:W-:Y:S05]  /*1510*/  CALL.REL.NOINC `($__internal_8_$__cuda_sm20_div_s64) ;  /* 0x0000004c004c7944 */ /* 0x000fea0003c00000 */
[----:B------:R-:W-:Y:S01]  /*1520*/  IMAD.MOV.U32 R2, RZ, RZ, R10 ;  /* 0x000000ffff027224 */ /* 0x000fe200078e000a */
[----:B------:R-:W-:-:S07]  /*1530*/  MOV R3, R11 ;  /* 0x0000000b00037202 */ /* 0x000fce0000000f00 */
.L_x_489:
[----:B------:R-:W-:Y:S05]  /*1540*/  BSYNC.RECONVERGENT B1 ;  /* 0x0000000000017941 */ /* 0x000fea0003800200 */
.L_x_487:
[----:B------:R-:W-:-:S05]  /*1550*/  IADD3 R34, P0, PT, R2, 0x1, RZ ;  /* 0x0000000102227810 */ /* 0x000fca0007f1e0ff */
[----:B------:R-:W-:-:S08]  /*1560*/  IMAD.X R37, RZ, RZ, R3, P0 ;  /* 0x000000ffff257224 */ /* 0x000fd000000e0603 */
.L_x_486:
[----:B------:R-:W-:Y:S05]  /*1570*/  BSYNC.RECONVERGENT B0 ;  /* 0x0000000000007941 */ /* 0x000fea0003800200 */
.L_x_485:
        /* <DEDUP_REMOVED lines=26> */
.L_x_491:
[----:B------:R-:W0:Y:S01]  /*1720*/  LDCU.64 UR4, c[0x0][0x3d0] ;  /* 0x00007a00ff0477ac */ /* 0x000e220008000a00 */
[----:B------:R-:W-:Y:S01]  /*1730*/  IMAD.MOV.U32 R65, RZ, RZ, R16 ;  /* 0x000000ffff417224 */ /* 0x000fe200078e0010 */
[----:B------:R-:W-:Y:S01]  /*1740*/  MOV R64, 0x1790 ;  /* 0x0000179000407802 */ /* 0x000fe20000000f00 */
[----:B------:R-:W-:Y:S02]  /*1750*/  IMAD.MOV.U32 R60, RZ, RZ, R17 ;  /* 0x000000ffff3c7224 */ /* 0x000fe400078e0011 */
[----:B0-----:R-:W-:Y:S01]  /*1760*/  IMAD.U32 R62, RZ, RZ, UR4 ;  /* 0x00000004ff3e7e24 */ /* 0x001fe2000f8e00ff */
[----:B------:R-:W-:-:S07]  /*1770*/  MOV R61, UR5 ;  /* 0x00000005003d7c02 */ /* 0x000fce0008000f00 */
[----:B------:R-:W-:Y:S05]  /*1780*/  CALL.REL.NOINC `($__internal_8_$__cuda_sm20_div_s64) ;  /* 0x0000004800b07944 */ /* 0x000fea0003c00000 */
[----:B------:R-:W-:Y:S01]  /*1790*/  IMAD.MOV.U32 R2, RZ, RZ, R10 ;  /* 0x000000ffff027224 */ /* 0x000fe200078e000a */
[----:B------:R-:W-:-:S07]  /*17a0*/  MOV R3, R11 ;  /* 0x0000000b00037202 */ /* 0x000fce0000000f00 */
.L_x_492:
[----:B------:R-:W-:Y:S05]  /*17b0*/  BSYNC.RECONVERGENT B0 ;  /* 0x0000000000007941 */ /* 0x000fea0003800200 */
.L_x_490:
[----:B------:R-:W0:Y:S01]  /*17c0*/  LDCU.64 UR4, c[0x0][0x3f0] ;  /* 0x00007e00ff0477ac */ /* 0x000e220008000a00 */
[----:B------:R-:W-:Y:S01]  /*17d0*/  IADD3 R39, P0, PT, R2, 0x1, RZ ;  /* 0x0000000102277810 */ /* 0x000fe20007f1e0ff */
[----:B------:R-:W-:Y:S01]  /*17e0*/  BSSY.RECONVERGENT B1, `(.L_x_493) ;  /* 0x000048f000017945 */ /* 0x000fe20003800200 */
[----:B------:R-:W-:Y:S02]  /*17f0*/  CS2R R6, SRZ ;  /* 0x0000000000067805 */ /* 0x000fe4000001ff00 */
[----:B------:R-:W-:Y:S01]  /*1800*/  CS2R R4, SRZ ;  /* 0x0000000000047805 */ /* 0x000fe2000001ff00 */
        /* <DEDUP_REMOVED lines=10> */
[----:B------:R-:W-:Y:S01]  /*18b0*/  CS2R R6, SRZ ;  /* 0x0000000000067805 */ /* 0x000fe2000001ff00 */
[----:B-1----:R-:W-:-:S04]  /*18c0*/  IMAD R5, R33, UR4, RZ ;  /* 0x0000000421057c24 */ /* 0x002fc8000f8e02ff */
[C---:B------:R-:W-:Y:S02]  /*18d0*/  IMAD R5, R28.reuse, UR5, R5 ;  /* 0x000000051c057c24 */ /* 0x040fe4000f8e0205 */
[----:B0-----:R-:W-:-:S04]  /*18e0*/  IMAD.WIDE.U32 R2, R28, UR4, R2 ;  /* 0x000000041c027c25 */ /* 0x001fc8000f8e0002 */
[----:B------:R-:W-:Y:S01]  /*18f0*/  IMAD.IADD R3, R3, 0x1, R5 ;  /* 0x0000000103037824 */ /* 0x000fe200078e0205 */
[C---:B------:R-:W-:Y:S02]  /*1900*/  IADD3 R38, P0, PT, R18.reuse, -R2, RZ ;  /* 0x8000000212267210 */ /* 0x040fe40007f1e0ff */
[----:B------:R-:W-:Y:S02]  /*1910*/  CS2R R4, SRZ ;  /* 0x0000000000047805 */ /* 0x000fe4000001ff00 */
[----:B------:R-:W-:Y:S02]  /*1920*/  IADD3 R40, P1, P2, R18, -UR4, -R2 ;  /* 0x8000000412287c10 */ /* 0x000fe4000fa3e802 */
[----:B------:R-:W-:Y:S02]  /*1930*/  IADD3.X R42, PT, PT, ~R3, R19, RZ, P0, !PT ;  /* 0x00000013032a7210 */ /* 0x000fe400007fe5ff */
[----:B------:R-:W-:-:S09]  /*1940*/  IADD3.X R41, PT, PT, R19, ~UR5, ~R3, P1, P2 ;  /* 0x8000000513297c10 */ /* 0x000fd20008fe4c03 */
.L_x_578:
        /* <DEDUP_REMOVED lines=28> */
[----:B------:R-:W-:Y:S02]  /*1b10*/  IMAD R9, R3, UR4, R12 ;  /* 0x0000000403097c24 */ /* 0x000fe4000f8e020c */
[----:B------:R-:W-:-:S03]  /*1b20*/  IMAD.MOV.U32 R3, RZ, RZ, RZ ;  /* 0x000000ffff037224 */ /* 0x000fc600078e00ff */
[----:B------:R-:W-:-:S13]  /*1b30*/  ISETP.GE.U32.AND P0, PT, R9, UR4, PT ;  /* 0x0000000409007c0c */ /* 0x000fda000bf06070 */
[----:B------:R-:W-:-:S05]  /*1b40*/  @P0 VIADD R9, R9, -UR4 ;  /* 0x8000000409090c36 */ /* 0x000fca0008000000 */
[----:B------:R-:W-:-:S13]  /*1b50*/  ISETP.GE.U32.AND P0, PT, R9, UR4, PT ;  /* 0x0000000409007c0c */ /* 0x000fda000bf06070 */
[----:B------:R-:W-:Y:S01]  /*1b60*/  @P0 VIADD R9, R9, -UR4 ;  /* 0x8000000409090c36 */ /* 0x000fe20008000000 */
[----:B------:R-:W-:-:S04]  /*1b70*/  @!P1 LOP3.LUT R9, RZ, UR4, RZ, 0x33, !PT ;  /* 0x00000004ff099c12 */ /* 0x000fc8000f8e33ff */
[----:B------:R-:W-:Y:S01]  /*1b80*/  MOV R2, R9 ;  /* 0x0000000900027202 */ /* 0x000fe20000000f00 */
[----:B------:R-:W-:Y:S06]  /*1b90*/  BRA `(.L_x_499) ;  /* 0x0000000000247947 */ /* 0x000fec0003800000 */
.L_x_498:
[----:B------:R-:W0:Y:S01]  /*1ba0*/  LDCU.64 UR4, c[0x0][0x3e0] ;  /* 0x00007c00ff0477ac */ /* 0x000e220008000a00 */
[----:B------:R-:W-:Y:S01]  /*1bb0*/  IMAD.MOV.U32 R64, RZ, RZ, R12 ;  /* 0x000000ffff407224 */ /* 0x000fe200078e000c */
[----:B------:R-:W-:Y:S01]  /*1bc0*/  MOV R60, 0x1c10 ;  /* 0x00001c10003c7802 */ /* 0x000fe20000000f00 */
[----:B------:R-:W-:Y:S01]  /*1bd0*/  IMAD.MOV.U32 R58, RZ, RZ, R43 ;  /* 0x000000ffff3a7224 */ /* 0x000fe200078e002b */
[----:B0-----:R-:W-:Y:S01]  /*1be0*/  MOV R61, UR4 ;  /* 0x00000004003d7c02 */ /* 0x001fe20008000f00 */
[----:B------:R-:W-:-:S07]  /*1bf0*/  IMAD.U32 R59, RZ, RZ, UR5 ;  /* 0x00000005ff3b7e24 */ /* 0x000fce000f8e00ff */
[----:B------:R-:W-:Y:S05]  /*1c00*/  CALL.REL.NOINC `($__internal_9_$__cuda_sm20_rem_s64) ;  /* 0x0000004800dc7944 */ /* 0x000fea0003c00000 */
[----:B------:R-:W-:Y:S01]  /*1c10*/  MOV R2, R8 ;  /* 0x0000000800027202 */ /* 0x000fe20000000f00 */
[----:B------:R-:W-:-:S07]  /*1c20*/  IMAD.MOV.U32 R3, RZ, RZ, R9 ;  /* 0x000000ffff037224 */ /* 0x000fce00078e0009 */
.L_x_499:
[----:B------:R-:W-:Y:S05]  /*1c30*/  BSYNC.RECONVERGENT B2 ;  /* 0x0000000000027941 */ /* 0x000fea0003800200 */
.L_x_497:
[----:B------:R-:W-:Y:S01]  /*1c40*/  IMAD.IADD R44, R35, 0x1, -R28 ;  /* 0x00000001232c7824 */ /* 0x000fe200078e0a1c */
[----:B------:R-:W-:Y:S01]  /*1c50*/  BSSY.RECONVERGENT B2, `(.L_x_500) ;  /* 0x00001cb000027945 */ /* 0x000fe20003800200 */
[----:B------:R-:W-:Y:S01]  /*1c60*/  MOV R46, R28 ;  /* 0x0000001c002e7202 */ /* 0x000fe20000000f00 */
[----:B------:R-:W-:Y:S02]  /*1c70*/  IMAD.MOV.U32 R47, RZ, RZ, R33 ;  /* 0x000000ffff2f7224 */ /* 0x000fe400078e0021 */
        /* <DEDUP_REMOVED lines=41> */
.L_x_505:
[----:B------:R-:W0:Y:S01]  /*1f10*/  LDCU.64 UR4, c[0x0][0x3e8] ;  /* 0x00007d00ff0477ac */ /* 0x000e220008000a00 */
[----:B------:R-:W-:Y:S01]  /*1f20*/  IMAD.MOV.U32 R64, RZ, RZ, R24 ;  /* 0x000000ffff407224 */ /* 0x000fe200078e0018 */
[----:B------:R-:W-:Y:S01]  /*1f30*/  MOV R60, 0x1f80 ;  /* 0x00001f80003c7802 */ /* 0x000fe20000000f00 */
[----:B------:R-:W-:Y:S02]  /*1f40*/  IMAD.MOV.U32 R58, RZ, RZ, R45 ;  /* 0x000000ffff3a7224 */ /* 0x000fe400078e002d */
[----:B0-----:R-:W-:Y:S01]  /*1f50*/  IMAD.U32 R61, RZ, RZ, UR4 ;  /* 0x00000004ff3d7e24 */ /* 0x001fe2000f8e00ff */
[----:B------:R-:W-:-:S07]  /*1f60*/  MOV R59, UR5 ;  /* 0x00000005003b7c02 */ /* 0x000fce0008000f00 */
[----:B------:R-:W-:Y:S05]  /*1f70*/  CALL.REL.NOINC `($__internal_9_$__cuda_sm20_rem_s64) ;  /* 0x0000004800007944 */ /* 0x000fea0003c00000 */
[----:B------:R-:W-:-:S04]  /*1f80*/  ISETP.NE.U32.AND P0, PT, R8, RZ, PT ;  /* 0x000000ff0800720c */ /* 0x000fc80003f05070 */
[----:B------:R-:W-:-:S13]  /*1f90*/  ISETP.NE.AND.EX P0, PT, R9, RZ, PT, P0 ;  /* 0x000000ff0900720c */ /* 0x000fda0003f05300 */
.L_x_506:
[----:B------:R-:W-:Y:S05]  /*1fa0*/  BSYNC.RECONVERGENT B4 ;  /* 0x0000000000047941 */ /* 0x000fea0003800200 */
.L_x_504:
        /* <DEDUP_REMOVED lines=25> */
.L_x_508:
        /* <DEDUP_REMOVED lines=9> */
.L_x_509:
[----:B------:R-:W-:Y:S05]  /*21d0*/  BSYNC.RECONVERGENT B4 ;  /* 0x0000000000047941 */ /* 0x000fea0003800200 */
.L_x_507:
        /* <DEDUP_REMOVED lines=24> */
.L_x_511:
[----:B------:R-:W0:Y:S01]  /*2360*/  LDCU.64 UR4, c[0x0][0x3e8] ;  /* 0x00007d00ff0477ac */ /* 0x000e220008000a00 */
[----:B------:R-:W-:Y:S02]  /*2370*/  MOV R65, R24 ;  /* 0x0000001800417202 */ /* 0x000fe40000000f00 */
[----:B------:R-:W-:Y:S02]  /*2380*/  MOV R60, R45 ;  /* 0x0000002d003c7202 */ /* 0x000fe40000000f00 */
[----:B------:R-:W-:Y:S01]  /*2390*/  MOV R64, 0x23d0 ;  /* 0x000023d000407802 */ /* 0x000fe20000000f00 */
[----:B0-----:R-:W-:Y:S02]  /*23a0*/  IMAD.U32 R62, RZ, RZ, UR4 ;  /* 0x00000004ff3e7e24 */ /* 0x001fe4000f8e00ff */
[----:B------:R-:W-:-:S07]  /*23b0*/  IMAD.U32 R61, RZ, RZ, UR5 ;  /* 0x00000005ff3d7e24 */ /* 0x000fce000f8e00ff */
[----:B------:R-:W-:Y:S05]  /*23c0*/  CALL.REL.NOINC `($__internal_8_$__cuda_sm20_div_s64) ;  /* 0x0000003c00a07944 */ /* 0x000fea0003c00000 */
[----:B------:R-:W-:Y:S02]  /*23d0*/  IMAD.MOV.U32 R8, RZ, RZ, R10 ;  /* 0x000000ffff087224 */ /* 0x000fe400078e000a */
[----:B------:R-:W-:-:S07]  /*23e0*/  IMAD.MOV.U32 R9, RZ, RZ, R11 ;  /* 0x000000ffff097224 */ /* 0x000fce00078e000b */
.L_x_512:
[----:B------:R-:W-:Y:S05]  /*23f0*/  BSYNC.RECONVERGENT B4 ;  /* 0x0000000000047941 */ /* 0x000fea0003800200 */
.L_x_510:
        /* <DEDUP_REMOVED lines=32> */
[----:B------:R-:W2:Y:S02]  /*2600*/  LDG.E.128 R8, desc[UR10][R10.64] ;  /* 0x0000000a0a087981 */ /* 0x000ea4000c1e1d00 */
[----:B--2---:R-:W-:Y:S02]  /*2610*/  DADD R4, R4, R8 ;  /* 0x0000000004047229 */ /* 0x004fe40000000008 */
[----:B------:R-:W-:-:S11]  /*2620*/  DADD R6, R6, R10 ;  /* 0x0000000006067229 */ /* 0x000fd6000000000a */
.L_x_503:
[----:B------:R-:W-:Y:S05]  /*2630*/  BSYNC.RECONVERGENT B3 ;  /* 0x0000000000037941 */ /* 0x000fea0003800200 */
.L_x_502:
        /* <DEDUP_REMOVED lines=35> */
.L_x_516:
[----:B------:R-:W0:Y:S01]  /*2870*/  LDCU.64 UR4, c[0x0][0x3e8] ;  /* 0x00007d00ff0477ac */ /* 0x000e220008000a00 */
[----:B------:R-:W-:Y:S02]  /*2880*/  MOV R64, R38 ;  /* 0x0000002600407202 */ /* 0x000fe40000000f00 */
[----:B------:R-:W-:Y:S02]  /*2890*/  MOV R58, R42 ;  /* 0x0000002a003a7202 */ /* 0x000fe40000000f00 */
[----:B------:R-:W-:Y:S01]  /*28a0*/  MOV R60, 0x28e0 ;  /* 0x000028e0003c7802 */ /* 0x000fe20000000f00 */
[----:B0-----:R-:W-:Y:S02]  /*28b0*/  IMAD.U32 R61, RZ, RZ, UR4 ;  /* 0x00000004ff3d7e24 */ /* 0x001fe4000f8e00ff */
[----:B------:R-:W-:-:S07]  /*28c0*/  IMAD.U32 R59, RZ, RZ, UR5 ;  /* 0x00000005ff3b7e24 */ /* 0x000fce000f8e00ff */
[----:B------:R-:W-:Y:S05]  /*28d0*/  CALL.REL.NOINC `($__internal_9_$__cuda_sm20_rem_s64) ;  /* 0x0000003c00a87944 */ /* 0x000fea0003c00000 */
[----:B------:R-:W-:-:S04]  /*28e0*/  ISETP.NE.U32.AND P0, PT, R8, RZ, PT ;  /* 0x000000ff0800720c */ /* 0x000fc80003f05070 */
[----:B------:R-:W-:-:S13]  /*28f0*/  ISETP.NE.AND.EX P0, PT, R9, RZ, PT, P0 ;  /* 0x000000ff0900720c */ /* 0x000fda0003f05300 */
.L_x_517:
[----:B------:R-:W-:Y:S05]  /*2900*/  BSYNC.RECONVERGENT B4 ;  /* 0x0000000000047941 */ /* 0x000fea0003800200 */
.L_x_515:
        /* <DEDUP_REMOVED lines=25> */
.L_x_519:
        /* <DEDUP_REMOVED lines=9> */
.L_x_520:
[----:B------:R-:W-:Y:S05]  /*2b30*/  BSYNC.RECONVERGENT B4 ;  /* 0x0000000000047941 */ /* 0x000fea0003800200 */
.L_x_518:
        /* <DEDUP_REMOVED lines=24> */
.L_x_522:
        /* <DEDUP_REMOVED lines=9> */
.L_x_523:
[----:B------:R-:W-:Y:S05]  /*2d50*/  BSYNC.RECONVERGENT B4 ;  /* 0x0000000000047941 */ /* 0x000fea0003800200 */
.L_x_521:
        /* <DEDUP_REMOVED lines=31> */
[----:B------:R-:W-:-:S06]  /*2f50*/  LEA.HI.X R11, R8, UR7, R9, 0x4, P0 ;  /* 0x00000007080b7c11 */ /* 0x000fcc00080f2409 */
[----:B------:R-:W2:Y:S02]  /*2f60*/  LDG.E.128 R8, desc[UR10][R10.64+0x10] ;  /* 0x0000100a0a087981 */ /* 0x000ea4000c1e1d00 */
[----:B--2---:R-:W-:Y:S02]  /*2f70*/  DADD R4, R4, R8 ;  /* 0x0000000004047229 */ /* 0x004fe40000000008 */
[----:B------:R-:W-:-:S11]  /*2f80*/  DADD R6, R6, R10 ;  /* 0x0000000006067229 */ /* 0x000fd6000000000a */
.L_x_514:
[----:B------:R-:W-:Y:S05]  /*2f90*/  BSYNC.RECONVERGENT B3 ;  /* 0x0000000000037941 */ /* 0x000fea0003800200 */
.L_x_513:
[----:B------:R-:W-:Y:S02]  /*2fa0*/  ISETP.NE.U32.AND P0, PT, R44, 0x2, PT ;  /* 0x000000022c00780c */ /* 0x000fe40003f05070 */
[----:B------:R-:W-:Y:S02]  /*2fb0*/  IADD3 R46, P1, PT, R28, 0x2, RZ ;  /* 0x000000021c2e7810 */ /* 0x000fe40007f3e0ff */
[----:B------:R-:W-:-:S03]  /*2fc0*/  ISETP.NE.AND.EX P0, PT, RZ, RZ, PT, P0 ;  /* 0x000000ffff00720c */ /* 0x000fc60003f05300 */
[----:B------:R-:W-:-:S10]  /*2fd0*/  IMAD.X R47, RZ, RZ, R33, P1 ;  /* 0x000000ffff2f7224 */ /* 0x000fd400008e0621 */
[----:B------:R-:W-:Y:S05]  /*2fe0*/  @!P0 BRA `(.L_x_501) ;  /* 0x0000000800448947 */ /* 0x000fea0003800000 */
[----:B------:R-:W-:Y:S02]  /*2ff0*/  ISETP.NE.U32.AND P0, PT, R2, RZ, PT ;  /* 0x000000ff0200720c */ /* 0x000fe40003f05070 */
[----:B------:R-:W-:Y:S02]  /*3000*/  IADD3 R46, P1, PT, R28, 0x3, RZ ;  /* 0x000000031c2e7810 */ /* 0x000fe40007f3e0ff */
[----:B------:R-:W-:-:S03]  /*3010*/  ISETP.NE.AND.EX P0, PT, R3, RZ, PT, P0 ;  /* 0x000000ff0300720c */ /* 0x000fc60003f05300 */
[----:B------:R-:W-:-:S10]  /*3020*/  IMAD.X R47, RZ, RZ, R33, P1 ;  /* 0x000000ffff2f7224 */ /* 0x000fd400008e0621 */
        /* <DEDUP_REMOVED lines=27> */
.L_x_525:
        /* <DEDUP_REMOVED lines=9> */
.L_x_526:
[----:B------:R-:W-:Y:S05]  /*3270*/  BSYNC.RECONVERGENT B3 ;  /* 0x0000000000037941 */ /* 0x000fea0003800200 */
.L_x_524:
        /* <DEDUP_REMOVED lines=25> */
.L_x_528:
        /* <DEDUP_REMOVED lines=9> */
.L_x_529:
[----:B------:R-:W-:Y:S05]  /*34a0*/  BSYNC.RECONVERGENT B3 ;  /* 0x0000000000037941 */ /* 0x000fea0003800200 */
.L_x_527:
        /* <DEDUP_REMOVED lines=24> */
.L_x_531:
        /* <DEDUP_REMOVED lines=9> */
.L_x_532:
[----:B------:R-:W-:Y:S05]  /*36c0*/  BSYNC.RECONVERGENT B3 ;  /* 0x0000000000037941 */ /* 0x000fea0003800200 */
.L_x_530:
        /* <DEDUP_REMOVED lines=35> */
.L_x_501:
[----:B------:R-:W-:Y:S05]  /*3900*/  BSYNC.RECONVERGENT B2 ;  /* 0x0000000000027941 */ /* 0x000fea0003800200 */
.L_x_500:
        /* <DEDUP_REMOVED lines=15> */
[----:B0-----:R-:W-:Y:S01]  /*3a00*/  UIADD3 UR4, UP0, UPT, URZ, -UR4, URZ ;  /* 0x80000004ff047290 */ /* 0x001fe2000ff1e0ff */
[----:B-1----:R-:W-:-:S03]  /*3a10*/  IMAD R11, R21, UR6, RZ ;  /* 0x00000006150b7c24 */ /* 0x002fc6000f8e02ff */
[----:B------:R-:W-:Y:S01]  /*3a20*/  UIADD3.X UR5, UPT, UPT, URZ, ~UR5, URZ, UP0, !UPT ;  /* 0x80000005ff057290 */ /* 0x000fe200087fe4ff */
[----:B------:R-:W-:-:S04]  /*3a30*/  IMAD.WIDE.U32 R8, R20, UR6, R46 ;  /* 0x0000000614087c25 */ /* 0x000fc8000f8e002e */
[----:B------:R-:W-:Y:S01]  /*3a40*/  IMAD R11, R20, UR7, R11 ;  /* 0x00000007140b7c24 */ /* 0x000fe2000f8e020b */
[----:B------:R-:W-:Y:S01]  /*3a50*/  MOV R25, UR5 ;  /* 0x0000000500197c02 */ /* 0x000fe20008000f00 */
[----:B------:R-:W-:Y:S02]  /*3a60*/  IMAD.U32 R24, RZ, RZ, UR4 ;  /* 0x00000004ff187e24 */ /* 0x000fe4000f8e00ff */
[----:B------:R-:W-:Y:S01]  /*3a70*/  IMAD.SHL.U32 R48, R8, 0x10, RZ ;  /* 0x0000001008307824 */ /* 0x000fe200078e00ff */
[----:B------:R-:W-:Y:S01]  /*3a80*/  IADD3 R49, PT, PT, R11, R9, RZ ;  /* 0x000000090b317210 */ /* 0x000fe20007ffe0ff */
[----:B------:R-:W-:Y:S02]  /*3a90*/  IMAD R9, R47, UR4, RZ ;  /* 0x000000042f097c24 */ /* 0x000fe4000f8e02ff */
[----:B------:R-:W-:Y:S01]  /*3aa0*/  IMAD.WIDE.U32 R24, R46, UR4, R24 ;  /* 0x000000042e187c25 */ /* 0x000fe2000f8e0018 */
[----:B------:R-:W-:-:S03]  /*3ab0*/  SHF.L.U64.HI R49, R8, 0x4, R49 ;  /* 0x0000000408317819 */ /* 0x000fc60000010231 */
[----:B------:R-:W-:-:S05]  /*3ac0*/  IMAD R9, R46, UR5, R9 ;  /* 0x000000052e097c24 */ /* 0x000fca000f8e0209 */
[----:B------:R-:W-:-:S07]  /*3ad0*/  IADD3 R56, PT, PT, R25, R9, RZ ;  /* 0x0000000919387210 */ /* 0x000fce0007ffe0ff */
.L_x_577:
        /* <DEDUP_REMOVED lines=37> */
.L_x_536:
[----:B------:R-:W0:Y:S01]  /*3d30*/  LDCU.64 UR4, c[0x0][0x3e8] ;  /* 0x00007d00ff0477ac */ /* 0x000e220008000a00 */
[----:B------:R-:W-:Y:S01]  /*3d40*/  MOV R64, R44 ;  /* 0x0000002c00407202 */ /* 0x000fe20000000f00 */
[----:B------:R-:W-:Y:S01]  /*3d50*/  IMAD.MOV.U32 R58, RZ, RZ, R57 ;  /* 0x000000ffff3a7224 */ /* 0x000fe200078e0039 */
[----:B------:R-:W-:Y:S01]  /*3d60*/  MOV R60, 0x3da0 ;  /* 0x00003da0003c7802 */ /* 0x000fe20000000f00 */
[----:B0-----:R-:W-:Y:S01]  /*3d70*/  IMAD.U32 R61, RZ, RZ, UR4 ;  /* 0x00000004ff3d7e24 */ /* 0x001fe2000f8e00ff */
[----:B------:R-:W-:-:S07]  /*3d80*/  MOV R59, UR5 ;  /* 0x00000005003b7c02 */ /* 0x000fce0008000f00 */
[----:B------:R-:W-:Y:S05]  /*3d90*/  CALL.REL.NOINC `($__internal_9_$__cuda_sm20_rem_s64) ;  /* 0x0000002800787944 */ /* 0x000fea0003c00000 */
[----:B------:R-:W-:-:S04]  /*3da0*/  ISETP.NE.U32.AND P1, PT, R8, RZ, PT ;  /* 0x000000ff0800720c */ /* 0x000fc80003f25070 */
[----:B------:R-:W-:-:S13]  /*3db0*/  ISETP.NE.AND.EX P1, PT, R9, RZ, PT, P1 ;  /* 0x000000ff0900720c */ /* 0x000fda0003f25310 */
.L_x_537:
[----:B------:R-:W-:Y:S05]  /*3dc0*/  BSYNC.RECONVERGENT B3 ;  /* 0x0000000000037941 */ /* 0x000fea0003800200 */
.L_x_535:
        /* <DEDUP_REMOVED lines=27> */
.L_x_539:
[----:B------:R-:W0:Y:S01]  /*3f80*/  LDCU.64 UR4, c[0x0][0x3e0] ;  /* 0x00007c00ff0477ac */ /* 0x000e220008000a00 */
[----:B------:R-:W-:Y:S01]  /*3f90*/  MOV R65, R12 ;  /* 0x0000000c00417202 */ /* 0x000fe20000000f00 */
[----:B------:R-:W-:Y:S01]  /*3fa0*/  IMAD.MOV.U32 R60, RZ, RZ, R43 ;  /* 0x000000ffff3c7224 */ /* 0x000fe200078e002b */
[----:B------:R-:W-:Y:S01]  /*3fb0*/  MOV R64, 0x3ff0 ;  /* 0x00003ff000407802 */ /* 0x000fe20000000f00 */
[----:B0-----:R-:W-:Y:S01]  /*3fc0*/  IMAD.U32 R62, RZ, RZ, UR4 ;  /* 0x00000004ff3e7e24 */ /* 0x001fe2000f8e00ff */
[----:B------:R-:W-:-:S07]  /*3fd0*/  MOV R61, UR5 ;  /* 0x00000005003d7c02 */ /* 0x000fce0008000f00 */
[----:B------:R-:W-:Y:S05]  /*3fe0*/  CALL.REL.NOINC `($__internal_8_$__cuda_sm20_div_s64) ;  /* 0x0000002000987944 */ /* 0x000fea0003c00000 */
[----:B------:R-:W-:Y:S01]  /*3ff0*/  MOV R58, R10 ;  /* 0x0000000a003a7202 */ /* 0x000fe20000000f00 */
[----:B------:R-:W-:-:S07]  /*4000*/  IMAD.MOV.U32 R59, RZ, RZ, R11 ;  /* 0x000000ffff3b7224 */ /* 0x000fce00078e000b */
.L_x_540:
[----:B------:R-:W-:Y:S05]  /*4010*/  BSYNC.RECONVERGENT B3 ;  /* 0x0000000000037941 */ /* 0x000fea0003800200 */
.L_x_538:
        /* <DEDUP_REMOVED lines=26> */
.L_x_542:
        /* <DEDUP_REMOVED lines=9> */
.L_x_543:
[----:B------:R-:W-:Y:S05]  /*4250*/  BSYNC.RECONVERGENT B3 ;  /* 0x0000000000037941 */ /* 0x000fea0003800200 */
.L_x_541:
        /* <DEDUP_REMOVED lines=26> */
[----:B------:R-:W-:-:S06]  /*4400*/  IADD3.X R11, PT, PT, R8, UR5, RZ, P2, !PT ;  /* 0x00000005080b7c10 */ /* 0x000fcc00097fe4ff */
[----:B------:R-:W2:Y:S02]  /*4410*/  LDG.E.128 R8, desc[UR10][R10.64] ;  /* 0x0000000a0a087981 */ /* 0x000ea4000c1e1d00 */
[----:B--2---:R-:W-:Y:S02]  /*4420*/  DADD R4, R4, R8 ;  /* 0x0000000004047229 */ /* 0x004fe40000000008 */
[----:B------:R-:W-:-:S11]  /*4430*/  DADD R6, R6, R10 ;  /* 0x0000000006067229 */ /* 0x000fd6000000000a */
.L_x_534:
[----:B------:R-:W-:Y:S05]  /*4440*/  BSYNC.RECONVERGENT B2 ;  /* 0x0000000000027941 */ /* 0x000fea0003800200 */
.L_x_533:
        /* <DEDUP_REMOVED lines=30> */
.L_x_547:
[----:B------:R-:W0:Y:S01]  /*4630*/  LDCU.64 UR4, c[0x0][0x3e8] ;  /* 0x00007d00ff0477ac */ /* 0x000e220008000a00 */
[----:B------:R-:W-:Y:S01]  /*4640*/  IMAD.MOV.U32 R64, RZ, RZ, R57 ;  /* 0x000000ffff407224 */ /* 0x000fe200078e0039 */
[----:B------:R-:W-:Y:S02]  /*4650*/  MOV R60, 0x4690 ;  /* 0x00004690003c7802 */ /* 0x000fe40000000f00 */
[----:B0-----:R-:W-:Y:S01]  /*4660*/  MOV R61, UR4 ;  /* 0x00000004003d7c02 */ /* 0x001fe20008000f00 */
[----:B------:R-:W-:-:S07]  /*4670*/  IMAD.U32 R59, RZ, RZ, UR5 ;  /* 0x00000005ff3b7e24 */ /* 0x000fce000f8e00ff */
[----:B------:R-:W-:Y:S05]  /*4680*/  CALL.REL.NOINC `($__internal_9_$__cuda_sm20_rem_s64) ;  /* 0x00000020003c7944 */ /* 0x000fea0003c00000 */
[----:B------:R-:W-:-:S04]  /*4690*/  ISETP.NE.U32.AND P1, PT, R8, RZ, PT ;  /* 0x000000ff0800720c */ /* 0x000fc80003f25070 */
[----:B------:R-:W-:-:S13]  /*46a0*/  ISETP.NE.AND.EX P1, PT, R9, RZ, PT, P1 ;  /* 0x000000ff0900720c */ /* 0x000fda0003f25310 */
.L_x_548:
[----:B------:R-:W-:Y:S05]  /*46b0*/  BSYNC.RECONVERGENT B3 ;  /* 0x0000000000037941 */ /* 0x000fea0003800200 */
.L_x_546:
        /* <DEDUP_REMOVED lines=27> */
.L_x_550:
        /* <DEDUP_REMOVED lines=9> */
.L_x_551:
[----:B------:R-:W-:Y:S05]  /*4900*/  BSYNC.RECONVERGENT B3 ;  /* 0x0000000000037941 */ /* 0x000fea0003800200 */
.L_x_549:
        /* <DEDUP_REMOVED lines=26> */
.L_x_553:
        /* <DEDUP_REMOVED lines=9> */
.L_x_554:
[----:B------:R-:W-:Y:S05]  /*4b40*/  BSYNC.RECONVERGENT B3 ;  /* 0x0000000000037941 */ /* 0x000fea0003800200 */
.L_x_552:
        /* <DEDUP_REMOVED lines=30> */
.L_x_545:
[----:B------:R-:W-:Y:S05]  /*4d30*/  BSYNC.RECONVERGENT B2 ;  /* 0x0000000000027941 */ /* 0x000fea0003800200 */
.L_x_544:
        /* <DEDUP_REMOVED lines=35> */
.L_x_558:
[----:B------:R-:W0:Y:S01]  /*4f70*/  LDCU.64 UR4, c[0x0][0x3e8] ;  /* 0x00007d00ff0477ac */ /* 0x000e220008000a00 */
[----:B------:R-:W-:Y:S01]  /*4f80*/  IMAD.MOV.U32 R64, RZ, RZ, R44 ;  /* 0x000000ffff407224 */ /* 0x000fe200078e002c */
[----:B------:R-:W-:Y:S02]  /*4f90*/  MOV R58, R57 ;  /* 0x00000039003a7202 */ /* 0x000fe40000000f00 */
[----:B------:R-:W-:Y:S02]  /*4fa0*/  MOV R60, 0x4fe0 ;  /* 0x00004fe0003c7802 */ /* 0x000fe40000000f00 */
[----:B0-----:R-:W-:Y:S01]  /*4fb0*/  MOV R61, UR4 ;  /* 0x00000004003d7c02 */ /* 0x001fe20008000f00 */
[----:B------:R-:W-:-:S07]  /*4fc0*/  IMAD.U32 R59, RZ, RZ, UR5 ;  /* 0x00000005ff3b7e24 */ /* 0x000fce000f8e00ff */
[----:B------:R-:W-:Y:S05]  /*4fd0*/  CALL.REL.NOINC `($__internal_9_$__cuda_sm20_rem_s64) ;  /* 0x0000001400e87944 */ /* 0x000fea0003c00000 */
[----:B------:R-:W-:-:S04]  /*4fe0*/  ISETP.NE.U32.AND P1, PT, R8, RZ, PT ;  /* 0x000000ff0800720c */ /* 0x000fc80003f25070 */
[----:B------:R-:W-:-:S13]  /*4ff0*/  ISETP.NE.AND.EX P1, PT, R9, RZ, PT, P1 ;  /* 0x000000ff0900720c */ /* 0x000fda0003f25310 */
.L_x_559:
[----:B------:R-:W-:Y:S05]  /*5000*/  BSYNC.RECONVERGENT B3 ;  /* 0x0000000000037941 */ /* 0x000fea0003800200 */
.L_x_557:
        /* <DEDUP_REMOVED lines=27> */
.L_x_561:
[----:B------:R-:W0:Y:S01]  /*51c0*/  LDCU.64 UR4, c[0x0][0x3e0] ;  /* 0x00007c00ff0477ac */ /* 0x000e220008000a00 */
[----:B------:R-:W-:Y:S01]  /*51d0*/  IMAD.MOV.U32 R65, RZ, RZ, R12 ;  /* 0x000000ffff417224 */ /* 0x000fe200078e000c */
[----:B------:R-:W-:Y:S02]  /*51e0*/  MOV R60, R43 ;  /* 0x0000002b003c7202 */ /* 0x000fe40000000f00 */
[----:B------:R-:W-:Y:S02]  /*51f0*/  MOV R64, 0x5230 ;  /* 0x0000523000407802 */ /* 0x000fe40000000f00 */
[----:B0-----:R-:W-:Y:S01]  /*5200*/  MOV R62, UR4 ;  /* 0x00000004003e7c02 */ /* 0x001fe20008000f00 */
[----:B------:R-:W-:-:S07]  /*5210*/  IMAD.U32 R61, RZ, RZ, UR5 ;  /* 0x00000005ff3d7e24 */ /* 0x000fce000f8e00ff */
[----:B------:R-:W-:Y:S05]  /*5220*/  CALL.REL.NOINC `($__internal_8_$__cuda_sm20_div_s64) ;  /* 0x0000001000087944 */ /* 0x000fea0003c00000 */
[----:B------:R-:W-:Y:S01]  /*5230*/  IMAD.MOV.U32 R58, RZ, RZ, R10 ;  /* 0x000000ffff3a7224 */ /* 0x000fe200078e000a */
[----:B------:R-:W-:-:S07]  /*5240*/  MOV R59, R11 ;  /* 0x0000000b003b7202 */ /* 0x000fce0000000f00 */
.L_x_562:
[----:B------:R-:W-:Y:S05]  /*5250*/  BSYNC.RECONVERGENT B3 ;  /* 0x0000000000037941 */ /* 0x000fea0003800200 */
.L_x_560:
        /* <DEDUP_REMOVED lines=26> */
.L_x_564:
        /* <DEDUP_REMOVED lines=9> */
.L_x_565:
[----:B------:R-:W-:Y:S05]  /*5490*/  BSYNC.RECONVERGENT B3 ;  /* 0x0000000000037941 */ /* 0x000fea0003800200 */
.L_x_563:
        /* <DEDUP_REMOVED lines=27> */
[----:B------:R-:W2:Y:S02]  /*5650*/  LDG.E.128 R8, desc[UR10][R10.64+0x20] ;  /* 0x0000200a0a087981 */ /* 0x000ea4000c1e1d00 */
[----:B--2---:R-:W-:Y:S02]  /*5660*/  DADD R4, R4, R8 ;  /* 0x0000000004047229 */ /* 0x004fe40000000008 */
[----:B------:R-:W-:-:S11]  /*5670*/  DADD R6, R6, R10 ;  /* 0x0000000006067229 */ /* 0x000fd6000000000a */
.L_x_556:
[----:B------:R-:W-:Y:S05]  /*5680*/  BSYNC.RECONVERGENT B2 ;  /* 0x0000000000027941 */ /* 0x000fea0003800200 */
.L_x_555:
        /* <DEDUP_REMOVED lines=15> */
[----:B------:R-:W-:Y:S01]  /*5780*/  MOV R8, RZ ;  /* 0x000000ff00087202 */ /* 0x000fe20000000f00 */
        /* <DEDUP_REMOVED lines=19> */
.L_x_569:
        /* <DEDUP_REMOVED lines=9> */
.L_x_570:
[----:B------:R-:W-:Y:S05]  /*5950*/  BSYNC.RECONVERGENT B3 ;  /* 0x0000000000037941 */ /* 0x000fea0003800200 */
.L_x_568:
        /* <DEDUP_REMOVED lines=27> */
.L_x_572:
        /* <DEDUP_REMOVED lines=9> */
.L_x_573:
[----:B------:R-:W-:Y:S05]  /*5ba0*/  BSYNC.RECONVERGENT B3 ;  /* 0x0000000000037941 */ /* 0x000fea0003800200 */
.L_x_571:
        /* <DEDUP_REMOVED lines=26> */
.L_x_575:
        /* <DEDUP_REMOVED lines=9> */
.L_x_576:
[----:B------:R-:W-:Y:S05]  /*5de0*/  BSYNC.RECONVERGENT B3 ;  /* 0x0000000000037941 */ /* 0x000fea0003800200 */
.L_x_574:
        /* <DEDUP_REMOVED lines=30> */
.L_x_567:
[----:B------:R-:W-:Y:S05]  /*5fd0*/  BSYNC.RECONVERGENT B2 ;  /* 0x0000000000027941 */ /* 0x000fea0003800200 */
.L_x_566:
        /* <DEDUP_REMOVED lines=9> */
.L_x_496:
[----:B------:R-:W-:Y:S05]  /*6070*/  BSYNC.RECONVERGENT B0 ;  /* 0x0000000000007941 */ /* 0x000fea0003800200 */
.L_x_495:
[----:B------:R-:W-:-:S05]  /*6080*/  IADD3 R34, P0, PT, R34, 0x1, RZ ;  /* 0x0000000122227810 */ /* 0x000fca0007f1e0ff */
[----:B------:R-:W-:Y:S01]  /*6090*/  IMAD.X R37, RZ, RZ, R37, P0 ;  /* 0x000000ffff257224 */ /* 0x000fe200000e0625 */
[----:B------:R-:W-:-:S04]  /*60a0*/  ISETP.GE.U32.AND P0, PT, R34, R39, PT ;  /* 0x000000272200720c */ /* 0x000fc80003f06070 */
[----:B------:R-:W-:-:S13]  /*60b0*/  ISETP.GE.AND.EX P0, PT, R37, R36, PT, P0 ;  /* 0x000000242500720c */ /* 0x000fda0003f06300 */
[----:B------:R-:W-:Y:S05]  /*60c0*/  @!P0 BRA `(.L_x_578) ;  /* 0xffffffb800208947 */ /* 0x000fea000383ffff */
.L_x_494:
[----:B------:R-:W-:Y:S05]  /*60d0*/  BSYNC.RECONVERGENT B1 ;  /* 0x0000000000017941 */ /* 0x000fea0003800200 */
.L_x_493:
        /* <DEDUP_REMOVED lines=15> */
[----:B------:R0:W-:Y:S01]  /*61d0*/  STG.E.128 desc[UR10][R8.64], R4 ;  /* 0x0000000408007986 */ /* 0x0001e2000c101d0a */
[----:B------:R-:W-:Y:S02]  /*61e0*/  IADD3 R0, P0, PT, R3, R0, RZ ;  /* 0x0000000003007210 */ /* 0x000fe40007f1e0ff */
[----:B------:R-:W-:-:S03]  /*61f0*/  UIADD3 UR7, UPT, UPT, UR5, UR7, URZ ;  /* 0x0000000705077290 */ /* 0x000fc6000fffe0ff */
[----:B------:R-:W-:Y:S01]  /*6200*/  IMAD.X R29, RZ, RZ, R29, P0 ;  /* 0x000000ffff1d7224 */ /* 0x000fe200000e061d */
[----:B------:R-:W-:-:S04]  /*6210*/  ISETP.GE.U32.AND P0, PT, R0, UR4, PT ;  /* 0x0000000400007c0c */ /* 0x000fc8000bf06070 */
[----:B------:R-:W-:-:S13]  /*6220*/  ISETP.GE.AND.EX P0, PT, R29, UR7, PT, P0 ;  /* 0x000000071d007c0c */ /* 0x000fda000bf06300 */
[----:B0-----:R-:W-:Y:S05]  /*6230*/  @!P0 BRA `(.L_x_579) ;  /* 0xffffff9c00bc8947 */ /* 0x001fea000383ffff */
[----:B------:R-:W-:Y:S05]  /*6240*/  EXIT ;  /* 0x000000000000794d */ /* 0x000fea0003800000 */
        .weak           $__internal_8_$__cuda_sm20_div_s64
        .type           $__internal_8_$__cuda_sm20_div_s64,@function
        .size           $__internal_8_$__cuda_sm20_div_s64,($__internal_9_$__cuda_sm20_rem_s64 - $__internal_8_$__cuda_sm20_div_s64)
$__internal_8_$__cuda_sm20_div_s64:
        /* <DEDUP_REMOVED lines=22> */
[----:B------:R-:W-:-:S04]  /*63b0*/  IADD3 R11, P1, PT, R71, R26, RZ ;  /* 0x0000001a470b7210 */ /* 0x000fc80007f3e0ff */
[----:B------:R-:W-:Y:S01]  /*63c0*/  IADD3.X R67, PT, PT, RZ, RZ, R10, P1, P2 ;  /* 0x000000ffff437210 */ /* 0x000fe20000fe440a */
[----:B------:R-:W-:-:S04]  /*63d0*/  IMAD.WIDE.U32 R26, R11, R8, RZ ;  /* 0x000000080b1a7225 */ /* 0x000fc800078e00ff */
        /* <DEDUP_REMOVED lines=9> */
[----:B------:R-:W-:-:S04]  /*6470*/  IADD3.X R67, PT, PT, R68, R67, RZ, P2, !PT ;  /* 0x0000004344437210 */ /* 0x000fc800017fe4ff */
[----:B------:R-:W-:Y:S02]  /*6480*/  IADD3 R27, P2, PT, R27, R10, RZ ;  /* 0x0000000a1b1b7210 */ /* 0x000fe40007f5e0ff */
[-C--:B------:R-:W-:Y:S02]  /*6490*/  IADD3 R10, P4, PT, RZ, -R65.reuse, RZ ;  /* 0x80000041ff0a7210 */ /* 0x080fe40007f9e0ff */
[----:B------:R-:W-:Y:S02]  /*64a0*/  IADD3.X R67, PT, PT, RZ, RZ, R67, P2, P1 ;  /* 0x000000ffff437210 */ /* 0x000fe400017e2443 */
[----:B------:R-:W-:Y:S01]  /*64b0*/  SEL R65, R10, R65, !P3 ;  /* 0x000000410a417207 */ /* 0x000fe20005800000 */
[----:B------:R-:W-:-:S04]  /*64c0*/  IMAD.X R11, RZ, RZ, ~R60, P4 ;  /* 0x000000ffff0b7224 */ /* 0x000fc800020e0e3c */
[----:B------:R-:W-:Y:S01]  /*64d0*/  IMAD.HI.U32 R10, R27, R65, RZ ;  /* 0x000000411b0a7227 */ /* 0x000fe200078e00ff */
[----:B------:R-:W-:Y:S02]  /*64e0*/  SEL R68, R11, R60, !P3 ;  /* 0x0000003c0b447207 */ /* 0x000fe40005800000 */
[----:B------:R-:W-:-:S03]  /*64f0*/  MOV R11, RZ ;  /* 0x000000ff000b7202 */ /* 0x000fc60000000f00 */
        /* <DEDUP_REMOVED lines=24> */
[----:B------:R-:W-:Y:S01]  /*6680*/  ISETP.GE.U32.AND.EX P1, PT, R65, R9, PT, P2 ;  /* 0x000000094100720c */ /* 0x000fe20003f26120 */
[----:B------:R-:W-:Y:S01]  /*6690*/  HFMA2 R65, -RZ, RZ, 0, 0 ;  /* 0x00000000ff417431 */ /* 0x000fe200000001ff */
        /* <DEDUP_REMOVED lines=9> */
[----:B------:R-:W-:Y:S02]  /*6730*/  SEL R10, R9, R10, !P2 ;  /* 0x0000000a090a7207 */ /* 0x000fe40005000000 */
[----:B------:R-:W-:Y:S02]  /*6740*/  SEL R11, R8, R11, !P2 ;  /* 0x0000000b080b7207 */ /* 0x000fe40005000000 */
[----:B------:R-:W-:Y:S02]  /*6750*/  SEL R10, R10, 0xffffffff, P1 ;  /* 0xffffffff0a0a7807 */ /* 0x000fe40000800000 */
[----:B------:R-:W-:Y:S01]  /*6760*/  SEL R11, R11, 0xffffffff, P1 ;  /* 0xffffffff0b0b7807 */ /* 0x000fe20000800000 */
[----:B------:R-:W-:Y:S06]  /*6770*/  RET.REL.NODEC R64 `(_ZN2at6native21col2im_batched_kernelIN3c107complexIdEEEEvlPKT_llllllllllllllPS5_l) ;  /* 0xffffff9840207950 */ /* 0x000fec0003c3ffff */
        .weak           $__internal_9_$__cuda_sm20_rem_s64
        .type           $__internal_9_$__cuda_sm20_rem_s64,@function
        .size           $__internal_9_$__cuda_sm20_rem_s64,(.L_x_822 - $__internal_9_$__cuda_sm20_rem_s64)
$__internal_9_$__cuda_sm20_rem_s64:
        /* <DEDUP_REMOVED lines=76> */
[----:B------:R-:W-:Y:S06]  /*6c40*/  RET.REL.NODEC R60 `(_ZN2at6native21col2im_batched_kernelIN3c107complexIdEEEEvlPKT_llllllllllllllPS5_l) ;  /* 0xffffff903cec7950 */ /* 0x000fec0003c3ffff */
.L_x_580:
        /* <DEDUP_REMOVED lines=11> */
.L_x_822:


//--------------------- .text._ZN2at6native21col2im_batched_kernelIfEEvlPKT_llllllllllllllPS2_l --------------------------
	.section	.text._ZN2at6native21col2im_batched_kernelIfEEvlPKT_llllllllllllllPS2_l,"ax",@progbits
	.align	128
        .global         _ZN2at6native21col2im_batched_kernelIfEEvlPKT_llllllllllllllPS2_l
        .type           _ZN2at6native21col2im_batched_kernelIfEEvlPKT_llllllllllllllPS2_l,@function
        .size           _ZN2at6native21col2im_batched_kernelIfEEvlPKT_llllllllllllllPS2_l,(.L_x_824 - _ZN2at6native21col2im_batched_kernelIfEEvlPKT_llllllllllllllPS2_l)
        .other          _ZN2at6native21col2im_batched_kernelIfEEvlPKT_llllllllllllllPS2_l,@"STO_CUDA_ENTRY STV_DEFAULT"
_ZN2at6native21col2im_batched_kernelIfEEvlPKT_llllllllllllllPS2_l:
.text._ZN2at6native21col2im_batched_kernelIfEEvlPKT_llllllllllllllPS2_l:
        /* <DEDUP_REMOVED lines=19> */
.L_x_695:
        /* <DEDUP_REMOVED lines=29> */
.L_x_582:
[----:B------:R-:W0:Y:S01]  /*0300*/  LDCU.64 UR4, c[0x0][0x380] ;  /* 0x00007000ff0477ac */ /* 0x000e220008000a00 */
[----:B------:R-:W-:Y:S01]  /*0310*/  IMAD.MOV.U32 R68, RZ, RZ, R0 ;  /* 0x000000ffff447224 */ /* 0x000fe200078e0000 */
[----:B------:R-:W-:Y:S01]  /*0320*/  MOV R60, 0x370 ;  /* 0x00000370003c7802 */ /* 0x000fe20000000f00 */
[----:B------:R-:W-:Y:S02]  /*0330*/  IMAD.MOV.U32 R64, RZ, RZ, R29 ;  /* 0x000000ffff407224 */ /* 0x000fe400078e001d */
[----:B0-----:R-:W-:Y:S01]  /*0340*/  IMAD.U32 R62, RZ, RZ, UR4 ;  /* 0x00000004ff3e7e24 */ /* 0x001fe2000f8e00ff */
[----:B------:R-:W-:-:S07]  /*0350*/  MOV R61, UR5 ;  /* 0x00000005003d7c02 */ /* 0x000fce0008000f00 */
[----:B------:R-:W-:Y:S05]  /*0360*/  CALL.REL.NOINC `($__internal_10_$__cuda_sm20_div_s64) ;  /* 0x0000005c00787944 */ /* 0x000fea0003c00000 */
        /* <DEDUP_REMOVED lines=10> */
.L_x_583:
[----:B------:R-:W-:Y:S05]  /*0410*/  BSYNC.RECONVERGENT B0 ;  /* 0x0000000000007941 */ /* 0x000fea0003800200 */
.L_x_581:
        /* <DEDUP_REMOVED lines=29> */
.L_x_585:
[----:B------:R-:W0:Y:S01]  /*05f0*/  LDCU.64 UR4, c[0x0][0x3a8] ;  /* 0x00007500ff0477ac */ /* 0x000e220008000a00 */
[----:B------:R-:W-:Y:S01]  /*0600*/  IMAD.MOV.U32 R68, RZ, RZ, R26 ;  /* 0x000000ffff447224 */ /* 0x000fe200078e001a */
[----:B------:R-:W-:Y:S01]  /*0610*/  MOV R60, 0x660 ;  /* 0x00000660003c7802 */ /* 0x000fe20000000f00 */
[----:B------:R-:W-:Y:S01]  /*0620*/  IMAD.MOV.U32 R64, RZ, RZ, R27 ;  /* 0x000000ffff407224 */ /* 0x000fe200078e001b */
[----:B0-----:R-:W-:Y:S01]  /*0630*/  MOV R62, UR4 ;  /* 0x00000004003e7c02 */ /* 0x001fe20008000f00 */
[----:B------:R-:W-:-:S07]  /*0640*/  IMAD.U32 R61, RZ, RZ, UR5 ;  /* 0x00000005ff3d7e24 */ /* 0x000fce000f8e00ff */
[----:B------:R-:W-:Y:S05]  /*0650*/  CALL.REL.NOINC `($__internal_10_$__cuda_sm20_div_s64) ;  /* 0x0000005800bc7944 */ /* 0x000fea0003c00000 */
        /* <DEDUP_REMOVED lines=10> */
.L_x_586:
[----:B------:R-:W-:Y:S05]  /*0700*/  BSYNC.RECONVERGENT B0 ;  /* 0x0000000000007941 */ /* 0x000fea0003800200 */
.L_x_584:
        /* <DEDUP_REMOVED lines=28> */
.L_x_588:
[----:B------:R-:W0:Y:S01]  /*08d0*/  LDCU.64 UR4, c[0x0][0x3a0] ;  /* 0x00007400ff0477ac */ /* 0x000e220008000a00 */
[----:B------:R-:W-:Y:S01]  /*08e0*/  MOV R64, R2 ;  /* 0x0000000200407202 */ /* 0x000fe20000000f00 */
[----:B------:R-:W-:Y:S01]  /*08f0*/  IMAD.MOV.U32 R58, RZ, RZ, R3 ;  /* 0x000000ffff3a7224 */ /* 0x000fe200078e0003 */
[----:B------:R-:W-:Y:S01]  /*0900*/  MOV R46, 0x940 ;  /* 0x00000940002e7802 */ /* 0x000fe20000000f00 */
[----:B0-----:R-:W-:Y:S01]  /*0910*/  IMAD.U32 R59, RZ, RZ, UR4 ;  /* 0x00000004ff3b7e24 */ /* 0x001fe2000f8e00ff */
[----:B------:R-:W-:-:S07]  /*0920*/  MOV R47, UR5 ;  /* 0x00000005002f7c02 */ /* 0x000fce0008000f00 */
[----:B------:R-:W-:Y:S05]  /*0930*/  CALL.REL.NOINC `($__internal_11_$__cuda_sm20_rem_s64) ;  /* 0x0000005c00507944 */ /* 0x000fea0003c00000 */
[----:B------:R-:W-:Y:S02]  /*0940*/  IMAD.MOV.U32 R2, RZ, RZ, R20 ;  /* 0x000000ffff027224 */ /* 0x000fe400078e0014 */
[----:B------:R-:W-:-:S07]  /*0950*/  IMAD.MOV.U32 R3, RZ, RZ, R21 ;  /* 0x000000ffff037224 */ /* 0x000fce00078e0015 */
.L_x_589:
[----:B------:R-:W-:Y:S05]  /*0960*/  BSYNC.RECONVERGENT B0 ;  /* 0x0000000000007941 */ /* 0x000fea0003800200 */
.L_x_587:
        /* <DEDUP_REMOVED lines=33> */
.L_x_591:
[----:B------:R-:W-:Y:S01]  /*0b80*/  MOV R68, R26 ;  /* 0x0000001a00447202 */ /* 0x000fe20000000f00 */
[----:B------:R-:W-:Y:S01]  /*0b90*/  IMAD.MOV.U32 R64, RZ, RZ, R27 ;  /* 0x000000ffff407224 */ /* 0x000fe200078e001b */
[----:B------:R-:W-:-:S07]  /*0ba0*/  MOV R60, 0xbc0 ;  /* 0x00000bc0003c7802 */ /* 0x000fce0000000f00 */
[----:B------:R-:W-:Y:S05]  /*0bb0*/  CALL.REL.NOINC `($__internal_10_$__cuda_sm20_div_s64) ;  /* 0x0000005400647944 */ /* 0x000fea0003c00000 */
[----:B------:R-:W-:Y:S01]  /*0bc0*/  IMAD.MOV.U32 R10, RZ, RZ, R20 ;  /* 0x000000ffff0a7224 */ /* 0x000fe200078e0014 */
[----:B------:R-:W-:-:S07]  /*0bd0*/  MOV R11, R21 ;  /* 0x00000015000b7202 */ /* 0x000fce0000000f00 */
.L_x_592:
[----:B------:R-:W-:Y:S05]  /*0be0*/  BSYNC.RECONVERGENT B0 ;  /* 0x0000000000007941 */ /* 0x000fea0003800200 */
.L_x_590:
        /* <DEDUP_REMOVED lines=44> */
.L_x_596:
[----:B------:R-:W0:Y:S01]  /*0eb0*/  LDCU.64 UR4, c[0x0][0x3d8] ;  /* 0x00007b00ff0477ac */ /* 0x000e220008000a00 */
[----:B------:R-:W-:Y:S01]  /*0ec0*/  MOV R60, 0xf00 ;  /* 0x00000f00003c7802 */ /* 0x000fe20000000f00 */
[----:B0-----:R-:W-:Y:S02]  /*0ed0*/  IMAD.U32 R62, RZ, RZ, UR4 ;  /* 0x00000004ff3e7e24 */ /* 0x001fe4000f8e00ff */
[----:B------:R-:W-:-:S07]  /*0ee0*/  IMAD.U32 R61, RZ, RZ, UR5 ;  /* 0x00000005ff3d7e24 */ /* 0x000fce000f8e00ff */
[----:B------:R-:W-:Y:S05]  /*0ef0*/  CALL.REL.NOINC `($__internal_10_$__cuda_sm20_div_s64) ;  /* 0x0000005000947944 */ /* 0x000fea0003c00000 */
[----:B------:R-:W-:Y:S01]  /*0f00*/  MOV R2, R20 ;  /* 0x0000001400027202 */ /* 0x000fe20000000f00 */
[----:B------:R-:W-:-:S07]  /*0f10*/  IMAD.MOV.U32 R3, RZ, RZ, R21 ;  /* 0x000000ffff037224 */ /* 0x000fce00078e0015 */
.L_x_597:
[----:B------:R-:W-:Y:S05]  /*0f20*/  BSYNC.RECONVERGENT B1 ;  /* 0x0000000000017941 */ /* 0x000fea0003800200 */
.L_x_595:
[----:B------:R-:W-:-:S05]  /*0f30*/  IADD3 R28, P0, PT, R2, 0x1, RZ ;  /* 0x00000001021c7810 */ /* 0x000fca0007f1e0ff */
[----:B------:R-:W-:-:S08]  /*0f40*/  IMAD.X R31, RZ, RZ, R3, P0 ;  /* 0x000000ffff1f7224 */ /* 0x000fd000000e0603 */
.L_x_594:
[----:B------:R-:W-:Y:S05]  /*0f50*/  BSYNC.RECONVERGENT B0 ;  /* 0x0000000000007941 */ /* 0x000fea0003800200 */
.L_x_593:
        /* <DEDUP_REMOVED lines=26> */
.L_x_599:
[----:B------:R-:W0:Y:S01]  /*1100*/  LDCU.64 UR4, c[0x0][0x3d8] ;  /* 0x00007b00ff0477ac */ /* 0x000e220008000a00 */
[----:B------:R-:W-:Y:S01]  /*1110*/  IMAD.MOV.U32 R68, RZ, RZ, R14 ;  /* 0x000000ffff447224 */ /* 0x000fe200078e000e */
[----:B------:R-:W-:Y:S01]  /*1120*/  MOV R60, 0x1170 ;  /* 0x00001170003c7802 */ /* 0x000fe20000000f00 */
[----:B------:R-:W-:Y:S01]  /*1130*/  IMAD.MOV.U32 R64, RZ, RZ, R15 ;  /* 0x000000ffff407224 */ /* 0x000fe200078e000f */
[----:B0-----:R-:W-:Y:S01]  /*1140*/  MOV R62, UR4 ;  /* 0x00000004003e7c02 */ /* 0x001fe20008000f00 */
[----:B------:R-:W-:-:S07]  /*1150*/  IMAD.U32 R61, RZ, RZ, UR5 ;  /* 0x00000005ff3d7e24 */ /* 0x000fce000f8e00ff */
[----:B------:R-:W-:Y:S05]  /*1160*/  CALL.REL.NOINC `($__internal_10_$__cuda_sm20_div_s64) ;  /* 0x0000004c00f87944 */ /* 0x000fea0003c00000 */
[----:B------:R-:W-:Y:S01]  /*1170*/  MOV R2, R20 ;  /* 0x0000001400027202 */ /* 0x000fe20000000f00 */
[----:B------:R-:W-:-:S07]  /*1180*/  IMAD.MOV.U32 R3, RZ, RZ, R21 ;  /* 0x000000ffff037224 */ /* 0x000fce00078e0015 */
.L_x_600:
[----:B------:R-:W-:Y:S05]  /*1190*/  BSYNC.RECONVERGENT B0 ;  /* 0x0000000000007941 */ /* 0x000fea0003800200 */
.L_x_598:
        /* <DEDUP_REMOVED lines=51> */
.L_x_604:
[----:B------:R-:W0:Y:S01]  /*14d0*/  LDCU.64 UR4, c[0x0][0x3d0] ;  /* 0x00007a00ff0477ac */ /* 0x000e220008000a00 */
[----:B------:R-:W-:Y:S02]  /*14e0*/  MOV R60, 0x1520 ;  /* 0x00001520003c7802 */ /* 0x000fe40000000f00 */
[----:B0-----:R-:W-:Y:S01]  /*14f0*/  MOV R62, UR4 ;  /* 0x00000004003e7c02 */ /* 0x001fe20008000f00 */
[----:B------:R-:W-:-:S07]  /*1500*/  IMAD.U32 R61, RZ, RZ, UR5 ;  /* 0x00000005ff3d7e24 */ /* 0x000fce000f8e00ff */
[----:B------:R-:W-:Y:S05]  /*1510*/  CALL.REL.NOINC `($__internal_10_$__cuda_sm20_div_s64) ;  /* 0x0000004c000c7944 */ /* 0x000fea0003c00000 */
[----:B------:R-:W-:Y:S01]  /*1520*/  IMAD.MOV.U32 R2, RZ, RZ, R20 ;  /* 0x000000ffff027224 */ /* 0x000fe200078e0014 */
[----:B------:R-:W-:-:S07]  /*1530*/  MOV R3, R21 ;  /* 0x0000001500037202 */ /* 0x000fce0000000f00 */
.L_x_605:
[----:B------:R-:W-:Y:S05]  /*1540*/  BSYNC.RECONVERGENT B1 ;  /* 0x0000000000017941 */ /* 0x000fea0003800200 */
.L_x_603:
[----:B------:R-:W-:-:S05]  /*1550*/  IADD3 R30, P0, PT, R2, 0x1, RZ ;  /* 0x00000001021e7810 */ /* 0x000fca0007f1e0ff */
[----:B------:R-:W-:-:S08]  /*1560*/  IMAD.X R35, RZ, RZ, R3, P0 ;  /* 0x000000ffff237224 */ /* 0x000fd000000e0603 */
.L_x_602:
[----:B------:R-:W-:Y:S05]  /*1570*/  BSYNC.RECONVERGENT B0 ;  /* 0x0000000000007941 */ /* 0x000fea0003800200 */
.L_x_601:
        /* <DEDUP_REMOVED lines=26> */
.L_x_607:
[----:B------:R-:W0:Y:S01]  /*1720*/  LDCU.64 UR4, c[0x0][0x3d0] ;  /* 0x00007a00ff0477ac */ /* 0x000e220008000a00 */
[----:B------:R-:W-:Y:S01]  /*1730*/  IMAD.MOV.U32 R68, RZ, RZ, R12 ;  /* 0x000000ffff447224 */ /* 0x000fe200078e000c */
[----:B------:R-:W-:Y:S01]  /*1740*/  MOV R60, 0x1790 ;  /* 0x00001790003c7802 */ /* 0x000fe20000000f00 */
[----:B------:R-:W-:Y:S02]  /*1750*/  IMAD.MOV.U32 R64, RZ, RZ, R13 ;  /* 0x000000ffff407224 */ /* 0x000fe400078e000d */
[----:B0-----:R-:W-:Y:S01]  /*1760*/  IMAD.U32 R62, RZ, RZ, UR4 ;  /* 0x00000004ff3e7e24 */ /* 0x001fe2000f8e00ff */
[----:B------:R-:W-:-:S07]  /*1770*/  MOV R61, UR5 ;  /* 0x00000005003d7c02 */ /* 0x000fce0008000f00 */
[----:B------:R-:W-:Y:S05]  /*1780*/  CALL.REL.NOINC `($__internal_10_$__cuda_sm20_div_s64) ;  /* 0x0000004800707944 */ /* 0x000fea0003c00000 */
[----:B------:R-:W-:Y:S01]  /*1790*/  IMAD.MOV.U32 R2, RZ, RZ, R20 ;  /* 0x000000ffff027224 */ /* 0x000fe200078e0014 */
[----:B------:R-:W-:-:S07]  /*17a0*/  MOV R3, R21 ;  /* 0x0000001500037202 */ /* 0x000fce0000000f00 */
.L_x_608:
[----:B------:R-:W-:Y:S05]  /*17b0*/  BSYNC.RECONVERGENT B0 ;  /* 0x0000000000007941 */ /* 0x000fea0003800200 */
.L_x_606:
        /* <DEDUP_REMOVED lines=29> */
.L_x_694:
        /* <DEDUP_REMOVED lines=36> */
.L_x_614:
[----:B------:R-:W0:Y:S01]  /*1bd0*/  LDCU.64 UR4, c[0x0][0x3e0] ;  /* 0x00007c00ff0477ac */ /* 0x000e220008000a00 */
[----:B------:R-:W-:Y:S01]  /*1be0*/  IMAD.MOV.U32 R64, RZ, RZ, R6 ;  /* 0x000000ffff407224 */ /* 0x000fe200078e0006 */
[----:B------:R-:W-:Y:S01]  /*1bf0*/  MOV R46, 0x1c40 ;  /* 0x00001c40002e7802 */ /* 0x000fe20000000f00 */
[----:B------:R-:W-:Y:S01]  /*1c00*/  IMAD.MOV.U32 R58, RZ, RZ, R43 ;  /* 0x000000ffff3a7224 */ /* 0x000fe200078e002b */
[----:B0-----:R-:W-:Y:S01]  /*1c10*/  MOV R59, UR4 ;  /* 0x00000004003b7c02 */ /* 0x001fe20008000f00 */
[----:B------:R-:W-:-:S07]  /*1c20*/  IMAD.U32 R47, RZ, RZ, UR5 ;  /* 0x00000005ff2f7e24 */ /* 0x000fce000f8e00ff */
[----:B------:R-:W-:Y:S05]  /*1c30*/  CALL.REL.NOINC `($__internal_11_$__cuda_sm20_rem_s64) ;  /* 0x0000004800907944 */ /* 0x000fea0003c00000 */
[----:B------:R-:W-:Y:S01]  /*1c40*/  MOV R4, R20 ;  /* 0x0000001400047202 */ /* 0x000fe20000000f00 */
[----:B------:R-:W-:-:S07]  /*1c50*/  IMAD.MOV.U32 R5, RZ, RZ, R21 ;  /* 0x000000ffff057224 */ /* 0x000fce00078e0015 */
.L_x_615:
[----:B------:R-:W-:Y:S05]  /*1c60*/  BSYNC.RECONVERGENT B2 ;  /* 0x0000000000027941 */ /* 0x000fea0003800200 */
.L_x_613:
        /* <DEDUP_REMOVED lines=36> */
.L_x_621:
[----:B------:R-:W0:Y:S01]  /*1eb0*/  LDCU.64 UR4, c[0x0][0x3e8] ;  /* 0x00007d00ff0477ac */ /* 0x000e220008000a00 */
[----:B------:R-:W-:Y:S01]  /*1ec0*/  IMAD.MOV.U32 R64, RZ, RZ, R8 ;  /* 0x000000ffff407224 */ /* 0x000fe200078e0008 */
[----:B------:R-:W-:Y:S01]  /*1ed0*/  MOV R46, 0x1f20 ;  /* 0x00001f20002e7802 */ /* 0x000fe20000000f00 */
[----:B------:R-:W-:Y:S01]  /*1ee0*/  IMAD.MOV.U32 R58, RZ, RZ, R41 ;  /* 0x000000ffff3a7224 */ /* 0x000fe200078e0029 */
[----:B0-----:R-:W-:Y:S01]  /*1ef0*/  MOV R59, UR4 ;  /* 0x00000004003b7c02 */ /* 0x001fe20008000f00 */
[----:B------:R-:W-:-:S07]  /*1f00*/  IMAD.U32 R47, RZ, RZ, UR5 ;  /* 0x00000005ff2f7e24 */ /* 0x000fce000f8e00ff */
[----:B------:R-:W-:Y:S05]  /*1f10*/  CALL.REL.NOINC `($__internal_11_$__cuda_sm20_rem_s64) ;  /* 0x0000004400d87944 */ /* 0x000fea0003c00000 */
[----:B------:R-:W-:-:S04]  /*1f20*/  ISETP.NE.U32.AND P1, PT, R20, RZ, PT ;  /* 0x000000ff1400720c */ /* 0x000fc80003f25070 */
[----:B------:R-:W-:-:S13]  /*1f30*/  ISETP.NE.AND.EX P1, PT, R21, RZ, PT, P1 ;  /* 0x000000ff1500720c */ /* 0x000fda0003f25310 */
.L_x_622:
[----:B------:R-:W-:Y:S05]  /*1f40*/  BSYNC.RECONVERGENT B4 ;  /* 0x0000000000047941 */ /* 0x000fea0003800200 */
.L_x_620:
        /* <DEDUP_REMOVED lines=27> */
.L_x_624:
        /* <DEDUP_REMOVED lines=9> */
.L_x_625:
[----:B------:R-:W-:Y:S05]  /*2190*/  BSYNC.RECONVERGENT B4 ;  /* 0x0000000000047941 */ /* 0x000fea0003800200 */
.L_x_623:
        /* <DEDUP_REMOVED lines=26> */
.L_x_627:
[----:B------:R-:W0:Y:S01]  /*2340*/  LDCU.64 UR4, c[0x0][0x3e8] ;  /* 0x00007d00ff0477ac */ /* 0x000e220008000a00 */
[----:B------:R-:W-:Y:S01]  /*2350*/  IMAD.MOV.U32 R68, RZ, RZ, R8 ;  /* 0x000000ffff447224 */ /* 0x000fe200078e0008 */
[----:B------:R-:W-:Y:S01]  /*2360*/  MOV R60, 0x23b0 ;  /* 0x000023b0003c7802 */ /* 0x000fe20000000f00 */
[----:B------:R-:W-:Y:S02]  /*2370*/  IMAD.MOV.U32 R64, RZ, RZ, R41 ;  /* 0x000000ffff407224 */ /* 0x000fe400078e0029 */
[----:B0-----:R-:W-:Y:S01]  /*2380*/  IMAD.U32 R62, RZ, RZ, UR4 ;  /* 0x00000004ff3e7e24 */ /* 0x001fe2000f8e00ff */
[----:B------:R-:W-:-:S07]  /*2390*/  MOV R61, UR5 ;  /* 0x00000005003d7c02 */ /* 0x000fce0008000f00 */
[----:B------:R-:W-:Y:S05]  /*23a0*/  CALL.REL.NOINC `($__internal_10_$__cuda_sm20_div_s64) ;  /* 0x0000003c00687944 */ /* 0x000fea0003c00000 */
.L_x_628:
[----:B------:R-:W-:Y:S05]  /*23b0*/  BSYNC.RECONVERGENT B4 ;  /* 0x0000000000047941 */ /* 0x000fea0003800200 */
.L_x_626:
        /* <DEDUP_REMOVED lines=30> */
[----:B------:R-:W2:Y:S02]  /*25a0*/  LDG.E R3, desc[UR10][R2.64] ;  /* 0x0000000a02037981 */ /* 0x000ea4000c1e1900 */
[----:B--2---:R-:W-:-:S07]  /*25b0*/  FADD.FTZ R36, R36, R3 ;  /* 0x0000000324247221 */ /* 0x004fce0000010000 */
.L_x_619:
[----:B------:R-:W-:Y:S05]  /*25c0*/  BSYNC.RECONVERGENT B3 ;  /* 0x0000000000037941 */ /* 0x000fea0003800200 */
.L_x_618:
        /* <DEDUP_REMOVED lines=35> */
.L_x_632:
[----:B------:R-:W0:Y:S01]  /*2800*/  LDCU.64 UR4, c[0x0][0x3e8] ;  /* 0x00007d00ff0477ac */ /* 0x000e220008000a00 */
[----:B------:R-:W-:Y:S01]  /*2810*/  IMAD.MOV.U32 R64, RZ, RZ, R39 ;  /* 0x000000ffff407224 */ /* 0x000fe200078e0027 */
[----:B------:R-:W-:Y:S01]  /*2820*/  MOV R46, 0x2870 ;  /* 0x00002870002e7802 */ /* 0x000fe20000000f00 */
[----:B------:R-:W-:Y:S02]  /*2830*/  IMAD.MOV.U32 R58, RZ, RZ, R42 ;  /* 0x000000ffff3a7224 */ /* 0x000fe400078e002a */
[----:B0-----:R-:W-:Y:S01]  /*2840*/  IMAD.U32 R59, RZ, RZ, UR4 ;  /* 0x00000004ff3b7e24 */ /* 0x001fe2000f8e00ff */
[----:B------:R-:W-:-:S07]  /*2850*/  MOV R47, UR5 ;  /* 0x00000005002f7c02 */ /* 0x000fce0008000f00 */
[----:B------:R-:W-:Y:S05]  /*2860*/  CALL.REL.NOINC `($__internal_11_$__cuda_sm20_rem_s64) ;  /* 0x0000003c00847944 */ /* 0x000fea0003c00000 */
[----:B------:R-:W-:-:S04]  /*2870*/  ISETP.NE.U32.AND P0, PT, R20, RZ, PT ;  /* 0x000000ff1400720c */ /* 0x000fc80003f05070 */
[----:B------:R-:W-:-:S13]  /*2880*/  ISETP.NE.AND.EX P0, PT, R21, RZ, PT, P0 ;  /* 0x000000ff1500720c */ /* 0x000fda0003f05300 */
.L_x_633:
[----:B------:R-:W-:Y:S05]  /*2890*/  BSYNC.RECONVERGENT B4 ;  /* 0x0000000000047941 */ /* 0x000fea0003800200 */
.L_x_631:
        /* <DEDUP_REMOVED lines=27> */
.L_x_635:
        /* <DEDUP_REMOVED lines=9> */
.L_x_636:
[----:B------:R-:W-:Y:S05]  /*2ae0*/  BSYNC.RECONVERGENT B4 ;  /* 0x0000000000047941 */ /* 0x000fea0003800200 */
.L_x_634:
        /* <DEDUP_REMOVED lines=26> */
.L_x_638:
[----:B------:R-:W0:Y:S01]  /*2c90*/  LDCU.64 UR4, c[0x0][0x3e8] ;  /* 0x00007d00ff0477ac */ /* 0x000e220008000a00 */
[----:B------:R-:W-:Y:S02]  /*2ca0*/  MOV R68, R39 ;  /* 0x0000002700447202 */ /* 0x000fe40000000f00 */
[----:B------:R-:W-:Y:S02]  /*2cb0*/  MOV R64, R42 ;  /* 0x0000002a00407202 */ /* 0x000fe40000000f00 */
[----:B------:R-:W-:Y:S01]  /*2cc0*/  MOV R60, 0x2d00 ;  /* 0x00002d00003c7802 */ /* 0x000fe20000000f00 */
[----:B0-----:R-:W-:Y:S02]  /*2cd0*/  IMAD.U32 R62, RZ, RZ, UR4 ;  /* 0x00000004ff3e7e24 */ /* 0x001fe4000f8e00ff */
[----:B------:R-:W-:-:S07]  /*2ce0*/  IMAD.U32 R61, RZ, RZ, UR5 ;  /* 0x00000005ff3d7e24 */ /* 0x000fce000f8e00ff */
[----:B------:R-:W-:Y:S05]  /*2cf0*/  CALL.REL.NOINC `($__internal_10_$__cuda_sm20_div_s64) ;  /* 0x0000003400147944 */ /* 0x000fea0003c00000 */
.L_x_639:
[----:B------:R-:W-:Y:S05]  /*2d00*/  BSYNC.RECONVERGENT B4 ;  /* 0x0000000000047941 */ /* 0x000fea0003800200 */
.L_x_637:
        /* <DEDUP_REMOVED lines=30> */
[----:B------:R-:W2:Y:S02]  /*2ef0*/  LDG.E R3, desc[UR10][R2.64+0x4] ;  /* 0x0000040a02037981 */ /* 0x000ea4000c1e1900 */
[----:B--2---:R-:W-:-:S07]  /*2f00*/  FADD.FTZ R36, R36, R3 ;  /* 0x0000000324247221 */ /* 0x004fce0000010000 */
.L_x_630:
[----:B------:R-:W-:Y:S05]  /*2f10*/  BSYNC.RECONVERGENT B3 ;  /* 0x0000000000037941 */ /* 0x000fea0003800200 */
.L_x_629:
        /* <DEDUP_REMOVED lines=39> */
.L_x_641:
        /* <DEDUP_REMOVED lines=9> */
.L_x_642:
[----:B------:R-:W-:Y:S05]  /*3220*/  BSYNC.RECONVERGENT B3 ;  /* 0x0000000000037941 */ /* 0x000fea0003800200 */
.L_x_640:
        /* <DEDUP_REMOVED lines=29> */
.L_x_644:
        /* <DEDUP_REMOVED lines=9> */
.L_x_645:
[----:B------:R-:W-:Y:S05]  /*3490*/  BSYNC.RECONVERGENT B3 ;  /* 0x0000000000037941 */ /* 0x000fea0003800200 */
.L_x_643:
        /* <DEDUP_REMOVED lines=26> */
.L_x_647:
[----:B------:R-:W0:Y:S01]  /*3640*/  LDCU.64 UR4, c[0x0][0x3e8] ;  /* 0x00007d00ff0477ac */ /* 0x000e220008000a00 */
[----:B------:R-:W-:Y:S01]  /*3650*/  MOV R68, R38 ;  /* 0x0000002600447202 */ /* 0x000fe20000000f00 */
[----:B------:R-:W-:Y:S01]  /*3660*/  IMAD.MOV.U32 R64, RZ, RZ, R40 ;  /* 0x000000ffff407224 */ /* 0x000fe200078e0028 */
[----:B------:R-:W-:Y:S01]  /*3670*/  MOV R60, 0x36b0 ;  /* 0x000036b0003c7802 */ /* 0x000fe20000000f00 */
[----:B0-----:R-:W-:Y:S01]  /*3680*/  IMAD.U32 R62, RZ, RZ, UR4 ;  /* 0x00000004ff3e7e24 */ /* 0x001fe2000f8e00ff */
[----:B------:R-:W-:-:S07]  /*3690*/  MOV R61, UR5 ;  /* 0x00000005003d7c02 */ /* 0x000fce0008000f00 */
[----:B------:R-:W-:Y:S05]  /*36a0*/  CALL.REL.NOINC `($__internal_10_$__cuda_sm20_div_s64) ;  /* 0x0000002800a87944 */ /* 0x000fea0003c00000 */
.L_x_648:
[----:B------:R-:W-:Y:S05]  /*36b0*/  BSYNC.RECONVERGENT B3 ;  /* 0x0000000000037941 */ /* 0x000fea0003800200 */
.L_x_646:
        /* <DEDUP_REMOVED lines=32> */
.L_x_617:
[----:B------:R-:W-:Y:S05]  /*38c0*/  BSYNC.RECONVERGENT B2 ;  /* 0x0000000000027941 */ /* 0x000fea0003800200 */
.L_x_616:
        /* <DEDUP_REMOVED lines=29> */
.L_x_693:
        /* <DEDUP_REMOVED lines=37> */
.L_x_652:
[----:B------:R-:W0:Y:S01]  /*3cf0*/  LDCU.64 UR4, c[0x0][0x3e8] ;  /* 0x00007d00ff0477ac */ /* 0x000e220008000a00 */
[----:B------:R-:W-:Y:S01]  /*3d00*/  MOV R64, R24 ;  /* 0x0000001800407202 */ /* 0x000fe20000000f00 */
[----:B------:R-:W-:Y:S01]  /*3d10*/  IMAD.MOV.U32 R58, RZ, RZ, R57 ;  /* 0x000000ffff3a7224 */ /* 0x000fe200078e0039 */
[----:B------:R-:W-:Y:S01]  /*3d20*/  MOV R46, 0x3d60 ;  /* 0x00003d60002e7802 */ /* 0x000fe20000000f00 */
[----:B0-----:R-:W-:Y:S01]  /*3d30*/  IMAD.U32 R59, RZ, RZ, UR4 ;  /* 0x00000004ff3b7e24 */ /* 0x001fe2000f8e00ff */
[----:B------:R-:W-:-:S07]  /*3d40*/  MOV R47, UR5 ;  /* 0x00000005002f7c02 */ /* 0x000fce0008000f00 */
[----:B------:R-:W-:Y:S05]  /*3d50*/  CALL.REL.NOINC `($__internal_11_$__cuda_sm20_rem_s64) ;  /* 0x0000002800487944 */ /* 0x000fea0003c00000 */
[----:B------:R-:W-:-:S04]  /*3d60*/  ISETP.NE.U32.AND P1, PT, R20, RZ, PT ;  /* 0x000000ff1400720c */ /* 0x000fc80003f25070 */
[----:B------:R-:W-:-:S13]  /*3d70*/  ISETP.NE.AND.EX P1, PT, R21, RZ, PT, P1 ;  /* 0x000000ff1500720c */ /* 0x000fda0003f25310 */
.L_x_653:
[----:B------:R-:W-:Y:S05]  /*3d80*/  BSYNC.RECONVERGENT B3 ;  /* 0x0000000000037941 */ /* 0x000fea0003800200 */
.L_x_651:
        /* <DEDUP_REMOVED lines=27> */
.L_x_655:
[----:B------:R-:W0:Y:S01]  /*3f40*/  LDCU.64 UR4, c[0x0][0x3e0] ;  /* 0x00007c00ff0477ac */ /* 0x000e220008000a00 */
[----:B------:R-:W-:Y:S01]  /*3f50*/  MOV R68, R6 ;  /* 0x0000000600447202 */ /* 0x000fe20000000f00 */
[----:B------:R-:W-:Y:S01]  /*3f60*/  IMAD.MOV.U32 R64, RZ, RZ, R43 ;  /* 0x000000ffff407224 */ /* 0x000fe200078e002b */
[----:B------:R-:W-:Y:S01]  /*3f70*/  MOV R60, 0x3fb0 ;  /* 0x00003fb0003c7802 */ /* 0x000fe20000000f00 */
[----:B0-----:R-:W-:Y:S01]  /*3f80*/  IMAD.U32 R62, RZ, RZ, UR4 ;  /* 0x00000004ff3e7e24 */ /* 0x001fe2000f8e00ff */
[----:B------:R-:W-:-:S07]  /*3f90*/  MOV R61, UR5 ;  /* 0x00000005003d7c02 */ /* 0x000fce0008000f00 */
[----:B------:R-:W-:Y:S05]  /*3fa0*/  CALL.REL.NOINC `($__internal_10_$__cuda_sm20_div_s64) ;  /* 0x0000002000687944 */ /* 0x000fea0003c00000 */
[----:B------:R-:W-:Y:S01]  /*3fb0*/  MOV R58, R20 ;  /* 0x00000014003a7202 */ /* 0x000fe20000000f00 */
[----:B------:R-:W-:-:S07]  /*3fc0*/  IMAD.MOV.U32 R59, RZ, RZ, R21 ;  /* 0x000000ffff3b7224 */ /* 0x000fce00078e0015 */
.L_x_656:
[----:B------:R-:W-:Y:S05]  /*3fd0*/  BSYNC.RECONVERGENT B3 ;  /* 0x0000000000037941 */ /* 0x000fea0003800200 */
.L_x_654:
        /* <DEDUP_REMOVED lines=26> */
.L_x_658:
[----:B------:R-:W0:Y:S01]  /*4180*/  LDCU.64 UR4, c[0x0][0x3e8] ;  /* 0x00007d00ff0477ac */ /* 0x000e220008000a00 */
[----:B------:R-:W-:Y:S01]  /*4190*/  MOV R68, R24 ;  /* 0x0000001800447202 */ /* 0x000fe20000000f00 */
[----:B------:R-:W-:Y:S01]  /*41a0*/  IMAD.MOV.U32 R64, RZ, RZ, R57 ;  /* 0x000000ffff407224 */ /* 0x000fe200078e0039 */
[----:B------:R-:W-:Y:S01]  /*41b0*/  MOV R60, 0x41f0 ;  /* 0x000041f0003c7802 */ /* 0x000fe20000000f00 */
[----:B0-----:R-:W-:Y:S01]  /*41c0*/  IMAD.U32 R62, RZ, RZ, UR4 ;  /* 0x00000004ff3e7e24 */ /* 0x001fe2000f8e00ff */
[----:B------:R-:W-:-:S07]  /*41d0*/  MOV R61, UR5 ;  /* 0x00000005003d7c02 */ /* 0x000fce0008000f00 */
[----:B------:R-:W-:Y:S05]  /*41e0*/  CALL.REL.NOINC `($__internal_10_$__cuda_sm20_div_s64) ;  /* 0x0000001c00d87944 */ /* 0x000fea0003c00000 */
.L_x_659:
[----:B------:R-:W-:Y:S05]  /*41f0*/  BSYNC.RECONVERGENT B3 ;  /* 0x0000000000037941 */ /* 0x000fea0003800200 */
.L_x_657:
        /* <DEDUP_REMOVED lines=27> */
[----:B------:R-:W2:Y:S02]  /*43b0*/  LDG.E R23, desc[UR10][R22.64] ;  /* 0x0000000a16177981 */ /* 0x000ea4000c1e1900 */
[----:B--2---:R-:W-:-:S07]  /*43c0*/  FADD.FTZ R36, R36, R23 ;  /* 0x0000001724247221 */ /* 0x004fce0000010000 */
.L_x_650:
[----:B------:R-:W-:Y:S05]  /*43d0*/  BSYNC.RECONVERGENT B2 ;  /* 0x0000000000027941 */ /* 0x000fea0003800200 */
.L_x_649:
        /* <DEDUP_REMOVED lines=30> */
.L_x_663:
[----:B------:R-:W0:Y:S01]  /*45c0*/  LDCU.64 UR4, c[0x0][0x3e8] ;  /* 0x00007d00ff0477ac */ /* 0x000e220008000a00 */
[----:B------:R-:W-:Y:S01]  /*45d0*/  IMAD.MOV.U32 R64, RZ, RZ, R57 ;  /* 0x000000ffff407224 */ /* 0x000fe200078e0039 */
[----:B------:R-:W-:Y:S02]  /*45e0*/  MOV R46, 0x4620 ;  /* 0x00004620002e7802 */ /* 0x000fe40000000f00 */
[----:B0-----:R-:W-:Y:S01]  /*45f0*/  MOV R59, UR4 ;  /* 0x00000004003b7c02 */ /* 0x001fe20008000f00 */
[----:B------:R-:W-:-:S07]  /*4600*/  IMAD.U32 R47, RZ, RZ, UR5 ;  /* 0x00000005ff2f7e24 */ /* 0x000fce000f8e00ff */
[----:B------:R-:W-:Y:S05]  /*4610*/  CALL.REL.NOINC `($__internal_11_$__cuda_sm20_rem_s64) ;  /* 0x0000002000187944 */ /* 0x000fea0003c00000 */
[----:B------:R-:W-:-:S04]  /*4620*/  ISETP.NE.U32.AND P1, PT, R20, RZ, PT ;  /* 0x000000ff1400720c */ /* 0x000fc80003f25070 */
[----:B------:R-:W-:-:S13]  /*4630*/  ISETP.NE.AND.EX P1, PT, R21, RZ, PT, P1 ;  /* 0x000000ff1500720c */ /* 0x000fda0003f25310 */
.L_x_664:
[----:B------:R-:W-:Y:S05]  /*4640*/  BSYNC.RECONVERGENT B3 ;  /* 0x0000000000037941 */ /* 0x000fea0003800200 */
.L_x_662:
        /* <DEDUP_REMOVED lines=27> */
.L_x_666:
        /* <DEDUP_REMOVED lines=9> */
.L_x_667:
[----:B------:R-:W-:Y:S05]  /*4890*/  BSYNC.RECONVERGENT B3 ;  /* 0x0000000000037941 */ /* 0x000fea0003800200 */
.L_x_665:
        /* <DEDUP_REMOVED lines=26> */
.L_x_669:
[----:B------:R-:W0:Y:S01]  /*4a40*/  LDCU.64 UR4, c[0x0][0x3e8] ;  /* 0x00007d00ff0477ac */ /* 0x000e220008000a00 */
[----:B------:R-:W-:Y:S01]  /*4a50*/  MOV R68, R57 ;  /* 0x0000003900447202 */ /* 0x000fe20000000f00 */
[----:B------:R-:W-:Y:S01]  /*4a60*/  IMAD.MOV.U32 R64, RZ, RZ, R58 ;  /* 0x000000ffff407224 */ /* 0x000fe200078e003a */
[----:B------:R-:W-:Y:S01]  /*4a70*/  MOV R60, 0x4ab0 ;  /* 0x00004ab0003c7802 */ /* 0x000fe20000000f00 */
[----:B0-----:R-:W-:Y:S01]  /*4a80*/  IMAD.U32 R62, RZ, RZ, UR4 ;  /* 0x00000004ff3e7e24 */ /* 0x001fe2000f8e00ff */
[----:B------:R-:W-:-:S07]  /*4a90*/  MOV R61, UR5 ;  /* 0x00000005003d7c02 */ /* 0x000fce0008000f00 */
[----:B------:R-:W-:Y:S05]  /*4aa0*/  CALL.REL.NOINC `($__internal_10_$__cuda_sm20_div_s64) ;  /* 0x0000001400a87944 */ /* 0x000fea0003c00000 */
.L_x_670:
[----:B------:R-:W-:Y:S05]  /*4ab0*/  BSYNC.RECONVERGENT B3 ;  /* 0x0000000000037941 */ /* 0x000fea0003800200 */
.L_x_668:
        /* <DEDUP_REMOVED lines=29> */
.L_x_661:
[----:B------:R-:W-:Y:S05]  /*4c90*/  BSYNC.RECONVERGENT B2 ;  /* 0x0000000000027941 */ /* 0x000fea0003800200 */
.L_x_660:
        /* <DEDUP_REMOVED lines=35> */
.L_x_674:
[----:B------:R-:W0:Y:S01]  /*4ed0*/  LDCU.64 UR4, c[0x0][0x3e8] ;  /* 0x00007d00ff0477ac */ /* 0x000e220008000a00 */
[----:B------:R-:W-:Y:S01]  /*4ee0*/  IMAD.MOV.U32 R64, RZ, RZ, R24 ;  /* 0x000000ffff407224 */ /* 0x000fe200078e0018 */
[----:B------:R-:W-:Y:S02]  /*4ef0*/  MOV R58, R57 ;  /* 0x00000039003a7202 */ /* 0x000fe40000000f00 */
[----:B------:R-:W-:Y:S02]  /*4f00*/  MOV R46, 0x4f40 ;  /* 0x00004f40002e7802 */ /* 0x000fe40000000f00 */
[----:B0-----:R-:W-:Y:S01]  /*4f10*/  MOV R59, UR4 ;  /* 0x00000004003b7c02 */ /* 0x001fe20008000f00 */
[----:B------:R-:W-:-:S07]  /*4f20*/  IMAD.U32 R47, RZ, RZ, UR5 ;  /* 0x00000005ff2f7e24 */ /* 0x000fce000f8e00ff */
[----:B------:R-:W-:Y:S05]  /*4f30*/  CALL.REL.NOINC `($__internal_11_$__cuda_sm20_rem_s64) ;  /* 0x0000001400d07944 */ /* 0x000fea0003c00000 */
[----:B------:R-:W-:-:S04]  /*4f40*/  ISETP.NE.U32.AND P1, PT, R20, RZ, PT ;  /* 0x000000ff1400720c */ /* 0x000fc80003f25070 */
[----:B------:R-:W-:-:S13]  /*4f50*/  ISETP.NE.AND.EX P1, PT, R21, RZ, PT, P1 ;  /* 0x000000ff1500720c */ /* 0x000fda0003f25310 */
.L_x_675:
[----:B------:R-:W-:Y:S05]  /*4f60*/  BSYNC.RECONVERGENT B3 ;  /* 0x0000000000037941 */ /* 0x000fea0003800200 */
.L_x_673:
        /* <DEDUP_REMOVED lines=27> */
.L_x_677:
[----:B------:R-:W0:Y:S01]  /*5120*/  LDCU.64 UR4, c[0x0][0x3e0] ;  /* 0x00007c00ff0477ac */ /* 0x000e220008000a00 */
[----:B------:R-:W-:Y:S01]  /*5130*/  IMAD.MOV.U32 R68, RZ, RZ, R6 ;  /* 0x000000ffff447224 */ /* 0x000fe200078e0006 */
[----:B------:R-:W-:Y:S02]  /*5140*/  MOV R64, R43 ;  /* 0x0000002b00407202 */ /* 0x000fe40000000f00 */
[----:B------:R-:W-:Y:S02]  /*5150*/  MOV R60, 0x5190 ;  /* 0x00005190003c7802 */ /* 0x000fe40000000f00 */
[----:B0-----:R-:W-:Y:S01]  /*5160*/  MOV R62, UR4 ;  /* 0x00000004003e7c02 */ /* 0x001fe20008000f00 */
[----:B------:R-:W-:-:S07]  /*5170*/  IMAD.U32 R61, RZ, RZ, UR5 ;  /* 0x00000005ff3d7e24 */ /* 0x000fce000f8e00ff */
[----:B------:R-:W-:Y:S05]  /*5180*/  CALL.REL.NOINC `($__internal_10_$__cuda_sm20_div_s64) ;  /* 0x0000000c00f07944 */ /* 0x000fea0003c00000 */
[----:B------:R-:W-:Y:S01]  /*5190*/  IMAD.MOV.U32 R58, RZ, RZ, R20 ;  /* 0x000000ffff3a7224 */ /* 0x000fe200078e0014 */
[----:B------:R-:W-:-:S07]  /*51a0*/  MOV R59, R21 ;  /* 0x00000015003b7202 */ /* 0x000fce0000000f00 */
.L_x_678:
[----:B------:R-:W-:Y:S05]  /*51b0*/  BSYNC.RECONVERGENT B3 ;  /* 0x0000000000037941 */ /* 0x000fea0003800200 */
.L_x_676:
        /* <DEDUP_REMOVED lines=26> */
.L_x_680:
[----:B------:R-:W0:Y:S01]  /*5360*/  LDCU.64 UR4, c[0x0][0x3e8] ;  /* 0x00007d00ff0477ac */ /* 0x000e220008000a00 */
[----:B------:R-:W-:Y:S01]  /*5370*/  IMAD.MOV.U32 R68, RZ, RZ, R24 ;  /* 0x000000ffff447224 */ /* 0x000fe200078e0018 */
[----:B------:R-:W-:Y:S02]  /*5380*/  MOV R64, R57 ;  /* 0x0000003900407202 */ /* 0x000fe40000000f00 */
[----:B------:R-:W-:Y:S02]  /*5390*/  MOV R60, 0x53d0 ;  /* 0x000053d0003c7802 */ /* 0x000fe40000000f00 */
[----:B0-----:R-:W-:Y:S01]  /*53a0*/  MOV R62, UR4 ;  /* 0x00000004003e7c02 */ /* 0x001fe20008000f00 */
[----:B------:R-:W-:-:S07]  /*53b0*/  IMAD.U32 R61, RZ, RZ, UR5 ;  /* 0x00000005ff3d7e24 */ /* 0x000fce000f8e00ff */
[----:B------:R-:W-:Y:S05]  /*53c0*/  CALL.REL.NOINC `($__internal_10_$__cuda_sm20_div_s64) ;  /* 0x0000000c00607944 */ /* 0x000fea0003c00000 */
.L_x_681:
[----:B------:R-:W-:Y:S05]  /*53d0*/  BSYNC.RECONVERGENT B3 ;  /* 0x0000000000037941 */ /* 0x000fea0003800200 */
.L_x_679:
        /* <DEDUP_REMOVED lines=27> */
[----:B------:R-:W2:Y:S02]  /*5590*/  LDG.E R23, desc[UR10][R22.64+0x8] ;  /* 0x0000080a16177981 */ /* 0x000ea4000c1e1900 */
[----:B--2---:R-:W-:-:S07]  /*55a0*/  FADD.FTZ R36, R36, R23 ;  /* 0x0000001724247221 */ /* 0x004fce0000010000 */
.L_x_672:
[----:B------:R-:W-:Y:S05]  /*55b0*/  BSYNC.RECONVERGENT B2 ;  /* 0x0000000000027941 */ /* 0x000fea0003800200 */
.L_x_671:
        /* <DEDUP_REMOVED lines=35> */
.L_x_685:
        /* <DEDUP_REMOVED lines=9> */
.L_x_686:
[----:B------:R-:W-:Y:S05]  /*5880*/  BSYNC.RECONVERGENT B3 ;  /* 0x0000000000037941 */ /* 0x000fea0003800200 */
.L_x_684:
        /* <DEDUP_REMOVED lines=27> */
.L_x_688:
        /* <DEDUP_REMOVED lines=9> */
.L_x_689:
[----:B------:R-:W-:Y:S05]  /*5ad0*/  BSYNC.RECONVERGENT B3 ;  /* 0x0000000000037941 */ /* 0x000fea0003800200 */
.L_x_687:
        /* <DEDUP_REMOVED lines=26> */
.L_x_691:
[----:B------:R-:W0:Y:S01]  /*5c80*/  LDCU.64 UR4, c[0x0][0x3e8] ;  /* 0x00007d00ff0477ac */ /* 0x000e220008000a00 */
[----:B------:R-:W-:Y:S01]  /*5c90*/  MOV R68, R24 ;  /* 0x0000001800447202 */ /* 0x000fe20000000f00 */
[----:B------:R-:W-:Y:S01]  /*5ca0*/  IMAD.MOV.U32 R64, RZ, RZ, R57 ;  /* 0x000000ffff407224 */ /* 0x000fe200078e0039 */
[----:B------:R-:W-:Y:S01]  /*5cb0*/  MOV R60, 0x5cf0 ;  /* 0x00005cf0003c7802 */ /* 0x000fe20000000f00 */
[----:B0-----:R-:W-:Y:S01]  /*5cc0*/  IMAD.U32 R62, RZ, RZ, UR4 ;  /* 0x00000004ff3e7e24 */ /* 0x001fe2000f8e00ff */
[----:B------:R-:W-:-:S07]  /*5cd0*/  MOV R61, UR5 ;  /* 0x00000005003d7c02 */ /* 0x000fce0008000f00 */
[----:B------:R-:W-:Y:S05]  /*5ce0*/  CALL.REL.NOINC `($__internal_10_$__cuda_sm20_div_s64) ;  /* 0x0000000400187944 */ /* 0x000fea0003c00000 */
.L_x_692:
[----:B------:R-:W-:Y:S05]  /*5cf0*/  BSYNC.RECONVERGENT B3 ;  /* 0x0000000000037941 */ /* 0x000fea0003800200 */
.L_x_690:
        /* <DEDUP_REMOVED lines=29> */
.L_x_683:
[----:B------:R-:W-:Y:S05]  /*5ed0*/  BSYNC.RECONVERGENT B2 ;  /* 0x0000000000027941 */ /* 0x000fea0003800200 */
.L_x_682:
        /* <DEDUP_REMOVED lines=9> */
.L_x_612:
[----:B------:R-:W-:Y:S05]  /*5f70*/  BSYNC.RECONVERGENT B0 ;  /* 0x0000000000007941 */ /* 0x000fea0003800200 */
.L_x_611:
[----:B------:R-:W-:-:S05]  /*5f80*/  IADD3 R30, P0, PT, R30, 0x1, RZ ;  /* 0x000000011e1e7810 */ /* 0x000fca0007f1e0ff */
[----:B------:R-:W-:Y:S01]  /*5f90*/  IMAD.X R35, RZ, RZ, R35, P0 ;  /* 0x000000ffff237224 */ /* 0x000fe200000e0623 */
[----:B------:R-:W-:-:S04]  /*5fa0*/  ISETP.GE.U32.AND P0, PT, R30, R37, PT ;  /* 0x000000251e00720c */ /* 0x000fc80003f06070 */
[----:B------:R-:W-:-:S13]  /*5fb0*/  ISETP.GE.AND.EX P0, PT, R35, R34, PT, P0 ;  /* 0x000000222300720c */ /* 0x000fda0003f06300 */
[----:B------:R-:W-:Y:S05]  /*5fc0*/  @!P0 BRA `(.L_x_694) ;  /* 0xffffffb800708947 */ /* 0x000fea000383ffff */
.L_x_610:
[----:B------:R-:W-:Y:S05]  /*5fd0*/  BSYNC.RECONVERGENT B1 ;  /* 0x0000000000017941 */ /* 0x000fea0003800200 */
.L_x_609:
        /* <DEDUP_REMOVED lines=15> */
[----:B------:R0:W-:Y:S01]  /*60d0*/  STG.E desc[UR10][R4.64], R36 ;  /* 0x0000002404007986 */ /* 0x0001e2000c10190a */
[----:B------:R-:W-:Y:S02]  /*60e0*/  IADD3 R0, P0, PT, R3, R0, RZ ;  /* 0x0000000003007210 */ /* 0x000fe40007f1e0ff */
[----:B------:R-:W-:-:S03]  /*60f0*/  UIADD3 UR7, UPT, UPT, UR5, UR7, URZ ;  /* 0x0000000705077290 */ /* 0x000fc6000fffe0ff */
[----:B------:R-:W-:Y:S01]  /*6100*/  IMAD.X R29, RZ, RZ, R29, P0 ;  /* 0x000000ffff1d7224 */ /* 0x000fe200000e061d */
[----:B------:R-:W-:-:S04]  /*6110*/  ISETP.GE.U32.AND P0, PT, R0, UR4, PT ;  /* 0x0000000400007c0c */ /* 0x000fc8000bf06070 */
[----:B------:R-:W-:-:S13]  /*6120*/  ISETP.GE.AND.EX P0, PT, R29, UR7, PT, P0 ;  /* 0x000000071d007c0c */ /* 0x000fda000bf06300 */
[----:B0-----:R-:W-:Y:S05]  /*6130*/  @!P0 BRA `(.L_x_695) ;  /* 0xffffff9c00fc8947 */ /* 0x001fea000383ffff */
[----:B------:R-:W-:Y:S05]  /*6140*/  EXIT ;  /* 0x000000000000794d */ /* 0x000fea0003800000 */
        .weak           $__internal_10_$__cuda_sm20_div_s64
        .type           $__internal_10_$__cuda_sm20_div_s64,@function
        .size           $__internal_10_$__cuda_sm20_div_s64,($__internal_11_$__cuda_sm20_rem_s64 - $__internal_10_$__cuda_sm20_div_s64)
$__internal_10_$__cuda_sm20_div_s64:
        /* <DEDUP_REMOVED lines=82> */
[----:B------:R-:W-:Y:S06]  /*6670*/  RET.REL.NODEC R60 `(_ZN2at6native21col2im_batched_kernelIfEEvlPKT_llllllllllllllPS2_l) ;  /* 0xffffff983c607950 */ /* 0x000fec0003c3ffff */
        .weak           $__internal_11_$__cuda_sm20_rem_s64
        .type           $__internal_11_$__cuda_sm20_rem_s64,@function
        .size           $__internal_11_$__cuda_sm20_rem_s64,(.L_x_824 - $__internal_11_$__cuda_sm20_rem_s64)
$__internal_11_$__cuda_sm20_rem_s64:
        /* <DEDUP_REMOVED lines=76> */
[----:B------:R-:W-:Y:S06]  /*6b40*/  RET.REL.NODEC R46 `(_ZN2at6native21col2im_batched_kernelIfEEvlPKT_llllllllllllllPS2_l) ;  /* 0xffffff942e2c7950 */ /* 0x000fec0003c3ffff */
.L_x_696:
        /* <DEDUP_REMOVED lines=11> */
.L_x_824:


//--------------------- .text._ZN2at6native21col2im_batched_kernelIdEEvlPKT_llllllllllllllPS2_l --------------------------
	.section	.text._ZN2at6native21col2im_batched_kernelIdEEvlPKT_llllllllllllllPS2_l,"ax",@progbits
	.align	128
        .global         _ZN2at6native21col2im_batched_kernelIdEEvlPKT_llllllllllllllPS2_l
        .type           _ZN2at6native21col2im_batched_kernelIdEEvlPKT_llllllllllllllPS2_l,@function
        .size           _ZN2at6native21col2im_batched_kernelIdEEvlPKT_llllllllllllllPS2_l,(.L_x_826 - _ZN2at6native21col2im_batched_kernelIdEEvlPKT_llllllllllllllPS2_l)
        .other          _ZN2at6native21col2im_batched_kernelIdEEvlPKT_llllllllllllllPS2_l,@"STO_CUDA_ENTRY STV_DEFAULT"
_ZN2at6native21col2im_batched_kernelIdEEvlPKT_llllllllllllllPS2_l:
.text._ZN2at6native21col2im_batched_kernelIdEEvlPKT_llllllllllllllPS2_l:
        /* <DEDUP_REMOVED lines=19> */
.L_x_811:
        /* <DEDUP_REMOVED lines=29> */
.L_x_698:
[----:B------:R-:W0:Y:S01]  /*0300*/  LDCU.64 UR4, c[0x0][0x380] ;  /* 0x00007000ff0477ac */ /* 0x000e220008000a00 */
[----:B------:R-:W-:Y:S01]  /*0310*/  IMAD.MOV.U32 R65, RZ, RZ, R0 ;  /* 0x000000ffff417224 */ /* 0x000fe200078e0000 */
[----:B------:R-:W-:Y:S01]  /*0320*/  MOV R63, 0x370 ;  /* 0x00000370003f7802 */ /* 0x000fe20000000f00 */
[----:B------:R-:W-:Y:S02]  /*0330*/  IMAD.MOV.U32 R61, RZ, RZ, R31 ;  /* 0x000000ffff3d7224 */ /* 0x000fe400078e001f */
[----:B0-----:R-:W-:Y:S01]  /*0340*/  IMAD.U32 R64, RZ, RZ, UR4 ;  /* 0x00000004ff407e24 */ /* 0x001fe2000f8e00ff */
[----:B------:R-:W-:-:S07]  /*0350*/  MOV R62, UR5 ;  /* 0x00000005003e7c02 */ /* 0x000fce0008000f00 */
[----:B------:R-:W-:Y:S05]  /*0360*/  CALL.REL.NOINC `($__internal_12_$__cuda_sm20_div_s64) ;  /* 0x0000005c00a07944 */ /* 0x000fea0003c00000 */
        /* <DEDUP_REMOVED lines=10> */
.L_x_699:
[----:B------:R-:W-:Y:S05]  /*0410*/  BSYNC.RECONVERGENT B0 ;  /* 0x0000000000007941 */ /* 0x000fea0003800200 */
.L_x_697:
        /* <DEDUP_REMOVED lines=29> */
.L_x_701:
[----:B------:R-:W0:Y:S01]  /*05f0*/  LDCU.64 UR4, c[0x0][0x3a8] ;  /* 0x00007500ff0477ac */ /* 0x000e220008000a00 */
[----:B------:R-:W-:Y:S01]  /*0600*/  IMAD.MOV.U32 R65, RZ, RZ, R32 ;  /* 0x000000ffff417224 */ /* 0x000fe200078e0020 */
[----:B------:R-:W-:Y:S01]  /*0610*/  MOV R63, 0x660 ;  /* 0x00000660003f7802 */ /* 0x000fe20000000f00 */
[----:B------:R-:W-:Y:S01]  /*0620*/  IMAD.MOV.U32 R61, RZ, RZ, R33 ;  /* 0x000000ffff3d7224 */ /* 0x000fe200078e0021 */
[----:B0-----:R-:W-:Y:S01]  /*0630*/  MOV R64, UR4 ;  /* 0x0000000400407c02 */ /* 0x001fe20008000f00 */
[----:B------:R-:W-:-:S07]  /*0640*/  IMAD.U32 R62, RZ, RZ, UR5 ;  /* 0x00000005ff3e7e24 */ /* 0x000fce000f8e00ff */
[----:B------:R-:W-:Y:S05]  /*0650*/  CALL.REL.NOINC `($__internal_12_$__cuda_sm20_div_s64) ;  /* 0x0000005800e47944 */ /* 0x000fea0003c00000 */
        /* <DEDUP_REMOVED lines=10> */
.L_x_702:
[----:B------:R-:W-:Y:S05]  /*0700*/  BSYNC.RECONVERGENT B0 ;  /* 0x0000000000007941 */ /* 0x000fea0003800200 */
.L_x_700:
        /* <DEDUP_REMOVED lines=28> */
.L_x_704:
[----:B------:R-:W0:Y:S01]  /*08d0*/  LDCU.64 UR4, c[0x0][0x3a0] ;  /* 0x00007400ff0477ac */ /* 0x000e220008000a00 */
[----:B------:R-:W-:Y:S01]  /*08e0*/  MOV R68, R2 ;  /* 0x0000000200447202 */ /* 0x000fe20000000f00 */
[----:B------:R-:W-:Y:S01]  /*08f0*/  IMAD.MOV.U32 R60, RZ, RZ, R3 ;  /* 0x000000ffff3c7224 */ /* 0x000fe200078e0003 */
[----:B------:R-:W-:Y:S01]  /*0900*/  MOV R62, 0x940 ;  /* 0x00000940003e7802 */ /* 0x000fe20000000f00 */
[----:B0-----:R-:W-:Y:S01]  /*0910*/  IMAD.U32 R63, RZ, RZ, UR4 ;  /* 0x00000004ff3f7e24 */ /* 0x001fe2000f8e00ff */
[----:B------:R-:W-:-:S07]  /*0920*/  MOV R61, UR5 ;  /* 0x00000005003d7c02 */ /* 0x000fce0008000f00 */
[----:B------:R-:W-:Y:S05]  /*0930*/  CALL.REL.NOINC `($__internal_13_$__cuda_sm20_rem_s64) ;  /* 0x0000005c007c7944 */ /* 0x000fea0003c00000 */
[----:B------:R-:W-:Y:S02]  /*0940*/  IMAD.MOV.U32 R2, RZ, RZ, R20 ;  /* 0x000000ffff027224 */ /* 0x000fe400078e0014 */
[----:B------:R-:W-:-:S07]  /*0950*/  IMAD.MOV.U32 R3, RZ, RZ, R21 ;  /* 0x000000ffff037224 */ /* 0x000fce00078e0015 */
.L_x_705:
[----:B------:R-:W-:Y:S05]  /*0960*/  BSYNC.RECONVERGENT B0 ;  /* 0x0000000000007941 */ /* 0x000fea0003800200 */
.L_x_703:
        /* <DEDUP_REMOVED lines=33> */
.L_x_707:
[----:B------:R-:W-:Y:S01]  /*0b80*/  MOV R65, R32 ;  /* 0x0000002000417202 */ /* 0x000fe20000000f00 */
[----:B------:R-:W-:Y:S01]  /*0b90*/  IMAD.MOV.U32 R61, RZ, RZ, R33 ;  /* 0x000000ffff3d7224 */ /* 0x000fe200078e0021 */
[----:B------:R-:W-:-:S07]  /*0ba0*/  MOV R63, 0xbc0 ;  /* 0x00000bc0003f7802 */ /* 0x000fce0000000f00 */
[----:B------:R-:W-:Y:S05]  /*0bb0*/  CALL.REL.NOINC `($__internal_12_$__cuda_sm20_div_s64) ;  /* 0x00000054008c7944 */ /* 0x000fea0003c00000 */
[----:B------:R-:W-:Y:S01]  /*0bc0*/  IMAD.MOV.U32 R10, RZ, RZ, R24 ;  /* 0x000000ffff0a7224 */ /* 0x000fe200078e0018 */
[----:B------:R-:W-:-:S07]  /*0bd0*/  MOV R11, R25 ;  /* 0x00000019000b7202 */ /* 0x000fce0000000f00 */
.L_x_708:
[----:B------:R-:W-:Y:S05]  /*0be0*/  BSYNC.RECONVERGENT B0 ;  /* 0x0000000000007941 */ /* 0x000fea0003800200 */
.L_x_706:
        /* <DEDUP_REMOVED lines=44> */
.L_x_712:
[----:B------:R-:W0:Y:S01]  /*0eb0*/  LDCU.64 UR4, c[0x0][0x3d8] ;  /* 0x00007b00ff0477ac */ /* 0x000e220008000a00 */
[----:B------:R-:W-:Y:S01]  /*0ec0*/  MOV R63, 0xf00 ;  /* 0x00000f00003f7802 */ /* 0x000fe20000000f00 */
[----:B0-----:R-:W-:Y:S02]  /*0ed0*/  IMAD.U32 R64, RZ, RZ, UR4 ;  /* 0x00000004ff407e24 */ /* 0x001fe4000f8e00ff */
[----:B------:R-:W-:-:S07]  /*0ee0*/  IMAD.U32 R62, RZ, RZ, UR5 ;  /* 0x00000005ff3e7e24 */ /* 0x000fce000f8e00ff */
[----:B------:R-:W-:Y:S05]  /*0ef0*/  CALL.REL.NOINC `($__internal_12_$__cuda_sm20_div_s64) ;  /* 0x0000005000bc7944 */ /* 0x000fea0003c00000 */
[----:B------:R-:W-:Y:S01]  /*0f00*/  MOV R2, R24 ;  /* 0x0000001800027202 */ /* 0x000fe20000000f00 */
[----:B------:R-:W-:-:S07]  /*0f10*/  IMAD.MOV.U32 R3, RZ, RZ, R25 ;  /* 0x000000ffff037224 */ /* 0x000fce00078e0019 */
.L_x_713:
[----:B------:R-:W-:Y:S05]  /*0f20*/  BSYNC.RECONVERGENT B1 ;  /* 0x0000000000017941 */ /* 0x000fea0003800200 */
.L_x_711:
[----:B------:R-:W-:-:S05]  /*0f30*/  IADD3 R30, P0, PT, R2, 0x1, RZ ;  /* 0x00000001021e7810 */ /* 0x000fca0007f1e0ff */
[----:B------:R-:W-:-:S08]  /*0f40*/  IMAD.X R35, RZ, RZ, R3, P0 ;  /* 0x000000ffff237224 */ /* 0x000fd000000e0603 */
.L_x_710:
[----:B------:R-:W-:Y:S05]  /*0f50*/  BSYNC.RECONVERGENT B0 ;  /* 0x0000000000007941 */ /* 0x000fea0003800200 */
.L_x_709:
        /* <DEDUP_REMOVED lines=26> */
.L_x_715:
[----:B------:R-:W0:Y:S01]  /*1100*/  LDCU.64 UR4, c[0x0][0x3d8] ;  /* 0x00007b00ff0477ac */ /* 0x000e220008000a00 */
[----:B------:R-:W-:Y:S01]  /*1110*/  IMAD.MOV.U32 R65, RZ, RZ, R14 ;  /* 0x000000ffff417224 */ /* 0x000fe200078e000e */
[----:B------:R-:W-:Y:S01]  /*1120*/  MOV R63, 0x1170 ;  /* 0x00001170003f7802 */ /* 0x000fe20000000f00 */
[----:B------:R-:W-:Y:S01]  /*1130*/  IMAD.MOV.U32 R61, RZ, RZ, R15 ;  /* 0x000000ffff3d7224 */ /* 0x000fe200078e000f */
[----:B0-----:R-:W-:Y:S01]  /*1140*/  MOV R64, UR4 ;  /* 0x0000000400407c02 */ /* 0x001fe20008000f00 */
[----:B------:R-:W-:-:S07]  /*1150*/  IMAD.U32 R62, RZ, RZ, UR5 ;  /* 0x00000005ff3e7e24 */ /* 0x000fce000f8e00ff */
[----:B------:R-:W-:Y:S05]  /*1160*/  CALL.REL.NOINC `($__internal_12_$__cuda_sm20_div_s64) ;  /* 0x0000005000207944 */ /* 0x000fea0003c00000 */
[----:B------:R-:W-:Y:S01]  /*1170*/  MOV R2, R24 ;  /* 0x0000001800027202 */ /* 0x000fe20000000f00 */
[----:B------:R-:W-:-:S07]  /*1180*/  IMAD.MOV.U32 R3, RZ, RZ, R25 ;  /* 0x000000ffff037224 */ /* 0x000fce00078e0019 */
.L_x_716:
[----:B------:R-:W-:Y:S05]  /*1190*/  BSYNC.RECONVERGENT B0 ;  /* 0x0000000000007941 */ /* 0x000fea0003800200 */
.L_x_714:
        /* <DEDUP_REMOVED lines=51> */
.L_x_720:
[----:B------:R-:W0:Y:S01]  /*14d0*/  LDCU.64 UR4, c[0x0][0x3d0] ;  /* 0x00007a00ff0477ac */ /* 0x000e220008000a00 */
[----:B------:R-:W-:Y:S02]  /*14e0*/  MOV R63, 0x1520 ;  /* 0x00001520003f7802 */ /* 0x000fe40000000f00 */
[----:B0-----:R-:W-:Y:S01]  /*14f0*/  MOV R64, UR4 ;  /* 0x0000000400407c02 */ /* 0x001fe20008000f00 */
[----:B------:R-:W-:-:S07]  /*1500*/  IMAD.U32 R62, RZ, RZ, UR5 ;  /* 0x00000005ff3e7e24 */ /* 0x000fce000f8e00ff */
[----:B------:R-:W-:Y:S05]  /*1510*/  CALL.REL.NOINC `($__internal_12_$__cuda_sm20_div_s64) ;  /* 0x0000004c00347944 */ /* 0x000fea0003c00000 */
[----:B------:R-:W-:Y:S01]  /*1520*/  IMAD.MOV.U32 R2, RZ, RZ, R24 ;  /* 0x000000ffff027224 */ /* 0x000fe200078e0018 */
[----:B------:R-:W-:-:S07]  /*1530*/  MOV R3, R25 ;  /* 0x0000001900037202 */ /* 0x000fce0000000f00 */
.L_x_721:
[----:B------:R-:W-:Y:S05]  /*1540*/  BSYNC.RECONVERGENT B1 ;  /* 0x0000000000017941 */ /* 0x000fea0003800200 */
.L_x_719:
[----:B------:R-:W-:-:S05]  /*1550*/  IADD3 R36, P0, PT, R2, 0x1, RZ ;  /* 0x0000000102247810 */ /* 0x000fca0007f1e0ff */
[----:B------:R-:W-:-:S08]  /*1560*/  IMAD.X R39, RZ, RZ, R3, P0 ;  /* 0x000000ffff277224 */ /* 0x000fd000000e0603 */
.L_x_718:
[----:B------:R-:W-:Y:S05]  /*1570*/  BSYNC.RECONVERGENT B0 ;  /* 0x0000000000007941 */ /* 0x000fea0003800200 */
.L_x_717:
        /* <DEDUP_REMOVED lines=26> */
.L_x_723:
[----:B------:R-:W0:Y:S01]  /*1720*/  LDCU.64 UR4, c[0x0][0x3d0] ;  /* 0x00007a00ff0477ac */ /* 0x000e220008000a00 */
[----:B------:R-:W-:Y:S01]  /*1730*/  IMAD.MOV.U32 R65, RZ, RZ, R12 ;  /* 0x000000ffff417224 */ /* 0x000fe200078e000c */
[----:B------:R-:W-:Y:S01]  /*1740*/  MOV R63, 0x1790 ;  /* 0x00001790003f7802 */ /* 0x000fe20000000f00 */
[----:B------:R-:W-:Y:S02]  /*1750*/  IMAD.MOV.U32 R61, RZ, RZ, R13 ;  /* 0x000000ffff3d7224 */ /* 0x000fe400078e000d */
[----:B0-----:R-:W-:Y:S01]  /*1760*/  IMAD.U32 R64, RZ, RZ, UR4 ;  /* 0x00000004ff407e24 */ /* 0x001fe2000f8e00ff */
[----:B------:R-:W-:-:S07]  /*1770*/  MOV R62, UR5 ;  /* 0x00000005003e7c02 */ /* 0x000fce0008000f00 */
[----:B------:R-:W-:Y:S05]  /*1780*/  CALL.REL.NOINC `($__internal_12_$__cuda_sm20_div_s64) ;  /* 0x0000004800987944 */ /* 0x000fea0003c00000 */
[----:B------:R-:W-:Y:S01]  /*1790*/  IMAD.MOV.U32 R2, RZ, RZ, R24 ;  /* 0x000000ffff027224 */ /* 0x000fe200078e0018 */
[----:B------:R-:W-:-:S07]  /*17a0*/  MOV R3, R25 ;  /* 0x0000001900037202 */ /* 0x000fce0000000f00 */
.L_x_724:
[----:B------:R-:W-:Y:S05]  /*17b0*/  BSYNC.RECONVERGENT B0 ;  /* 0x0000000000007941 */ /* 0x000fea0003800200 */
.L_x_722:
        /* <DEDUP_REMOVED lines=29> */
.L_x_810:
        /* <DEDUP_REMOVED lines=37> */
.L_x_730:
[----:B------:R-:W0:Y:S01]  /*1be0*/  LDCU.64 UR4, c[0x0][0x3e0] ;  /* 0x00007c00ff0477ac */ /* 0x000e220008000a00 */
[----:B------:R-:W-:Y:S01]  /*1bf0*/  IMAD.MOV.U32 R68, RZ, RZ, R4 ;  /* 0x000000ffff447224 */ /* 0x000fe200078e0004 */
[----:B------:R-:W-:Y:S01]  /*1c00*/  MOV R62, 0x1c50 ;  /* 0x00001c50003e7802 */ /* 0x000fe20000000f00 */
[----:B------:R-:W-:Y:S02]  /*1c10*/  IMAD.MOV.U32 R60, RZ, RZ, R46 ;  /* 0x000000ffff3c7224 */ /* 0x000fe400078e002e */
[----:B0-----:R-:W-:Y:S01]  /*1c20*/  IMAD.U32 R63, RZ, RZ, UR4 ;  /* 0x00000004ff3f7e24 */ /* 0x001fe2000f8e00ff */
[----:B------:R-:W-:-:S07]  /*1c30*/  MOV R61, UR5 ;  /* 0x00000005003d7c02 */ /* 0x000fce0008000f00 */
[----:B------:R-:W-:Y:S05]  /*1c40*/  CALL.REL.NOINC `($__internal_13_$__cuda_sm20_rem_s64) ;  /* 0x0000004800b87944 */ /* 0x000fea0003c00000 */
[----:B------:R-:W-:Y:S01]  /*1c50*/  IMAD.MOV.U32 R2, RZ, RZ, R20 ;  /* 0x000000ffff027224 */ /* 0x000fe200078e0014 */
[----:B------:R-:W-:-:S07]  /*1c60*/  MOV R3, R21 ;  /* 0x0000001500037202 */ /* 0x000fce0000000f00 */
.L_x_731:
[----:B------:R-:W-:Y:S05]  /*1c70*/  BSYNC.RECONVERGENT B2 ;  /* 0x0000000000027941 */ /* 0x000fea0003800200 */
.L_x_729:
        /* <DEDUP_REMOVED lines=38> */
.L_x_737:
[----:B------:R-:W0:Y:S01]  /*1ee0*/  LDCU.64 UR4, c[0x0][0x3e8] ;  /* 0x00007d00ff0477ac */ /* 0x000e220008000a00 */
[----:B------:R-:W-:Y:S01]  /*1ef0*/  IMAD.MOV.U32 R68, RZ, RZ, R6 ;  /* 0x000000ffff447224 */ /* 0x000fe200078e0006 */
[----:B------:R-:W-:Y:S01]  /*1f00*/  MOV R62, 0x1f50 ;  /* 0x00001f50003e7802 */ /* 0x000fe20000000f00 */
[----:B------:R-:W-:Y:S02]  /*1f10*/  IMAD.MOV.U32 R60, RZ, RZ, R44 ;  /* 0x000000ffff3c7224 */ /* 0x000fe400078e002c */
[----:B0-----:R-:W-:Y:S01]  /*1f20*/  IMAD.U32 R63, RZ, RZ, UR4 ;  /* 0x00000004ff3f7e24 */ /* 0x001fe2000f8e00ff */
[----:B------:R-:W-:-:S07]  /*1f30*/  MOV R61, UR5 ;  /* 0x00000005003d7c02 */ /* 0x000fce0008000f00 */
[----:B------:R-:W-:Y:S05]  /*1f40*/  CALL.REL.NOINC `($__internal_13_$__cuda_sm20_rem_s64) ;  /* 0x0000004400f87944 */ /* 0x000fea0003c00000 */
[----:B------:R-:W-:-:S04]  /*1f50*/  ISETP.NE.U32.AND P0, PT, R20, RZ, PT ;  /* 0x000000ff1400720c */ /* 0x000fc80003f05070 */
[----:B------:R-:W-:-:S13]  /*1f60*/  ISETP.NE.AND.EX P0, PT, R21, RZ, PT, P0 ;  /* 0x000000ff1500720c */ /* 0x000fda0003f05300 */
.L_x_738:
[----:B------:R-:W-:Y:S05]  /*1f70*/  BSYNC.RECONVERGENT B4 ;  /* 0x0000000000047941 */ /* 0x000fea0003800200 */
.L_x_736:
        /* <DEDUP_REMOVED lines=25> */
.L_x_740:
        /* <DEDUP_REMOVED lines=9> */
.L_x_741:
[----:B------:R-:W-:Y:S05]  /*21a0*/  BSYNC.RECONVERGENT B4 ;  /* 0x0000000000047941 */ /* 0x000fea0003800200 */
.L_x_739:
        /* <DEDUP_REMOVED lines=24> */
.L_x_743:
[----:B------:R-:W0:Y:S01]  /*2330*/  LDCU.64 UR4, c[0x0][0x3e8] ;  /* 0x00007d00ff0477ac */ /* 0x000e220008000a00 */
[----:B------:R-:W-:Y:S02]  /*2340*/  MOV R65, R6 ;  /* 0x0000000600417202 */ /* 0x000fe40000000f00 */
[----:B------:R-:W-:Y:S02]  /*2350*/  MOV R61, R44 ;  /* 0x0000002c003d7202 */ /* 0x000fe40000000f00 */
[----:B------:R-:W-:Y:S01]  /*2360*/  MOV R63, 0x23a0 ;  /* 0x000023a0003f7802 */ /* 0x000fe20000000f00 */
[----:B0-----:R-:W-:Y:S02]  /*2370*/  IMAD.U32 R64, RZ, RZ, UR4 ;  /* 0x00000004ff407e24 */ /* 0x001fe4000f8e00ff */
[----:B------:R-:W-:-:S07]  /*2380*/  IMAD.U32 R62, RZ, RZ, UR5 ;  /* 0x00000005ff3e7e24 */ /* 0x000fce000f8e00ff */
[----:B------:R-:W-:Y:S05]  /*2390*/  CALL.REL.NOINC `($__internal_12_$__cuda_sm20_div_s64) ;  /* 0x0000003c00947944 */ /* 0x000fea0003c00000 */
[----:B------:R-:W-:Y:S02]  /*23a0*/  IMAD.MOV.U32 R20, RZ, RZ, R24 ;  /* 0x000000ffff147224 */ /* 0x000fe400078e0018 */
[----:B------:R-:W-:-:S07]  /*23b0*/  IMAD.MOV.U32 R21, RZ, RZ, R25 ;  /* 0x000000ffff157224 */ /* 0x000fce00078e0019 */
.L_x_744:
[----:B------:R-:W-:Y:S05]  /*23c0*/  BSYNC.RECONVERGENT B4 ;  /* 0x0000000000047941 */ /* 0x000fea0003800200 */
.L_x_742:
        /* <DEDUP_REMOVED lines=9> */
[----:B------:R-:W-:Y:S02]  /*2460*/  IMAD.IADD R23, R25, 0x1, R23 ;  /* 0x0000000119177824 */ /* 0x000fe400078e0217 */
[----:B------:R-:W-:Y:S02]  /*2470*/  IMAD.MOV.U32 R25, RZ, RZ, R39 ;  /* 0x000000ffff197224 */ /* 0x000fe400078e0027 */
[----:B------:R-:W-:-:S04]  /*2480*/  IMAD R23, R23, UR6, RZ ;  /* 0x0000000617177c24 */ /* 0x000fc8000f8e02ff */
[----:B------:R-:W-:Y:S01]  /*2490*/  IMAD R23, R24, UR7, R23 ;  /* 0x0000000718177c24 */ /* 0x000fe2000f8e0217 */
[----:B------:R-:W2:Y:S01]  /*24a0*/  LDCU.64 UR6, c[0x0][0x388] ;  /* 0x00007100ff0677ac */ /* 0x000ea20008000a00 */
[----:B------:R-:W-:-:S03]  /*24b0*/  IMAD.MOV.U32 R24, RZ, RZ, R36 ;  /* 0x000000ffff187224 */ /* 0x000fc600078e0024 */
[----:B------:R-:W-:Y:S01]  /*24c0*/  IADD3 R21, PT, PT, R21, R23, RZ ;  /* 0x0000001715157210 */ /* 0x000fe20007ffe0ff */
[----:B-1----:R-:W-:-:S04]  /*24d0*/  IMAD.WIDE.U32 R24, R20, UR12, R24 ;  /* 0x0000000c14187c25 */ /* 0x002fc8000f8e0018 */
[----:B------:R-:W-:Y:S02]  /*24e0*/  IMAD R21, R21, UR12, RZ ;  /* 0x0000000c15157c24 */ /* 0x000fe4000f8e02ff */
[----:B0-----:R-:W-:Y:S02]  /*24f0*/  IMAD R27, R17, UR4, RZ ;  /* 0x00000004111b7c24 */ /* 0x001fe4000f8e02ff */
        /* <DEDUP_REMOVED lines=13> */
[----:B------:R-:W2:Y:S02]  /*25d0*/  LDG.E.64 R20, desc[UR10][R24.64] ;  /* 0x0000000a18147981 */ /* 0x000ea4000c1e1b00 */
[----:B--2---:R-:W-:-:S11]  /*25e0*/  DADD R8, R8, R20 ;  /* 0x0000000008087229 */ /* 0x004fd60000000014 */
.L_x_735:
[----:B------:R-:W-:Y:S05]  /*25f0*/  BSYNC.RECONVERGENT B3 ;  /* 0x0000000000037941 */ /* 0x000fea0003800200 */
.L_x_734:
        /* <DEDUP_REMOVED lines=35> */
.L_x_748:
[----:B------:R-:W0:Y:S01]  /*2830*/  LDCU.64 UR4, c[0x0][0x3e8] ;  /* 0x00007d00ff0477ac */ /* 0x000e220008000a00 */
[----:B------:R-:W-:Y:S02]  /*2840*/  MOV R68, R42 ;  /* 0x0000002a00447202 */ /* 0x000fe40000000f00 */
[----:B------:R-:W-:Y:S02]  /*2850*/  MOV R60, R45 ;  /* 0x0000002d003c7202 */ /* 0x000fe40000000f00 */
[----:B------:R-:W-:Y:S01]  /*2860*/  MOV R62, 0x28a0 ;  /* 0x000028a0003e7802 */ /* 0x000fe20000000f00 */
[----:B0-----:R-:W-:Y:S02]  /*2870*/  IMAD.U32 R63, RZ, RZ, UR4 ;  /* 0x00000004ff3f7e24 */ /* 0x001fe4000f8e00ff */
[----:B------:R-:W-:-:S07]  /*2880*/  IMAD.U32 R61, RZ, RZ, UR5 ;  /* 0x00000005ff3d7e24 */ /* 0x000fce000f8e00ff */
[----:B------:R-:W-:Y:S05]  /*2890*/  CALL.REL.NOINC `($__internal_13_$__cuda_sm20_rem_s64) ;  /* 0x0000003c00a47944 */ /* 0x000fea0003c00000 */
[----:B------:R-:W-:-:S04]  /*28a0*/  ISETP.NE.U32.AND P0, PT, R20, RZ, PT ;  /* 0x000000ff1400720c */ /* 0x000fc80003f05070 */
[----:B------:R-:W-:-:S13]  /*28b0*/  ISETP.NE.AND.EX P0, PT, R21, RZ, PT, P0 ;  /* 0x000000ff1500720c */ /* 0x000fda0003f05300 */
.L_x_749:
[----:B------:R-:W-:Y:S05]  /*28c0*/  BSYNC.RECONVERGENT B4 ;  /* 0x0000000000047941 */ /* 0x000fea0003800200 */
.L_x_747:
        /* <DEDUP_REMOVED lines=25> */
.L_x_751:
        /* <DEDUP_REMOVED lines=9> */
.L_x_752:
[----:B------:R-:W-:Y:S05]  /*2af0*/  BSYNC.RECONVERGENT B4 ;  /* 0x0000000000047941 */ /* 0x000fea0003800200 */
.L_x_750:
        /* <DEDUP_REMOVED lines=24> */
.L_x_754:
        /* <DEDUP_REMOVED lines=9> */
.L_x_755:
[----:B------:R-:W-:Y:S05]  /*2d10*/  BSYNC.RECONVERGENT B4 ;  /* 0x0000000000047941 */ /* 0x000fea0003800200 */
.L_x_753:
        /* <DEDUP_REMOVED lines=13> */
[----:B------:R-:W-:Y:S01]  /*2df0*/  MOV R24, R36 ;  /* 0x0000002400187202 */ /* 0x000fe20000000f00 */
[----:B------:R-:W2:Y:S02]  /*2e00*/  LDCU.64 UR6, c[0x0][0x388] ;  /* 0x00007100ff0677ac */ /* 0x000ea40008000a00 */
[----:B------:R-:W-:Y:S02]  /*2e10*/  IMAD.IADD R21, R21, 0x1, R23 ;  /* 0x0000000115157824 */ /* 0x000fe400078e0217 */
        /* <DEDUP_REMOVED lines=16> */
[----:B------:R-:W2:Y:S02]  /*2f20*/  LDG.E.64 R20, desc[UR10][R24.64+0x8] ;  /* 0x0000080a18147981 */ /* 0x000ea4000c1e1b00 */
[----:B--2---:R-:W-:-:S11]  /*2f30*/  DADD R8, R8, R20 ;  /* 0x0000000008087229 */ /* 0x004fd60000000014 */
.L_x_746:
[----:B------:R-:W-:Y:S05]  /*2f40*/  BSYNC.RECONVERGENT B3 ;  /* 0x0000000000037941 */ /* 0x000fea0003800200 */
.L_x_745:
[----:B------:R-:W-:Y:S02]  /*2f50*/  ISETP.NE.U32.AND P1, PT, R22, 0x2, PT ;  /* 0x000000021600780c */ /* 0x000fe40003f25070 */
[----:B------:R-:W-:Y:S02]  /*2f60*/  ISETP.NE.U32.AND P0, PT, R2, RZ, PT ;  /* 0x000000ff0200720c */ /* 0x000fe40003f05070 */
[----:B------:R-:W-:Y:S02]  /*2f70*/  ISETP.NE.AND.EX P1, PT, RZ, RZ, PT, P1 ;  /* 0x000000ffff00720c */ /* 0x000fe40003f25310 */
[C---:B------:R-:W-:Y:S02]  /*2f80*/  IADD3 R21, P2, PT, R30.reuse, 0x2, RZ ;  /* 0x000000021e157810 */ /* 0x040fe40007f5e0ff */
[----:B------:R-:W-:Y:S02]  /*2f90*/  ISETP.NE.OR.EX P0, PT, R3, RZ, !P1, P0 ;  /* 0x000000ff0300720c */ /* 0x000fe40004f05700 */
[----:B------:R-:W-:Y:S01]  /*2fa0*/  IADD3 R22, P3, PT, R30, 0x3, RZ ;  /* 0x000000031e167810 */ /* 0x000fe20007f7e0ff */
[----:B------:R-:W-:-:S03]  /*2fb0*/  IMAD.X R20, RZ, RZ, R35, P2 ;  /* 0x000000ffff147224 */ /* 0x000fc600010e0623 */
[----:B------:R-:W-:Y:S01]  /*2fc0*/  SEL R48, R21, R22, !P1 ;  /* 0x0000001615307207 */ /* 0x000fe20004800000 */
[----:B------:R-:W-:-:S05]  /*2fd0*/  IMAD.X R23, RZ, RZ, R35, P3 ;  /* 0x000000ffff177224 */ /* 0x000fca00018e0623 */
[----:B------:R-:W-:Y:S01]  /*2fe0*/  SEL R47, R20, R23, !P1 ;  /* 0x00000017142f7207 */ /* 0x000fe20004800000 */
[----:B------:R-:W-:Y:S06]  /*2ff0*/  @P0 BRA `(.L_x_733) ;  /* 0x00000008003c0947 */ /* 0x000fec0003800000 */
        /* <DEDUP_REMOVED lines=26> */
.L_x_757:
        /* <DEDUP_REMOVED lines=9> */
.L_x_758:
[----:B------:R-:W-:Y:S05]  /*3230*/  BSYNC.RECONVERGENT B3 ;  /* 0x0000000000037941 */ /* 0x000fea0003800200 */
.L_x_756:
[----:B------:R-:W-:Y:S02]  /*3240*/  IMAD.MOV.U32 R48, RZ, RZ, R22 ;  /* 0x000000ffff307224 */ /* 0x000fe400078e0016 */
[----:B------:R-:W-:Y:S01]  /*3250*/  IMAD.MOV.U32 R47, RZ, RZ, R23 ;  /* 0x000000ffff2f7224 */ /* 0x000fe200078e0017 */
[----:B------:R-:W-:Y:S06]  /*3260*/  @P0 BRA `(.L_x_733) ;  /* 0x0000000400a00947 */ /* 0x000fec0003800000 */
        /* <DEDUP_REMOVED lines=22> */
[----:B------:R-:W-:Y:S01]  /*33d0*/  @!P2 LOP3.LUT R28, RZ, UR4, RZ, 0x33, !PT ;  /* 0x00000004ff1cac12 */ /* 0x000fe2000f8e33ff */
[----:B------:R-:W-:Y:S06]  /*33e0*/  BRA `(.L_x_761) ;  /* 0x0000000000247947 */ /* 0x000fec0003800000 */
.L_x_760:
        /* <DEDUP_REMOVED lines=9> */
.L_x_761:
[----:B------:R-:W-:Y:S05]  /*3480*/  BSYNC.RECONVERGENT B3 ;  /* 0x0000000000037941 */ /* 0x000fea0003800200 */
.L_x_759:
        /* <DEDUP_REMOVED lines=24> */
.L_x_763:
[----:B------:R-:W0:Y:S01]  /*3610*/  LDCU.64 UR4, c[0x0][0x3e8] ;  /* 0x00007d00ff0477ac */ /* 0x000e220008000a00 */
[----:B------:R-:W-:Y:S01]  /*3620*/  IMAD.MOV.U32 R65, RZ, RZ, R40 ;  /* 0x000000ffff417224 */ /* 0x000fe200078e0028 */
[----:B------:R-:W-:Y:S01]  /*3630*/  MOV R63, 0x3680 ;  /* 0x00003680003f7802 */ /* 0x000fe20000000f00 */
[----:B------:R-:W-:Y:S02]  /*3640*/  IMAD.MOV.U32 R61, RZ, RZ, R43 ;  /* 0x000000ffff3d7224 */ /* 0x000fe400078e002b */
[----:B0-----:R-:W-:Y:S01]  /*3650*/  IMAD.U32 R64, RZ, RZ, UR4 ;  /* 0x00000004ff407e24 */ /* 0x001fe2000f8e00ff */
[----:B------:R-:W-:-:S07]  /*3660*/  MOV R62, UR5 ;  /* 0x00000005003e7c02 */ /* 0x000fce0008000f00 */
[----:B------:R-:W-:Y:S05]  /*3670*/  CALL.REL.NOINC `($__internal_12_$__cuda_sm20_div_s64) ;  /* 0x0000002800dc7944 */ /* 0x000fea0003c00000 */
[----:B------:R-:W-:Y:S01]  /*3680*/  MOV R20, R24 ;  /* 0x0000001800147202 */ /* 0x000fe20000000f00 */
[----:B------:R-:W-:-:S07]  /*3690*/  IMAD.MOV.U32 R21, RZ, RZ, R25 ;  /* 0x000000ffff157224 */ /* 0x000fce00078e0019 */
.L_x_764:
[----:B------:R-:W-:Y:S05]  /*36a0*/  BSYNC.RECONVERGENT B3 ;  /* 0x0000000000037941 */ /* 0x000fea0003800200 */
.L_x_762:
        /* <DEDUP_REMOVED lines=32> */
[----:B------:R-:W2:Y:S01]  /*38b0*/  LDG.E.64 R20, desc[UR10][R24.64+0x10] ;  /* 0x0000100a18147981 */ /* 0x000ea2000c1e1b00 */
[----:B------:R-:W-:Y:S01]  /*38c0*/  IMAD.MOV.U32 R48, RZ, RZ, R22 ;  /* 0x000000ffff307224 */ /* 0x000fe200078e0016 */
[----:B------:R-:W-:Y:S01]  /*38d0*/  MOV R47, R23 ;  /* 0x00000017002f7202 */ /* 0x000fe20000000f00 */
[----:B--2---:R-:W-:-:S11]  /*38e0*/  DADD R8, R8, R20 ;  /* 0x0000000008087229 */ /* 0x004fd60000000014 */
.L_x_733:
[----:B------:R-:W-:Y:S05]  /*38f0*/  BSYNC.RECONVERGENT B2 ;  /* 0x0000000000027941 */ /* 0x000fea0003800200 */
.L_x_732:
[----:B------:R-:W-:-:S04]  /*3900*/  IADD3 R20, P1, PT, R30, -R37, RZ ;  /* 0x800000251e147210 */ /* 0x000fc80007f3e0ff */
[----:B------:R-:W-:Y:S01]  /*3910*/  ISETP.GT.U32.AND P0, PT, R20, -0x4, PT ;  /* 0xfffffffc1400780c */ /* 0x000fe20003f04070 */
[----:B------:R-:W-:-:S05]  /*3920*/  IMAD.X R20, R35, 0x1, ~R34, P1 ;  /* 0x0000000123147824 */ /* 0x000fca00008e0e22 */
[----:B------:R-:W-:-:S13]  /*3930*/  ISETP.GT.U32.AND.EX P0, PT, R20, -0x1, PT, P0 ;  /* 0xffffffff1400780c */ /* 0x000fda0003f04100 */
[----:B------:R-:W-:Y:S05]  /*3940*/  @P0 BRA `(.L_x_728) ;  /* 0x0000002400b00947 */ /* 0x000fea0003800000 */
[----:B------:R-:W0:Y:S01]  /*3950*/  LDCU.64 UR6, c[0x0][0x390] ;  /* 0x00007200ff0677ac */ /* 0x000e220008000a00 */
[-C--:B------:R-:W-:Y:S01]  /*3960*/  MOV R49, R47.reuse ;  /* 0x0000002f00317202 */ /* 0x080fe20000000f00 */
[----:B------:R-:W-:Y:S01]  /*3970*/  IMAD.MOV.U32 R57, RZ, RZ, R48 ;  /* 0x000000ffff397224 */ /* 0x000fe200078e0030 */
[C---:B------:R-:W-:Y:S01]  /*3980*/  IADD3 R55, P0, PT, R48.reuse, 0x2, RZ ;  /* 0x0000000230377810 */ /* 0x040fe20007f1e0ff */
        /* <DEDUP_REMOVED lines=11> */
[----:B------:R-:W-:-:S03]  /*3a40*/  UIADD3.X UR5, UPT, UPT, URZ, ~UR5, URZ, UP0, !UPT ;  /* 0x80000005ff057290 */ /* 0x000fc600087fe4ff */
[----:B------:R-:W-:Y:S01]  /*3a50*/  IMAD.IADD R21, R21, 0x1, R59 ;  /* 0x0000000115157824 */ /* 0x000fe200078e023b */
[C---:B------:R-:W-:Y:S02]  /*3a60*/  SHF.L.U32 R59, R58.reuse, 0x3, RZ ;  /* 0x000000033a3b7819 */ /* 0x040fe400000006ff */
[----:B------:R-:W-:Y:S01]  /*3a70*/  MOV R22, UR4 ;  /* 0x0000000400167c02 */ /* 0x000fe20008000f00 */
[----:B------:R-:W-:Y:S01]  /*3a80*/  IMAD.U32 R23, RZ, RZ, UR5 ;  /* 0x00000005ff177e24 */ /* 0x000fe2000f8e00ff */
[----:B------:R-:W-:Y:S01]  /*3a90*/  SHF.L.U64.HI R58, R58, 0x3, R21 ;  /* 0x000000033a3a7819 */ /* 0x000fe20000010215 */
[----:B------:R-:W-:Y:S02]  /*3aa0*/  IMAD R21, R47, UR4, RZ ;  /* 0x000000042f157c24 */ /* 0x000fe4000f8e02ff */
[----:B------:R-:W-:-:S04]  /*3ab0*/  IMAD.WIDE.U32 R22, R48, UR4, R22 ;  /* 0x0000000430167c25 */ /* 0x000fc8000f8e0016 */
[----:B------:R-:W-:-:S04]  /*3ac0*/  IMAD R21, R48, UR5, R21 ;  /* 0x0000000530157c24 */ /* 0x000fc8000f8e0215 */
[----:B------:R-:W-:-:S07]  /*3ad0*/  IMAD.IADD R49, R23, 0x1, R21 ;  /* 0x0000000117317824 */ /* 0x000fce00078e0215 */
.L_x_809:
        /* <DEDUP_REMOVED lines=37> */
.L_x_768:
[----:B------:R-:W0:Y:S01]  /*3d30*/  LDCU.64 UR4, c[0x0][0x3e8] ;  /* 0x00007d00ff0477ac */ /* 0x000e220008000a00 */
[----:B------:R-:W-:Y:S01]  /*3d40*/  IMAD.MOV.U32 R68, RZ, RZ, R28 ;  /* 0x000000ffff447224 */ /* 0x000fe200078e001c */
[----:B------:R-:W-:Y:S02]  /*3d50*/  MOV R62, 0x3d90 ;  /* 0x00003d90003e7802 */ /* 0x000fe40000000f00 */
[----:B0-----:R-:W-:Y:S01]  /*3d60*/  MOV R63, UR4 ;  /* 0x00000004003f7c02 */ /* 0x001fe20008000f00 */
[----:B------:R-:W-:-:S07]  /*3d70*/  IMAD.U32 R61, RZ, RZ, UR5 ;  /* 0x00000005ff3d7e24 */ /* 0x000fce000f8e00ff */
[----:B------:R-:W-:Y:S05]  /*3d80*/  CALL.REL.NOINC `($__internal_13_$__cuda_sm20_rem_s64) ;  /* 0x0000002800687944 */ /* 0x000fea0003c00000 */
[----:B------:R-:W-:-:S04]  /*3d90*/  ISETP.NE.U32.AND P1, PT, R20, RZ, PT ;  /* 0x000000ff1400720c */ /* 0x000fc80003f25070 */
[----:B------:R-:W-:-:S13]  /*3da0*/  ISETP.NE.AND.EX P1, PT, R21, RZ, PT, P1 ;  /* 0x000000ff1500720c */ /* 0x000fda0003f25310 */
.L_x_769:
[----:B------:R-:W-:Y:S05]  /*3db0*/  BSYNC.RECONVERGENT B3 ;  /* 0x0000000000037941 */ /* 0x000fea0003800200 */
.L_x_767:
        /* <DEDUP_REMOVED lines=27> */
.L_x_771:
[----:B------:R-:W0:Y:S01]  /*3f70*/  LDCU.64 UR4, c[0x0][0x3e0] ;  /* 0x00007c00ff0477ac */ /* 0x000e220008000a00 */
[----:B------:R-:W-:Y:S01]  /*3f80*/  MOV R65, R4 ;  /* 0x0000000400417202 */ /* 0x000fe20000000f00 */
[----:B------:R-:W-:Y:S01]  /*3f90*/  IMAD.MOV.U32 R61, RZ, RZ, R46 ;  /* 0x000000ffff3d7224 */ /* 0x000fe200078e002e */
[----:B------:R-:W-:Y:S01]  /*3fa0*/  MOV R63, 0x3fe0 ;  /* 0x00003fe0003f7802 */ /* 0x000fe20000000f00 */
[----:B0-----:R-:W-:Y:S01]  /*3fb0*/  IMAD.U32 R64, RZ, RZ, UR4 ;  /* 0x00000004ff407e24 */ /* 0x001fe2000f8e00ff */
[----:B------:R-:W-:-:S07]  /*3fc0*/  MOV R62, UR5 ;  /* 0x00000005003e7c02 */ /* 0x000fce0008000f00 */
[----:B------:R-:W-:Y:S05]  /*3fd0*/  CALL.REL.NOINC `($__internal_12_$__cuda_sm20_div_s64) ;  /* 0x0000002000847944 */ /* 0x000fea0003c00000 */
[----:B------:R-:W-:Y:S01]  /*3fe0*/  MOV R50, R24 ;  /* 0x0000001800327202 */ /* 0x000fe20000000f00 */
[----:B------:R-:W-:-:S07]  /*3ff0*/  IMAD.MOV.U32 R51, RZ, RZ, R25 ;  /* 0x000000ffff337224 */ /* 0x000fce00078e0019 */
.L_x_772:
[----:B------:R-:W-:Y:S05]  /*4000*/  BSYNC.RECONVERGENT B3 ;  /* 0x0000000000037941 */ /* 0x000fea0003800200 */
.L_x_770:
        /* <DEDUP_REMOVED lines=26> */
.L_x_774:
        /* <DEDUP_REMOVED lines=9> */
.L_x_775:
[----:B------:R-:W-:Y:S05]  /*4240*/  BSYNC.RECONVERGENT B3 ;  /* 0x0000000000037941 */ /* 0x000fea0003800200 */
.L_x_773:
        /* <DEDUP_REMOVED lines=27> */
[----:B------:R-:W2:Y:S02]  /*4400*/  LDG.E.64 R20, desc[UR10][R24.64] ;  /* 0x0000000a18147981 */ /* 0x000ea4000c1e1b00 */
[----:B--2---:R-:W-:-:S11]  /*4410*/  DADD R8, R8, R20 ;  /* 0x0000000008087229 */ /* 0x004fd60000000014 */
.L_x_766:
[----:B------:R-:W-:Y:S05]  /*4420*/  BSYNC.RECONVERGENT B2 ;  /* 0x0000000000027941 */ /* 0x000fea0003800200 */
.L_x_765:
        /* <DEDUP_REMOVED lines=30> */
.L_x_779:
[----:B------:R-:W0:Y:S01]  /*4610*/  LDCU.64 UR4, c[0x0][0x3e8] ;  /* 0x00007d00ff0477ac */ /* 0x000e220008000a00 */
[----:B------:R-:W-:Y:S01]  /*4620*/  IMAD.MOV.U32 R68, RZ, RZ, R50 ;  /* 0x000000ffff447224 */ /* 0x000fe200078e0032 */
[----:B------:R-:W-:Y:S02]  /*4630*/  MOV R60, R51 ;  /* 0x00000033003c7202 */ /* 0x000fe40000000f00 */
[----:B------:R-:W-:Y:S02]  /*4640*/  MOV R62, 0x4680 ;  /* 0x00004680003e7802 */ /* 0x000fe40000000f00 */
[----:B0-----:R-:W-:Y:S01]  /*4650*/  MOV R63, UR4 ;  /* 0x00000004003f7c02 */ /* 0x001fe20008000f00 */
[----:B------:R-:W-:-:S07]  /*4660*/  IMAD.U32 R61, RZ, RZ, UR5 ;  /* 0x00000005ff3d7e24 */ /* 0x000fce000f8e00ff */
[----:B------:R-:W-:Y:S05]  /*4670*/  CALL.REL.NOINC `($__internal_13_$__cuda_sm20_rem_s64) ;  /* 0x00000020002c7944 */ /* 0x000fea0003c00000 */
[----:B------:R-:W-:-:S04]  /*4680*/  ISETP.NE.U32.AND P1, PT, R20, RZ, PT ;  /* 0x000000ff1400720c */ /* 0x000fc80003f25070 */
[----:B------:R-:W-:-:S13]  /*4690*/  ISETP.NE.AND.EX P1, PT, R21, RZ, PT, P1 ;  /* 0x000000ff1500720c */ /* 0x000fda0003f25310 */
.L_x_780:
[----:B------:R-:W-:Y:S05]  /*46a0*/  BSYNC.RECONVERGENT B3 ;  /* 0x0000000000037941 */ /* 0x000fea0003800200 */
.L_x_778:
        /* <DEDUP_REMOVED lines=27> */
.L_x_782:
[----:B------:R-:W0:Y:S01]  /*4860*/  LDCU.64 UR4, c[0x0][0x3e0] ;  /* 0x00007c00ff0477ac */ /* 0x000e220008000a00 */
[----:B------:R-:W-:Y:S01]  /*4870*/  IMAD.MOV.U32 R65, RZ, RZ, R4 ;  /* 0x000000ffff417224 */ /* 0x000fe200078e0004 */
[----:B------:R-:W-:Y:S02]  /*4880*/  MOV R61, R46 ;  /* 0x0000002e003d7202 */ /* 0x000fe40000000f00 */
[----:B------:R-:W-:Y:S02]  /*4890*/  MOV R63, 0x48d0 ;  /* 0x000048d0003f7802 */ /* 0x000fe40000000f00 */
[----:B0-----:R-:W-:Y:S01]  /*48a0*/  MOV R64, UR4 ;  /* 0x0000000400407c02 */ /* 0x001fe20008000f00 */
[----:B------:R-:W-:-:S07]  /*48b0*/  IMAD.U32 R62, RZ, RZ, UR5 ;  /* 0x00000005ff3e7e24 */ /* 0x000fce000f8e00ff */
[----:B------:R-:W-:Y:S05]  /*48c0*/  CALL.REL.NOINC `($__internal_12_$__cuda_sm20_div_s64) ;  /* 0x0000001800487944 */ /* 0x000fea0003c00000 */
[----:B------:R-:W-:Y:S01]  /*48d0*/  IMAD.MOV.U32 R28, RZ, RZ, R24 ;  /* 0x000000ffff1c7224 */ /* 0x000fe200078e0018 */
[----:B------:R-:W-:-:S07]  /*48e0*/  MOV R29, R25 ;  /* 0x00000019001d7202 */ /* 0x000fce0000000f00 */
.L_x_783:
[----:B------:R-:W-:Y:S05]  /*48f0*/  BSYNC.RECONVERGENT B3 ;  /* 0x0000000000037941 */ /* 0x000fea0003800200 */
.L_x_781:
        /* <DEDUP_REMOVED lines=26> */
.L_x_785:
        /* <DEDUP_REMOVED lines=9> */
.L_x_786:
[----:B------:R-:W-:Y:S05]  /*4b30*/  BSYNC.RECONVERGENT B3 ;  /* 0x0000000000037941 */ /* 0x000fea0003800200 */
.L_x_784:
        /* <DEDUP_REMOVED lines=27> */
[----:B------:R-:W2:Y:S02]  /*4cf0*/  LDG.E.64 R20, desc[UR10][R24.64+0x8] ;  /* 0x0000080a18147981 */ /* 0x000ea4000c1e1b00 */
[----:B--2---:R-:W-:-:S11]  /*4d00*/  DADD R8, R8, R20 ;  /* 0x0000000008087229 */ /* 0x004fd60000000014 */
.L_x_777:
[----:B------:R-:W-:Y:S05]  /*4d10*/  BSYNC.RECONVERGENT B2 ;  /* 0x0000000000027941 */ /* 0x000fea0003800200 */
.L_x_776:
        /* <DEDUP_REMOVED lines=35> */
.L_x_790:
[----:B------:R-:W0:Y:S01]  /*4f50*/  LDCU.64 UR4, c[0x0][0x3e8] ;  /* 0x00007d00ff0477ac */ /* 0x000e220008000a00 */
[----:B------:R-:W-:Y:S02]  /*4f60*/  MOV R68, R28 ;  /* 0x0000001c00447202 */ /* 0x000fe40000000f00 */
[----:B------:R-:W-:Y:S01]  /*4f70*/  MOV R62, 0x4fb0 ;  /* 0x00004fb0003e7802 */ /* 0x000fe20000000f00 */
[----:B0-----:R-:W-:Y:S01]  /*4f80*/  IMAD.U32 R63, RZ, RZ, UR4 ;  /* 0x00000004ff3f7e24 */ /* 0x001fe2000f8e00ff */
[----:B------:R-:W-:-:S07]  /*4f90*/  MOV R61, UR5 ;  /* 0x00000005003d7c02 */ /* 0x000fce0008000f00 */
[----:B------:R-:W-:Y:S05]  /*4fa0*/  CALL.REL.NOINC `($__internal_13_$__cuda_sm20_rem_s64) ;  /* 0x0000001400e07944 */ /* 0x000fea0003c00000 */
[----:B------:R-:W-:-:S04]  /*4fb0*/  ISETP.NE.U32.AND P1, PT, R20, RZ, PT ;  /* 0x000000ff1400720c */ /* 0x000fc80003f25070 */
[----:B------:R-:W-:-:S13]  /*4fc0*/  ISETP.NE.AND.EX P1, PT, R21, RZ, PT, P1 ;  /* 0x000000ff1500720c */ /* 0x000fda0003f25310 */
.L_x_791:
[----:B------:R-:W-:Y:S05]  /*4fd0*/  BSYNC.RECONVERGENT B3 ;  /* 0x0000000000037941 */ /* 0x000fea0003800200 */
.L_x_789:
        /* <DEDUP_REMOVED lines=27> */
.L_x_793:
        /* <DEDUP_REMOVED lines=9> */
.L_x_794:
[----:B------:R-:W-:Y:S05]  /*5220*/  BSYNC.RECONVERGENT B3 ;  /* 0x0000000000037941 */ /* 0x000fea0003800200 */
.L_x_792:
        /* <DEDUP_REMOVED lines=26> */
.L_x_796:
        /* <DEDUP_REMOVED lines=9> */
.L_x_797:
[----:B------:R-:W-:Y:S05]  /*5460*/  BSYNC.RECONVERGENT B3 ;  /* 0x0000000000037941 */ /* 0x000fea0003800200 */
.L_x_795:
        /* <DEDUP_REMOVED lines=29> */
.L_x_788:
[----:B------:R-:W-:Y:S05]  /*5640*/  BSYNC.RECONVERGENT B2 ;  /* 0x0000000000027941 */ /* 0x000fea0003800200 */
.L_x_787:
        /* <DEDUP_REMOVED lines=35> */
.L_x_801:
        /* <DEDUP_REMOVED lines=8> */
.L_x_802:
[----:B------:R-:W-:Y:S05]  /*5900*/  BSYNC.RECONVERGENT B3 ;  /* 0x0000000000037941 */ /* 0x000fea0003800200 */
.L_x_800:
        /* <DEDUP_REMOVED lines=27> */
.L_x_804:
        /* <DEDUP_REMOVED lines=9> */
.L_x_805:
[----:B------:R-:W-:Y:S05]  /*5b50*/  BSYNC.RECONVERGENT B3 ;  /* 0x0000000000037941 */ /* 0x000fea0003800200 */
.L_x_803:
        /* <DEDUP_REMOVED lines=26> */
.L_x_807:
        /* <DEDUP_REMOVED lines=9> */
.L_x_808:
[----:B------:R-:W-:Y:S05]  /*5d90*/  BSYNC.RECONVERGENT B3 ;  /* 0x0000000000037941 */ /* 0x000fea0003800200 */
.L_x_806:
        /* <DEDUP_REMOVED lines=29> */
.L_x_799:
[----:B------:R-:W-:Y:S05]  /*5f70*/  BSYNC.RECONVERGENT B2 ;  /* 0x0000000000027941 */ /* 0x000fea0003800200 */
.L_x_798:
        /* <DEDUP_REMOVED lines=9> */
.L_x_728:
[----:B------:R-:W-:Y:S05]  /*6010*/  BSYNC.RECONVERGENT B0 ;  /* 0x0000000000007941 */ /* 0x000fea0003800200 */
.L_x_727:
[----:B------:R-:W-:-:S04]  /*6020*/  IADD3 R36, P0, PT, R36, 0x1, RZ ;  /* 0x0000000124247810 */ /* 0x000fc80007f1e0ff */
[----:B------:R-:W-:Y:S02]  /*6030*/  IADD3.X R39, PT, PT, RZ, R39, RZ, P0, !PT ;  /* 0x00000027ff277210 */ /* 0x000fe400007fe4ff */
[----:B------:R-:W-:-:S04]  /*6040*/  ISETP.GE.U32.AND P0, PT, R36, R41, PT ;  /* 0x000000292400720c */ /* 0x000fc80003f06070 */
[----:B------:R-:W-:-:S13]  /*6050*/  ISETP.GE.AND.EX P0, PT, R39, R38, PT, P0 ;  /* 0x000000262700720c */ /* 0x000fda0003f06300 */
[----:B------:R-:W-:Y:S05]  /*6060*/  @!P0 BRA `(.L_x_810) ;  /* 0xffffffb800488947 */ /* 0x000fea000383ffff */
.L_x_726:
[----:B------:R-:W-:Y:S05]  /*6070*/  BSYNC.RECONVERGENT B1 ;  /* 0x0000000000017941 */ /* 0x000fea0003800200 */
.L_x_725:
        /* <DEDUP_REMOVED lines=23> */
        .weak           $__internal_12_$__cuda_sm20_div_s64
        .type           $__internal_12_$__cuda_sm20_div_s64,@function
        .size           $__internal_12_$__cuda_sm20_div_s64,($__internal_13_$__cuda_sm20_rem_s64 - $__internal_12_$__cuda_sm20_div_s64)
$__internal_12_$__cuda_sm20_div_s64:
        /* <DEDUP_REMOVED lines=83> */
[----:B------:R-:W-:Y:S06]  /*6720*/  RET.REL.NODEC R20 `(_ZN2at6native21col2im_batched_kernelIdEEvlPKT_llllllllllllllPS2_l) ;  /* 0xffffff9814347950 */ /* 0x000fec0003c3ffff */
        .weak           $__internal_13_$__cuda_sm20_rem_s64
        .type           $__internal_13_$__cuda_sm20_rem_s64,@function
        .size           $__internal_13_$__cuda_sm20_rem_s64,(.L_x_826 - $__internal_13_$__cuda_sm20_rem_s64)
$__internal_13_$__cuda_sm20_rem_s64:
        /* <DEDUP_REMOVED lines=76> */
[----:B------:R-:W-:Y:S06]  /*6bf0*/  RET.REL.NODEC R62 `(_ZN2at6native21col2im_batched_kernelIdEEvlPKT_llllllllllllllPS2_l) ;  /* 0xffffff943e007950 */ /* 0x000fec0003c3ffff */
.L_x_812:
        /* <DEDUP_REMOVED lines=16> */
.L_x_826:


//--------------------- .nv.shared.reserved.0     --------------------------
	.section	.nv.shared.reserved.0,"aw",@nobits
	.weak		__nv_reservedSMEM_offset_0_alias
	.size		__nv_reservedSMEM_offset_0_alias, 0, 64
	.other		__nv_reservedSMEM_offset_0_alias,@"STO_CUDA_RESERVED_SHARED STV_DEFAULT"
__nv_reservedSMEM_offset_0_alias:
	.zero		0
	.zero		64


//--------------------- .nv.global                --------------------------
	.section	.nv.global,"aw",@nobits
.nv.global:
	.type		_ZN39_INTERNAL_e0f758ff_9_Col2Im_cu_f26365334cuda3std3__48in_placeE,@object
	.size		_ZN39_INTERNAL_e0f758ff_9_Col2Im_cu_f26365334cuda3std3__48in_placeE,(_ZN39_INTERNAL_e0f758ff_9_Col2Im_cu_f26365334cuda3std6ranges3__45__cpo8distanceE - _ZN39_INTERNAL_e0f758ff_9_Col2Im_cu_f26365334cuda3std3__48in_placeE)
_ZN39_INTERNAL_e0f758ff_9_Col2Im_cu_f26365334cuda3std3__48in_placeE:
	.zero		1
	.type		_ZN39_INTERNAL_e0f758ff_9_Col2Im_cu_f26365334cuda3std6ranges3__45__cpo8distanceE,@object
	.size		_ZN39_INTERNAL_e0f758ff_9_Col2Im_cu_f26365334cuda3std6ranges3__45__cpo8distanceE,(_ZN39_INTERNAL_e0f758ff_9_Col2Im_cu_f26365334cuda3std3__45__cpo6cbeginE - _ZN39_INTERNAL_e0f758ff_9_Col2Im_cu_f26365334cuda3std6ranges3__45__cpo8distanceE)
_ZN39_INTERNAL_e0f758ff_9_Col2Im_cu_f26365334cuda3std6ranges3__45__cpo8distanceE:
	.zero		1
	.type		_ZN39_INTERNAL_e0f758ff_9_Col2Im_cu_f26365334cuda3std3__45__cpo6cbeginE,@object
	.size		_ZN39_INTERNAL_e0f758ff_9_Col2Im_cu_f26365334cuda3std3__45__cpo6cbeginE,(_ZN39_INTERNAL_e0f758ff_9_Col2Im_cu_f26365334cuda3std6ranges3__45__cpo7advanceE - _ZN39_INTERNAL_e0f758ff_9_Col2Im_cu_f26365334cuda3std3__45__cpo6cbeginE)
_ZN39_INTERNAL_e0f758ff_9_Col2Im_cu_f26365334cuda3std3__45__cpo6cbeginE:
	.zero		1
	.type		_ZN39_INTERNAL_e0f758ff_9_Col2Im_cu_f26365334cuda3std6ranges3__45__cpo7advanceE,@object
	.size		_ZN39_INTERNAL_e0f758ff_9_Col2Im_cu_f26365334cuda3std6ranges3__45__cpo7advanceE,(_ZN39_INTERNAL_e0f758ff_9_Col2Im_cu_f26365334cuda3std3__45__cpo7crbeginE - _ZN39_INTERNAL_e0f758ff_9_Col2Im_cu_f26365334cuda3std6ranges3__45__cpo7advanceE)
_ZN39_INTERNAL_e0f758ff_9_Col2Im_cu_f26365334cuda3std6ranges3__45__cpo7advanceE:
	.zero		1
	.type		_ZN39_INTERNAL_e0f758ff_9_Col2Im_cu_f26365334cuda3std3__45__cpo7crbeginE,@object
	.size		_ZN39_INTERNAL_e0f758ff_9_Col2Im_cu_f26365334cuda3std3__45__cpo7crbeginE,(_ZN39_INTERNAL_e0f758ff_9_Col2Im_cu_f26365334cuda3std6ranges3__45__cpo4dataE - _ZN39_INTERNAL_e0f758ff_9_Col2Im_cu_f26365334cuda3std3__45__cpo7crbeginE)
_ZN39_INTERNAL_e0f758ff_9_Col2Im_cu_f26365334cuda3std3__45__cpo7crbeginE:
	.zero		1
	.type		_ZN39_INTERNAL_e0f758ff_9_Col2Im_cu_f26365334cuda3std6ranges3__45__cpo4dataE,@object
	.size		_ZN39_INTERNAL_e0f758ff_9_Col2Im_cu_f26365334cuda3std6ranges3__45__cpo4dataE,(_ZN39_INTERNAL_e0f758ff_9_Col2Im_cu_f26365334cuda3std6ranges3__45__cpo5beginE - _ZN39_INTERNAL_e0f758ff_9_Col2Im_cu_f26365334cuda3std6ranges3__45__cpo4dataE)
_ZN39_INTERNAL_e0f758ff_9_Col2Im_cu_f26365334cuda3std6ranges3__45__cpo4dataE:
	.zero		1
	.type		_ZN39_INTERNAL_e0f758ff_9_Col2Im_cu_f26365334cuda3std6ranges3__45__cpo5beginE,@object
	.size		_ZN39_INTERNAL_e0f758ff_9_Col2Im_cu_f26365334cuda3std6ranges3__45__cpo5beginE,(_ZN39_INTERNAL_e0f758ff_9_Col2Im_cu_f26365334cuda3std3__441_GLOBAL__N__e0f758ff_9_Col2Im_cu_f26365336ignoreE - _ZN39_INTERNAL_e0f758ff_9_Col2Im_cu_f26365334cuda3std6ranges3__45__cpo5beginE)
_ZN39_INTERNAL_e0f758ff_9_Col2Im_cu_f26365334cuda3std6ranges3__45__cpo5beginE:
	.zero		1
	.type		_ZN39_INTERNAL_e0f758ff_9_Col2Im_cu_f26365334cuda3std3__441_GLOBAL__N__e0f758ff_9_Col2Im_cu_f26365336ignoreE,@object
	.size		_ZN39_INTERNAL_e0f758ff_9_Col2Im_cu_f26365334cuda3std3__441_GLOBAL__N__e0f758ff_9_Col2Im_cu_f26365336ignoreE,(_ZN39_INTERNAL_e0f758ff_9_Col2Im_cu_f26365334cuda3std6ranges3__45__cpo4sizeE - _ZN39_INTERNAL_e0f758ff_9_Col2Im_cu_f26365334cuda3std3__441_GLOBAL__N__e0f758ff_9_Col2Im_cu_f26365336ignoreE)
_ZN39_INTERNAL_e0f758ff_9_Col2Im_cu_f26365334cuda3std3__441_GLOBAL__N__e0f758ff_9_Col2Im_cu_f26365336ignoreE:
	.zero		1
	.type		_ZN39_INTERNAL_e0f758ff_9_Col2Im_cu_f26365334cuda3std6ranges3__45__cpo4sizeE,@object
	.size		_ZN39_INTERNAL_e0f758ff_9_Col2Im_cu_f26365334cuda3std6ranges3__45__cpo4sizeE,(_ZN39_INTERNAL_e0f758ff_9_Col2Im_cu_f26365334cuda3std3__45__cpo5beginE - _ZN39_INTERNAL_e0f758ff_9_Col2Im_cu_f26365334cuda3std6ranges3__45__cpo4sizeE)
_ZN39_INTERNAL_e0f758ff_9_Col2Im_cu_f26365334cuda3std6ranges3__45__cpo4sizeE:
	.zero		1
	.type		_ZN39_INTERNAL_e0f758ff_9_Col2Im_cu_f26365334cuda3std3__45__cpo5beginE,@object
	.size		_ZN39_INTERNAL_e0f758ff_9_Col2Im_cu_f26365334cuda3std3__45__cpo5beginE,(_ZN39_INTERNAL_e0f758ff_9_Col2Im_cu_f26365334cuda3std6ranges3__45__cpo6cbeginE - _ZN39_INTERNAL_e0f758ff_9_Col2Im_cu_f26365334cuda3std3__45__cpo5beginE)
_ZN39_INTERNAL_e0f758ff_9_Col2Im_cu_f26365334cuda3std3__45__cpo5beginE:
	.zero		1
	.type		_ZN39_INTERNAL_e0f758ff_9_Col2Im_cu_f26365334cuda3std6ranges3__45__cpo6cbeginE,@object
	.size		_ZN39_INTERNAL_e0f758ff_9_Col2Im_cu_f26365334cuda3std6ranges3__45__cpo6cbeginE,(_ZN39_INTERNAL_e0f758ff_9_Col2Im_cu_f26365334cuda3std3__45__cpo6rbeginE - _ZN39_INTERNAL_e0f758ff_9_Col2Im_cu_f26365334cuda3std6ranges3__45__cpo6cbeginE)
_ZN39_INTERNAL_e0f758ff_9_Col2Im_cu_f26365334cuda3std6ranges3__45__cpo6cbeginE:
	.zero		1
	.type		_ZN39_INTERNAL_e0f758ff_9_Col2Im_cu_f26365334cuda3std3__45__cpo6rbeginE,@object
	.size		_ZN39_INTERNAL_e0f758ff_9_Col2Im_cu_f26365334cuda3std3__45__cpo6rbeginE,(_ZN39_INTERNAL_e0f758ff_9_Col2Im_cu_f26365334cuda3std6ranges3__45__cpo4nextE - _ZN39_INTERNAL_e0f758ff_9_Col2Im_cu_f26365334cuda3std3__45__cpo6rbeginE)
_ZN39_INTERNAL_e0f758ff_9_Col2Im_cu_f26365334cuda3std3__45__cpo6rbeginE:
	.zero		1
	.type		_ZN39_INTERNAL_e0f758ff_9_Col2Im_cu_f26365334cuda3std6ranges3__45__cpo4nextE,@object
	.size		_ZN39_INTERNAL_e0f758ff_9_Col2Im_cu_f26365334cuda3std6ranges3__45__cpo4nextE,(_ZN39_INTERNAL_e0f758ff_9_Col2Im_cu_f26365334cuda3std6ranges3__45__cpo4swapE - _ZN39_INTERNAL_e0f758ff_9_Col2Im_cu_f26365334cuda3std6ranges3__45__cpo4nextE)
_ZN39_INTERNAL_e0f758ff_9_Col2Im_cu_f26365334cuda3std6ranges3__45__cpo4nextE:
	.zero		1
	.type		_ZN39_INTERNAL_e0f758ff_9_Col2Im_cu_f26365334cuda3std6ranges3__45__cpo4swapE,@object
	.size		_ZN39_INTERNAL_e0f758ff_9_Col2Im_cu_f26365334cuda3std6ranges3__45__cpo4swapE,(_ZN39_INTERNAL_e0f758ff_9_Col2Im_cu_f26365334cuda3std3__420unreachable_sentinelE - _ZN39_INTERNAL_e0f758ff_9_Col2Im_cu_f26365334cuda3std6ranges3__45__cpo4swapE)
_ZN39_INTERNAL_e0f758ff_9_Col2Im_cu_f26365334cuda3std6ranges3__45__cpo4swapE:
	.zero		1
	.type		_ZN39_INTERNAL_e0f758ff_9_Col2Im_cu_f26365334cuda3std3__420unreachable_sentinelE,@object
	.size		_ZN39_INTERNAL_e0f758ff_9_Col2Im_cu_f26365334cuda3std3__420unreachable_sentinelE,(_ZN39_INTERNAL_e0f758ff_9_Col2Im_cu_f26365336thrust24THRUST_300001_SM_1000_NS6system6detail10sequential3seqE - _ZN39_INTERNAL_e0f758ff_9_Col2Im_cu_f26365334cuda3std3__420unreachable_sentinelE)
_ZN39_INTERNAL_e0f758ff_9_Col2Im_cu_f26365334cuda3std3__420unreachable_sentinelE:
	.zero		1
	.type		_ZN39_INTERNAL_e0f758ff_9_Col2Im_cu_f26365336thrust24THRUST_300001_SM_1000_NS6system6detail10sequential3seqE,@object
	.size		_ZN39_INTERNAL_e0f758ff_9_Col2Im_cu_f26365336thrust24THRUST_300001_SM_1000_NS6system6detail10sequential3seqE,(_ZN39_INTERNAL_e0f758ff_9_Col2Im_cu_f26365334cuda3std3__45__cpo4cendE - _ZN39_INTERNAL_e0f758ff_9_Col2Im_cu_f26365336thrust24THRUST_300001_SM_1000_NS6system6detail10sequential3seqE)
_ZN39_INTERNAL_e0f758ff_9_Col2Im_cu_f26365336thrust24THRUST_300001_SM_1000_NS6system6detail10sequential3seqE:
	.zero		1
	.type		_ZN39_INTERNAL_e0f758ff_9_Col2Im_cu_f26365334cuda3std3__45__cpo4cendE,@object
	.size		_ZN39_INTERNAL_e0f758ff_9_Col2Im_cu_f26365334cuda3std3__45__cpo4cendE,(_ZN39_INTERNAL_e0f758ff_9_Col2Im_cu_f26365334cuda3std6ranges3__45__cpo9iter_swapE - _ZN39_INTERNAL_e0f758ff_9_Col2Im_cu_f26365334cuda3std3__45__cpo4cendE)
_ZN39_INTERNAL_e0f758ff_9_Col2Im_cu_f26365334cuda3std3__45__cpo4cendE:
	.zero		1
	.type		_ZN39_INTERNAL_e0f758ff_9_Col2Im_cu_f26365334cuda3std6ranges3__45__cpo9iter_swapE,@object
	.size		_ZN39_INTERNAL_e0f758ff_9_Col2Im_cu_f26365334cuda3std6ranges3__45__cpo9iter_swapE,(_ZN39_INTERNAL_e0f758ff_9_Col2Im_cu_f26365334cuda3std3__45__cpo5crendE - _ZN39_INTERNAL_e0f758ff_9_Col2Im_cu_f26365334cuda3std6ranges3__45__cpo9iter_swapE)
_ZN39_INTERNAL_e0f758ff_9_Col2Im_cu_f26365334cuda3std6ranges3__45__cpo9iter_swapE:
	.zero		1
	.type		_ZN39_INTERNAL_e0f758ff_9_Col2Im_cu_f26365334cuda3std3__45__cpo5crendE,@object
	.size		_ZN39_INTERNAL_e0f758ff_9_Col2Im_cu_f26365334cuda3std3__45__cpo5crendE,(_ZN39_INTERNAL_e0f758ff_9_Col2Im_cu_f26365334cuda3std6ranges3__45__cpo5cdataE - _ZN39_INTERNAL_e0f758ff_9_Col2Im_cu_f26365334cuda3std3__45__cpo5crendE)
_ZN39_INTERNAL_e0f758ff_9_Col2Im_cu_f26365334cuda3std3__45__cpo5crendE:
	.zero		1
	.type		_ZN39_INTERNAL_e0f758ff_9_Col2Im_cu_f26365334cuda3std6ranges3__45__cpo5cdataE,@object
	.size		_ZN39_INTERNAL_e0f758ff_9_Col2Im_cu_f26365334cuda3std6ranges3__45__cpo5cdataE,(_ZN39_INTERNAL_e0f758ff_9_Col2Im_cu_f26365334cuda3std6ranges3__45__cpo3endE - _ZN39_INTERNAL_e0f758ff_9_Col2Im_cu_f26365334cuda3std6ranges3__45__cpo5cdataE)
_ZN39_INTERNAL_e0f758ff_9_Col2Im_cu_f26365334cuda3std6ranges3__45__cpo5cdataE:
	.zero		1
	.type		_ZN39_INTERNAL_e0f758ff_9_Col2Im_cu_f26365334cuda3std6ranges3__45__cpo3endE,@object
	.size		_ZN39_INTERNAL_e0f758ff_9_Col2Im_cu_f26365334cuda3std6ranges3__45__cpo3endE,(_ZN39_INTERNAL_e0f758ff_9_Col2Im_cu_f26365334cuda3std3__419piecewise_constructE - _ZN39_INTERNAL_e0f758ff_9_Col2Im_cu_f26365334cuda3std6ranges3__45__cpo3endE)
_ZN39_INTERNAL_e0f758ff_9_Col2Im_cu_f26365334cuda3std6ranges3__45__cpo3endE:
	.zero		1
	.type		_ZN39_INTERNAL_e0f758ff_9_Col2Im_cu_f26365334cuda3std3__419piecewise_constructE,@object
	.size		_ZN39_INTERNAL_e0f758ff_9_Col2Im_cu_f26365334cuda3std3__419piecewise_constructE,(_ZN39_INTERNAL_e0f758ff_9_Col2Im_cu_f26365334cuda3std6ranges3__45__cpo5ssizeE - _ZN39_INTERNAL_e0f758ff_9_Col2Im_cu_f26365334cuda3std3__419piecewise_constructE)
_ZN39_INTERNAL_e0f758ff_9_Col2Im_cu_f26365334cuda3std3__419piecewise_constructE:
	.zero		1
	.type		_ZN39_INTERNAL_e0f758ff_9_Col2Im_cu_f26365334cuda3std6ranges3__45__cpo5ssizeE,@object
	.size		_ZN39_INTERNAL_e0f758ff_9_Col2Im_cu_f26365334cuda3std6ranges3__45__cpo5ssizeE,(_ZN39_INTERNAL_e0f758ff_9_Col2Im_cu_f26365334cuda3std3__45__cpo3endE - _ZN39_INTERNAL_e0f758ff_9_Col2Im_cu_f26365334cuda3std6ranges3__45__cpo5ssizeE)
_ZN39_INTERNAL_e0f758ff_9_Col2Im_cu_f26365334cuda3std6ranges3__45__cpo5ssizeE:
	.zero		1
	.type		_ZN39_INTERNAL_e0f758ff_9_Col2Im_cu_f26365334cuda3std3__45__cpo3endE,@object
	.size		_ZN39_INTERNAL_e0f758ff_9_Col2Im_cu_f26365334cuda3std3__45__cpo3endE,(_ZN39_INTERNAL_e0f758ff_9_Col2Im_cu_f26365334cuda3std6ranges3__45__cpo4cendE - _ZN39_INTERNAL_e0f758ff_9_Col2Im_cu_f26365334cuda3std3__45__cpo3endE)
_ZN39_INTERNAL_e0f758ff_9_Col2Im_cu_f26365334cuda3std3__45__cpo3endE:
	.zero		1
	.type		_ZN39_INTERNAL_e0f758ff_9_Col2Im_cu_f26365334cuda3std6ranges3__45__cpo4cendE,@object
	.size		_ZN39_INTERNAL_e0f758ff_9_Col2Im_cu_f26365334cuda3std6ranges3__45__cpo4cendE,(_ZN39_INTERNAL_e0f758ff_9_Col2Im_cu_f26365334cuda3std3__45__cpo4rendE - _ZN39_INTERNAL_e0f758ff_9_Col2Im_cu_f26365334cuda3std6ranges3__45__cpo4cendE)
_ZN39_INTERNAL_e0f758ff_9_Col2Im_cu_f26365334cuda3std6ranges3__45__cpo4cendE:
	.zero		1
	.type		_ZN39_INTERNAL_e0f758ff_9_Col2Im_cu_f26365334cuda3std3__45__cpo4rendE,@object
	.size		_ZN39_INTERNAL_e0f758ff_9_Col2Im_cu_f26365334cuda3std3__45__cpo4rendE,(_ZN39_INTERNAL_e0f758ff_9_Col2Im_cu_f26365334cuda3std6ranges3__45__cpo4prevE - _ZN39_INTERNAL_e0f758ff_9_Col2Im_cu_f26365334cuda3std3__45__cpo4rendE)
_ZN39_INTERNAL_e0f758ff_9_Col2Im_cu_f26365334cuda3std3__45__cpo4rendE:
	.zero		1
	.type		_ZN39_INTERNAL_e0f758ff_9_Col2Im_cu_f26365334cuda3std6ranges3__45__cpo4prevE,@object
	.size		_ZN39_INTERNAL_e0f758ff_9_Col2Im_cu_f26365334cuda3std6ranges3__45__cpo4prevE,(_ZN39_INTERNAL_e0f758ff_9_Col2Im_cu_f26365334cuda3std6ranges3__45__cpo9iter_moveE - _ZN39_INTERNAL_e0f758ff_9_Col2Im_cu_f26365334cuda3std6ranges3__45__cpo4prevE)
_ZN39_INTERNAL_e0f758ff_9_Col2Im_cu_f26365334cuda3std6ranges3__45__cpo4prevE:
	.zero		1
	.type		_ZN39_INTERNAL_e0f758ff_9_Col2Im_cu_f26365334cuda3std6ranges3__45__cpo9iter_moveE,@object
	.size		_ZN39_INTERNAL_e0f758ff_9_Col2Im_cu_f26365334cuda3std6ranges3__45__cpo9iter_moveE,(.L_13 - _ZN39_INTERNAL_e0f758ff_9_Col2Im_cu_f26365334cuda3std6ranges3__45__cpo9iter_moveE)
_ZN39_INTERNAL_e0f758ff_9_Col2Im_cu_f26365334cuda3std6ranges3__45__cpo9iter_moveE:
	.zero		1
.L_13:


//--------------------- .nv.constant0._ZN2at6native21col2im_batched_kernelIbEEvlPKT_llllllllllllllPS2_l --------------------------
	.section	.nv.constant0._ZN2at6native21col2im_batched_kernelIbEEvlPKT_llllllllllllllPS2_l,"a",@progbits
	.sectionflags	@""
	.align	4
.nv.constant0._ZN2at6native21col2im_batched_kernelIbEEvlPKT_llllllllllllllPS2_l:
	.zero		1040


//--------------------- .nv.constant0._ZN2at6native21col2im_batched_kernelIN3c108BFloat16EEEvlPKT_llllllllllllllPS4_l --------------------------
	.section	.nv.constant0._ZN2at6native21col2im_batched_kernelIN3c108BFloat16EEEvlPKT_llllllllllllllPS4_l,"a",@progbits
	.sectionflags	@""
	.align	4
.nv.constant0._ZN2at6native21col2im_batched_kernelIN3c108BFloat16EEEvlPKT_llllllllllllllPS4_l:
	.zero		1040


//--------------------- .nv.constant0._ZN2at6native21col2im_batched_kernelIN3c104HalfEEEvlPKT_llllllllllllllPS4_l --------------------------
	.section	.nv.constant0._ZN2at6native21col2im_batched_kernelIN3c104HalfEEEvlPKT_llllllllllllllPS4_l,"a",@progbits
	.sectionflags	@""
	.align	4
.nv.constant0._ZN2at6native21col2im_batched_kernelIN3c104HalfEEEvlPKT_llllllllllllllPS4_l:
	.zero		1040


//--------------------- .nv.constant0._ZN2at6native21col2im_batched_kernelIN3c107complexIfEEEEvlPKT_llllllllllllllPS5_l --------------------------
	.section	.nv.constant0._ZN2at6native21col2im_batched_kernelIN3c107complexIfEEEEvlPKT_llllllllllllllPS5_l,"a",@progbits
	.sectionflags	@""
	.align	4
.nv.constant0._ZN2at6native21col2im_batched_kernelIN3c107complexIfEEEEvlPKT_llllllllllllllPS5_l:
	.zero		1040


//--------------------- .nv.constant0._ZN2at6native21col2im_batched_kernelIN3c107complexIdEEEEvlPKT_llllllllllllllPS5_l --------------------------
	.section	.nv.constant0._ZN2at6native21col2im_batched_kernelIN3c107complexIdEEEEvlPKT_llllllllllllllPS5_l,"a",@progbits
	.sectionflags	@""
	.align	4
.nv.constant0._ZN2at6native21col2im_batched_kernelIN3c107complexIdEEEEvlPKT_llllllllllllllPS5_l:
	.zero		1040


//--------------------- .nv.constant0._ZN2at6native21col2im_batched_kernelIfEEvlPKT_llllllllllllllPS2_l --------------------------
	.section	.nv.constant0._ZN2at6native21col2im_batched_kernelIfEEvlPKT_llllllllllllllPS2_l,"a",@progbits
	.sectionflags	@""
	.align	4
.nv.constant0._ZN2at6native21col2im_batched_kernelIfEEvlPKT_llllllllllllllPS2_l:
	.zero		1040


//--------------------- .nv.constant0._ZN2at6native21col2im_batched_kernelIdEEvlPKT_llllllllllllllPS2_l --------------------------
	.section	.nv.constant0._ZN2at6native21col2im_batched_kernelIdEEvlPKT_llllllllllllllPS2_l,"a",@progbits
	.sectionflags	@""
	.align	4
.nv.constant0._ZN2at6native21col2im_batched_kernelIdEEvlPKT_llllllllllllllPS2_l:
	.zero		1040


//--------------------- SYMBOLS --------------------------

	.type		.nv.reservedSmem.offset0,@object
	.size		.nv.reservedSmem.offset0,0x4
